def matmul_kernel(
    a_ptr,
    b_ptr,
    c_ptr,
    M,
    N,
    K,
    stride_am,
    stride_ak,
    stride_bk,
    stride_bn,
    stride_cm,
    stride_cn,
    BLOCK_M: tl.constexpr,
    BLOCK_N: tl.constexpr,
    BLOCK_K: tl.constexpr,
    GROUP_M: tl.constexpr,
):
    pid = tl.program_id(axis=0)
    num_pid_m = tl.cdiv(M, BLOCK_M)
    num_pid_n = tl.cdiv(N, BLOCK_N)
    num_pid_in_group = GROUP_M * num_pid_n
    group_id = pid // num_pid_in_group
    first_pid_m = group_id * GROUP_M
    group_size_m = min(num_pid_m - first_pid_m, GROUP_M)
    pid_m = first_pid_m + ((pid % num_pid_in_group) % group_size_m)
    pid_n = (pid % num_pid_in_group) // group_size_m

    offs_am = (pid_m * BLOCK_M + tl.arange(0, BLOCK_M)) % M
    offs_bn = (pid_n * BLOCK_N + tl.arange(0, BLOCK_N)) % N
    offs_k = tl.arange(0, BLOCK_K)
    a_ptrs = a_ptr + offs_am[:, None] * stride_am + offs_k[None, :] * stride_ak
    b_ptrs = b_ptr + offs_k[:, None] * stride_bk + offs_bn[None, :] * stride_bn

    acc = tl.zeros((BLOCK_M, BLOCK_N), dtype=tl.float32)
    for kk in range(0, tl.cdiv(K, BLOCK_K)):
        a = tl.load(a_ptrs, mask=offs_k[None, :] < K - kk * BLOCK_K, other=0.0)
        b = tl.load(b_ptrs, mask=offs_k[:, None] < K - kk * BLOCK_K, other=0.0)
        acc = tl.dot(a, b, acc)
        a_ptrs += BLOCK_K * stride_ak
        b_ptrs += BLOCK_K * stride_bk

    c = acc.to(c_ptr.dtype.element_ty)
    offs_cm = pid_m * BLOCK_M + tl.arange(0, BLOCK_M)
    offs_cn = pid_n * BLOCK_N + tl.arange(0, BLOCK_N)
    c_ptrs = c_ptr + offs_cm[:, None] * stride_cm + offs_cn[None, :] * stride_cn
    mask = (offs_cm[:, None] < M) & (offs_cn[None, :] < N)
    tl.store(c_ptrs, c, mask=mask)

# config = {"BLOCK_K": 32, "BLOCK_M": 128, "BLOCK_N": 512, "GROUP_M": 8, "arch": "sm_90", "dtype": "fp8e5m2", "num_ctas": 1, "num_stages": 3, "num_warps": 8}
# arch = sm_90


// ===== COMPILED SASS (sm_90a) =====

	.target	sm_90a

	.elftype	@"ET_EXEC"


//--------------------- .note.nv.tkinfo           --------------------------
	.section	.note.nv.tkinfo,"",@"SHT_NOTE"
	.sectionflags	@"SHF_NOTE_NV_TKINFO"
	.tkinfo
        /*0018*/ 	.word	0x00000002
        /*0030*/ 	.string	""
        /*0030*/ 	.string	"ptxas"
        /*0030*/ 	.string	"Cuda compilation tools, release 13.0, V13.0.88"
        /*0030*/ 	.string	"Build cuda_13.0.r13.0/compiler.36424714_0"
        /*0030*/ 	.string	"-v  -suppress-debug-info  -lineinfo  -arch sm_90a "



//--------------------- .note.nv.cuinfo           --------------------------
	.section	.note.nv.cuinfo,"",@"SHT_NOTE"
	.sectionflags	@"SHF_NOTE_NV_CUINFO"
        /*0018*/ 	.short	0x0002
        /*001a*/ 	.short	0x005a
        /*001c*/ 	.short	0x0082
	.zero		2


//--------------------- .nv.info                  --------------------------
	.section	.nv.info,"",@"SHT_CUDA_INFO"
	.align	4


	//----- nvinfo : EIATTR_REGCOUNT
	.align		4
        /*0000*/ 	.byte	0x04, 0x2f
        /*0002*/ 	.short	(.L_1 - .L_0)
	.align		4
.L_0:
        /*0004*/ 	.word	index@(matmul_kernel)
        /*0008*/ 	.word	0x000000ff


	//----- nvinfo : EIATTR_FRAME_SIZE
	.align		4
.L_1:
        /*000c*/ 	.byte	0x04, 0x11
        /*000e*/ 	.short	(.L_3 - .L_2)
	.align		4
.L_2:
        /*0010*/ 	.word	index@(matmul_kernel)
        /*0014*/ 	.word	0x00000558


	//----- nvinfo : EIATTR_MIN_STACK_SIZE
	.align		4
.L_3:
        /*0018*/ 	.byte	0x04, 0x12
        /*001a*/ 	.short	(.L_5 - .L_4)
	.align		4
.L_4:
        /*001c*/ 	.word	index@(matmul_kernel)
        /*0020*/ 	.word	0x00000558
.L_5:


//--------------------- .nv.compat                --------------------------
	.section	.nv.compat,"",@"SHT_CUDA_COMPAT_INFO"
	.align	4
        /*0000*/ 	.byte	0x02, 0x09, 0x01, 0x00, 0x02, 0x02, 0x04, 0x00, 0x02, 0x05, 0x05, 0x00, 0x03, 0x07, 0x01, 0x01
        /*0010*/ 	.byte	0x02, 0x03, 0x00, 0x00, 0x02, 0x06, 0x01, 0x00, 0x04, 0x0b, 0x08, 0x00, 0x00, 0x00, 0x00, 0x00
        /*0020*/ 	.byte	0x00, 0x00, 0x00, 0x00


//--------------------- .nv.info.matmul_kernel    --------------------------
	.section	.nv.info.matmul_kernel,"",@"SHT_CUDA_INFO"
	.sectionflags	@""
	.align	4


	//----- nvinfo : EIATTR_CUDA_API_VERSION
	.align		4
        /*0000*/ 	.byte	0x04, 0x37
        /*0002*/ 	.short	(.L_7 - .L_6)
.L_6:
        /*0004*/ 	.word	0x00000082


	//----- nvinfo : EIATTR_KPARAM_INFO
	.align		4
.L_7:
        /*0008*/ 	.byte	0x04, 0x17
        /*000a*/ 	.short	(.L_9 - .L_8)
.L_8:
        /*000c*/ 	.word	0x00000000
        /*0010*/ 	.short	0x000d
        /*0012*/ 	.short	0x0048
        /*0014*/ 	.byte	0x00, 0xf4, 0x21, 0x00


	//----- nvinfo : EIATTR_KPARAM_INFO
	.align		4
.L_9:
        /*0018*/ 	.byte	0x04, 0x17
        /*001a*/ 	.short	(.L_11 - .L_10)
.L_10:
        /*001c*/ 	.word	0x00000000
        /*0020*/ 	.short	0x000c
        /*0022*/ 	.short	0x0040
        /*0024*/ 	.byte	0x00, 0xf4, 0x21, 0x00


	//----- nvinfo : EIATTR_KPARAM_INFO
	.align		4
.L_11:
        /*0028*/ 	.byte	0x04, 0x17
        /*002a*/ 	.short	(.L_13 - .L_12)
.L_12:
        /*002c*/ 	.word	0x00000000
        /*0030*/ 	.short	0x000b
        /*0032*/ 	.short	0x0038
        /*0034*/ 	.byte	0x00, 0xf0, 0x11, 0x00


	//----- nvinfo : EIATTR_KPARAM_INFO
	.align		4
.L_13:
        /*0038*/ 	.byte	0x04, 0x17
        /*003a*/ 	.short	(.L_15 - .L_14)
.L_14:
        /*003c*/ 	.word	0x00000000
        /*0040*/ 	.short	0x000a
        /*0042*/ 	.short	0x0034
        /*0044*/ 	.byte	0x00, 0xf0, 0x11, 0x00


	//----- nvinfo : EIATTR_KPARAM_INFO
	.align		4
.L_15:
        /*0048*/ 	.byte	0x04, 0x17
        /*004a*/ 	.short	(.L_17 - .L_16)
.L_16:
        /*004c*/ 	.word	0x00000000
        /*0050*/ 	.short	0x0009
        /*0052*/ 	.short	0x0030
        /*0054*/ 	.byte	0x00, 0xf0, 0x11, 0x00


	//----- nvinfo : EIATTR_KPARAM_INFO
	.align		4
.L_17:
        /*0058*/ 	.byte	0x04, 0x17
        /*005a*/ 	.short	(.L_19 - .L_18)
.L_18:
        /*005c*/ 	.word	0x00000000
        /*0060*/ 	.short	0x0008
        /*0062*/ 	.short	0x002c
        /*0064*/ 	.byte	0x00, 0xf0, 0x11, 0x00


	//----- nvinfo : EIATTR_KPARAM_INFO
	.align		4
.L_19:
        /*0068*/ 	.byte	0x04, 0x17
        /*006a*/ 	.short	(.L_21 - .L_20)
.L_20:
        /*006c*/ 	.word	0x00000000
        /*0070*/ 	.short	0x0007
        /*0072*/ 	.short	0x0028
        /*0074*/ 	.byte	0x00, 0xf0, 0x11, 0x00


	//----- nvinfo : EIATTR_KPARAM_INFO
	.align		4
.L_21:
        /*0078*/ 	.byte	0x04, 0x17
        /*007a*/ 	.short	(.L_23 - .L_22)
.L_22:
        /*007c*/ 	.word	0x00000000
        /*0080*/ 	.short	0x0006
        /*0082*/ 	.short	0x0024
        /*0084*/ 	.byte	0x00, 0xf0, 0x11, 0x00


	//----- nvinfo : EIATTR_KPARAM_INFO
	.align		4
.L_23:
        /*0088*/ 	.byte	0x04, 0x17
        /*008a*/ 	.short	(.L_25 - .L_24)
.L_24:
        /*008c*/ 	.word	0x00000000
        /*0090*/ 	.short	0x0005
        /*0092*/ 	.short	0x0020
        /*0094*/ 	.byte	0x00, 0xf0, 0x11, 0x00


	//----- nvinfo : EIATTR_KPARAM_INFO
	.align		4
.L_25:
        /*0098*/ 	.byte	0x04, 0x17
        /*009a*/ 	.short	(.L_27 - .L_26)
.L_26:
        /*009c*/ 	.word	0x00000000
        /*00a0*/ 	.short	0x0004
        /*00a2*/ 	.short	0x001c
        /*00a4*/ 	.byte	0x00, 0xf0, 0x11, 0x00


	//----- nvinfo : EIATTR_KPARAM_INFO
	.align		4
.L_27:
        /*00a8*/ 	.byte	0x04, 0x17
        /*00aa*/ 	.short	(.L_29 - .L_28)
.L_28:
        /*00ac*/ 	.word	0x00000000
        /*00b0*/ 	.short	0x0003
        /*00b2*/ 	.short	0x0018
        /*00b4*/ 	.byte	0x00, 0xf0, 0x11, 0x00


	//----- nvinfo : EIATTR_KPARAM_INFO
	.align		4
.L_29:
        /*00b8*/ 	.byte	0x04, 0x17
        /*00ba*/ 	.short	(.L_31 - .L_30)
.L_30:
        /*00bc*/ 	.word	0x00000000
        /*00c0*/ 	.short	0x0002
        /*00c2*/ 	.short	0x0010
        /*00c4*/ 	.byte	0x00, 0xf4, 0x21, 0x00


	//----- nvinfo : EIATTR_KPARAM_INFO
	.align		4
.L_31:
        /*00c8*/ 	.byte	0x04, 0x17
        /*00ca*/ 	.short	(.L_33 - .L_32)
.L_32:
        /*00cc*/ 	.word	0x00000000
        /*00d0*/ 	.short	0x0001
        /*00d2*/ 	.short	0x0008
        /*00d4*/ 	.byte	0x00, 0xf4, 0x21, 0x00


	//----- nvinfo : EIATTR_KPARAM_INFO
	.align		4
.L_33:
        /*00d8*/ 	.byte	0x04, 0x17
        /*00da*/ 	.short	(.L_35 - .L_34)
.L_34:
        /*00dc*/ 	.word	0x00000000
        /*00e0*/ 	.short	0x0000
        /*00e2*/ 	.short	0x0000
        /*00e4*/ 	.byte	0x00, 0xf4, 0x21, 0x00


	//----- nvinfo : EIATTR_SPARSE_MMA_MASK
	.align		4
.L_35:
        /*00e8*/ 	.byte	0x03, 0x50
        /*00ea*/ 	.short	0x0000


	//----- nvinfo : EIATTR_MAXREG_COUNT
	.align		4
        /*00ec*/ 	.byte	0x03, 0x1b
        /*00ee*/ 	.short	0x00ff


	//----- nvinfo : EIATTR_NUM_BARRIERS
	.align		4
        /*00f0*/ 	.byte	0x02, 0x4c
        /*00f2*/ 	.byte	0x01
	.zero		1


	//----- nvinfo : EIATTR_ANNOTATIONS
	.align		4
        /*00f4*/ 	.byte	0x04, 0x55
        /*00f6*/ 	.short	(.L_37 - .L_36)


	//   ....[0]....
.L_36:
        /*00f8*/ 	.word	0x00000001
        /*00fc*/ 	.byte	0xa0, 0x00, 0x00, 0x00, 0x01, 0x00, 0x00, 0x00, 0x70, 0x09, 0x00, 0x00, 0x01, 0x00, 0x00, 0x00
        /* <DEDUP_REMOVED lines=497> */
        /*201c*/ 	.byte	0x10, 0x7e, 0x01, 0x00


	//----- nvinfo : EIATTR_MERCURY_ISA_VERSION
	.align		4
.L_37:
        /*2020*/ 	.byte	0x03, 0x5f
        /*2022*/ 	.short	0x0101


	//----- nvinfo : EIATTR_EXIT_INSTR_OFFSETS
	.align		4
        /*2024*/ 	.byte	0x04, 0x1c
        /*2026*/ 	.short	(.L_39 - .L_38)


	//   ....[0]....
.L_38:
        /*2028*/ 	.word	0x000181f0


	//   ....[1]....
        /*202c*/ 	.word	0x00018210


	//----- nvinfo : EIATTR_REQNTID
	.align		4
.L_39:
        /*2030*/ 	.byte	0x04, 0x10
        /*2032*/ 	.short	(.L_41 - .L_40)
.L_40:
        /*2034*/ 	.word	0x00000100
        /*2038*/ 	.word	0x00000001
        /*203c*/ 	.word	0x00000001


	//----- nvinfo : EIATTR_CBANK_PARAM_SIZE
	.align		4
.L_41:
        /*2040*/ 	.byte	0x03, 0x19
        /*2042*/ 	.short	0x0050


	//----- nvinfo : EIATTR_PARAM_CBANK
	.align		4
        /*2044*/ 	.byte	0x04, 0x0a
        /*2046*/ 	.short	(.L_43 - .L_42)
	.align		4
.L_42:
        /*2048*/ 	.word	index@(.nv.constant0.matmul_kernel)
        /*204c*/ 	.short	0x0210
        /*204e*/ 	.short	0x0050


	//----- nvinfo : EIATTR_SW_WAR
	.align		4
.L_43:
        /*2050*/ 	.byte	0x04, 0x36
        /*2052*/ 	.short	(.L_45 - .L_44)
.L_44:
        /*2054*/ 	.word	0x00000008
.L_45:


//--------------------- .nv.callgraph             --------------------------
	.section	.nv.callgraph,"",@"SHT_CUDA_CALLGRAPH"
	.align	4
	.sectionentsize	8
	.align		4
        /*0000*/ 	.word	0x00000000
	.align		4
        /*0004*/ 	.word	0xffffffff
	.align		4
        /*0008*/ 	.word	0x00000000
	.align		4
        /*000c*/ 	.word	0xfffffffe
	.align		4
        /*0010*/ 	.word	0x00000000
	.align		4
        /*0014*/ 	.word	0xfffffffd
	.align		4
        /*0018*/ 	.word	0x00000000
	.align		4
        /*001c*/ 	.word	0xfffffffc


//--------------------- .text.matmul_kernel       --------------------------
	.section	.text.matmul_kernel,"ax",@progbits
	.align	128
        .global         matmul_kernel
        .type           matmul_kernel,@function
        .size           matmul_kernel,(.L_x_3 - matmul_kernel)
        .other          matmul_kernel,@"STO_CUDA_ENTRY STV_DEFAULT"
matmul_kernel:
.text.matmul_kernel:
[----:B------:R-:W0:Y:S08]  /*0000*/  LDC R1, c[0x0][0x28] ;  /* 0x00000a00ff017b82 */ /* 0x000e300000000800 */
[----:B------:R-:W1:Y:S01]  /*0010*/  LDC.64 R2, c[0x0][0x228] ;  /* 0x00008a00ff027b82 */ /* 0x000e620000000a00 */
[----:B------:R-:W2:Y:S01]  /*0020*/  S2R R7, SR_CTAID.X ;  /* 0x0000000000077919 */ /* 0x000ea20000002500 */
[----:B0-----:R-:W-:Y:S01]  /*0030*/  VIADD R1, R1, 0xfffffaa8 ;  /* 0xfffffaa801017836 */ /* 0x001fe20000000000 */
[----:B------:R-:W-:Y:S01]  /*0040*/  UMOV UR6, 0x400 ;  /* 0x0000040000067882 */ /* 0x000fe20000000000 */
[----:B------:R-:W-:Y:S01]  /*0050*/  ULDC.64 UR16, c[0x0][0x208] ;  /* 0x0000820000107ab9 */ /* 0x000fe20000000a00 */
[----:B------:R-:W0:Y:S01]  /*0060*/  S2R R16, SR_TID.X ;  /* 0x0000000000107919 */ /* 0x000e220000002100 */
[----:B------:R-:W-:-:S02]  /*0070*/  CS2R R24, SRZ ;  /* 0x0000000000187805 */ /* 0x000fc4000001ff00 */
[----:B------:R-:W-:Y:S01]  /*0080*/  CS2R R26, SRZ ;  /* 0x00000000001a7805 */ /* 0x000fe2000001ff00 */
[----:B------:R-:W3:Y:S01]  /*0090*/  LDC R175, c[0x0][0x230] ;  /* 0x00008c00ffaf7b82 */ /* 0x000ee20000000800 */
[----:B------:R4:W-:Y:S01]  /*00a0*/  STL [R1], RZ ;  /* 0x000000ff01007387 */ /* 0x0009e20000100800 */
[----:B------:R-:W-:Y:S02]  /*00b0*/  CS2R R28, SRZ ;  /* 0x00000000001c7805 */ /* 0x000fe4000001ff00 */
[----:B------:R-:W-:Y:S02]  /*00c0*/  CS2R R30, SRZ ;  /* 0x00000000001e7805 */ /* 0x000fe4000001ff00 */
[----:B------:R-:W-:Y:S02]  /*00d0*/  CS2R R32, SRZ ;  /* 0x0000000000207805 */ /* 0x000fe4000001ff00 */
[----:B------:R-:W-:Y:S02]  /*00e0*/  CS2R R34, SRZ ;  /* 0x0000000000227805 */ /* 0x000fe4000001ff00 */
[----:B------:R-:W-:-:S02]  /*00f0*/  CS2R R36, SRZ ;  /* 0x0000000000247805 */ /* 0x000fc4000001ff00 */
[----:B------:R-:W-:Y:S02]  /*0100*/  CS2R R38, SRZ ;  /* 0x0000000000267805 */ /* 0x000fe4000001ff00 */
[----:B------:R-:W-:Y:S02]  /*0110*/  CS2R R40, SRZ ;  /* 0x0000000000287805 */ /* 0x000fe4000001ff00 */
[----:B------:R-:W-:Y:S02]  /*0120*/  CS2R R42, SRZ ;  /* 0x00000000002a7805 */ /* 0x000fe4000001ff00 */
[----:B------:R-:W-:Y:S02]  /*0130*/  CS2R R44, SRZ ;  /* 0x00000000002c7805 */ /* 0x000fe4000001ff00 */
[----:B------:R-:W-:Y:S02]  /*0140*/  CS2R R46, SRZ ;  /* 0x00000000002e7805 */ /* 0x000fe4000001ff00 */
[----:B------:R-:W-:-:S02]  /*0150*/  CS2R R48, SRZ ;  /* 0x0000000000307805 */ /* 0x000fc4000001ff00 */
[----:B------:R-:W-:Y:S02]  /*0160*/  CS2R R50, SRZ ;  /* 0x0000000000327805 */ /* 0x000fe4000001ff00 */
[----:B------:R-:W-:Y:S02]  /*0170*/  CS2R R52, SRZ ;  /* 0x0000000000347805 */ /* 0x000fe4000001ff00 */
[----:B------:R-:W-:Y:S01]  /*0180*/  CS2R R54, SRZ ;  /* 0x0000000000367805 */ /* 0x000fe2000001ff00 */
[----:B-1----:R-:W-:Y:S01]  /*0190*/  VIADD R0, R3, 0x1ff ;  /* 0x000001ff03007836 */ /* 0x002fe20000000000 */
[----:B------:R-:W-:Y:S02]  /*01a0*/  CS2R R56, SRZ ;  /* 0x0000000000387805 */ /* 0x000fe4000001ff00 */
[----:B------:R-:W-:Y:S02]  /*01b0*/  CS2R R58, SRZ ;  /* 0x00000000003a7805 */ /* 0x000fe4000001ff00 */
[----:B------:R-:W-:-:S02]  /*01c0*/  CS2R R60, SRZ ;  /* 0x00000000003c7805 */ /* 0x000fc4000001ff00 */
[----:B------:R-:W-:Y:S02]  /*01d0*/  CS2R R62, SRZ ;  /* 0x00000000003e7805 */ /* 0x000fe4000001ff00 */
[----:B------:R-:W-:Y:S02]  /*01e0*/  SHF.R.S32.HI R5, RZ, 0x1f, R0 ;  /* 0x0000001fff057819 */ /* 0x000fe40000011400 */
[----:B------:R-:W-:Y:S02]  /*01f0*/  CS2R R64, SRZ ;  /* 0x0000000000407805 */ /* 0x000fe4000001ff00 */
[----:B------:R-:W-:Y:S01]  /*0200*/  CS2R R66, SRZ ;  /* 0x0000000000427805 */ /* 0x000fe2000001ff00 */
[----:B---3--:R-:W-:Y:S01]  /*0210*/  VIADD R175, R175, 0x1f ;  /* 0x0000001fafaf7836 */ /* 0x008fe20000000000 */
[----:B------:R-:W-:Y:S02]  /*0220*/  LEA.HI R5, R5, R0, RZ, 0x9 ;  /* 0x0000000005057211 */ /* 0x000fe400078f48ff */
[----:B------:R-:W-:-:S02]  /*0230*/  CS2R R68, SRZ ;  /* 0x0000000000447805 */ /* 0x000fc4000001ff00 */
[----:B--2---:R-:W-:Y:S02]  /*0240*/  IABS R10, R7 ;  /* 0x00000007000a7213 */ /* 0x004fe40000000000 */
[----:B------:R-:W-:Y:S02]  /*0250*/  CS2R R70, SRZ ;  /* 0x0000000000467805 */ /* 0x000fe4000001ff00 */
[----:B------:R-:W-:Y:S02]  /*0260*/  SHF.R.S32.HI R5, RZ, 0x9, R5 ;  /* 0x00000009ff057819 */ /* 0x000fe40000011405 */
[----:B------:R-:W-:Y:S02]  /*0270*/  CS2R R72, SRZ ;  /* 0x0000000000487805 */ /* 0x000fe4000001ff00 */
[----:B0-----:R-:W-:Y:S02]  /*0280*/  SHF.R.U32.HI R173, RZ, 0x7, R16 ;  /* 0x00000007ffad7819 */ /* 0x001fe40000011610 */
[----:B------:R-:W-:-:S02]  /*0290*/  CS2R R74, SRZ ;  /* 0x00000000004a7805 */ /* 0x000fc4000001ff00 */
[----:B------:R-:W-:Y:S01]  /*02a0*/  CS2R R76, SRZ ;  /* 0x00000000004c7805 */ /* 0x000fe2000001ff00 */
[----:B------:R-:W-:Y:S01]  /*02b0*/  IMAD.SHL.U32 R6, R5, 0x8, RZ ;  /* 0x0000000805067824 */ /* 0x000fe200078e00ff */
[----:B------:R-:W-:Y:S02]  /*02c0*/  CS2R R78, SRZ ;  /* 0x00000000004e7805 */ /* 0x000fe4000001ff00 */
[----:B------:R-:W-:Y:S02]  /*02d0*/  CS2R R80, SRZ ;  /* 0x0000000000507805 */ /* 0x000fe4000001ff00 */
[----:B------:R-:W-:Y:S02]  /*02e0*/  CS2R R82, SRZ ;  /* 0x0000000000527805 */ /* 0x000fe4000001ff00 */
[----:B------:R-:W-:Y:S02]  /*02f0*/  CS2R R84, SRZ ;  /* 0x0000000000547805 */ /* 0x000fe4000001ff00 */
[----:B------:R-:W-:-:S02]  /*0300*/  IABS R9, R6 ;  /* 0x0000000600097213 */ /* 0x000fc40000000000 */
[----:B------:R-:W-:Y:S02]  /*0310*/  CS2R R86, SRZ ;  /* 0x0000000000567805 */ /* 0x000fe4000001ff00 */
[----:B------:R-:W-:Y:S02]  /*0320*/  IABS R12, R6 ;  /* 0x00000006000c7213 */ /* 0x000fe40000000000 */
[----:B------:R-:W-:Y:S01]  /*0330*/  CS2R R88, SRZ ;  /* 0x0000000000587805 */ /* 0x000fe2000001ff00 */
[----:B------:R-:W0:Y:S01]  /*0340*/  I2F.RP R0, R9 ;  /* 0x0000000900007306 */ /* 0x000e220000209400 */
        /* <DEDUP_REMOVED lines=13> */
[----:B------:R-:W-:Y:S01]  /*0420*/  CS2R R116, SRZ ;  /* 0x0000000000747805 */ /* 0x000fe2000001ff00 */
[----:B0-----:R-:W0:Y:S01]  /*0430*/  MUFU.RCP R0, R0 ;  /* 0x0000000000007308 */ /* 0x001e220000001000 */
[----:B------:R-:W-:-:S02]  /*0440*/  CS2R R118, SRZ ;  /* 0x0000000000767805 */ /* 0x000fc4000001ff00 */
[----:B------:R-:W-:Y:S02]  /*0450*/  CS2R R120, SRZ ;  /* 0x0000000000787805 */ /* 0x000fe4000001ff00 */
[----:B------:R-:W-:Y:S02]  /*0460*/  CS2R R122, SRZ ;  /* 0x00000000007a7805 */ /* 0x000fe4000001ff00 */
[----:B------:R-:W-:Y:S02]  /*0470*/  CS2R R124, SRZ ;  /* 0x00000000007c7805 */ /* 0x000fe4000001ff00 */
[----:B------:R-:W-:Y:S02]  /*0480*/  SGXT.U32 R173, R173, 0x1 ;  /* 0x00000001adad781a */ /* 0x000fe40000000000 */
        /* <DEDUP_REMOVED lines=11> */
[----:B0-----:R-:W-:Y:S01]  /*0540*/  VIADD R4, R0, 0xffffffe ;  /* 0x0ffffffe00047836 */ /* 0x001fe20000000000 */
[----:B------:R-:W-:Y:S01]  /*0550*/  CS2R R148, SRZ ;  /* 0x0000000000947805 */ /* 0x000fe2000001ff00 */
[----:B------:R-:W-:Y:S01]  /*0560*/  IMAD.MOV R0, RZ, RZ, -R12 ;  /* 0x000000ffff007224 */ /* 0x000fe200078e0a0c */
[----:B------:R-:W-:Y:S01]  /*0570*/  CS2R R150, SRZ ;  /* 0x0000000000967805 */ /* 0x000fe2000001ff00 */
[----:B------:R0:W1:Y:S02]  /*0580*/  F2I.FTZ.U32.TRUNC.NTZ R5, R4 ;  /* 0x0000000400057305 */ /* 0x000064000021f000 */
[----:B0-----:R-:W-:-:S02]  /*0590*/  IMAD.MOV.U32 R4, RZ, RZ, RZ ;  /* 0x000000ffff047224 */ /* 0x001fc400078e00ff */
[----:B-1----:R-:W-:-:S04]  /*05a0*/  IMAD.MOV R8, RZ, RZ, -R5 ;  /* 0x000000ffff087224 */ /* 0x002fc800078e0a05 */
[----:B------:R-:W-:Y:S02]  /*05b0*/  IMAD R11, R8, R9, RZ ;  /* 0x00000009080b7224 */ /* 0x000fe400078e02ff */
[----:B------:R-:W-:Y:S02]  /*05c0*/  IMAD.MOV.U32 R8, RZ, RZ, R10 ;  /* 0x000000ffff087224 */ /* 0x000fe400078e000a */
[----:B------:R-:W-:-:S06]  /*05d0*/  IMAD.HI.U32 R5, R5, R11, R4 ;  /* 0x0000000b05057227 */ /* 0x000fcc00078e0004 */
[----:B------:R-:W-:-:S04]  /*05e0*/  IMAD.HI.U32 R5, R5, R8, RZ ;  /* 0x0000000805057227 */ /* 0x000fc800078e00ff */
[----:B------:R-:W-:-:S05]  /*05f0*/  IMAD R0, R5, R0, R8 ;  /* 0x0000000005007224 */ /* 0x000fca00078e0208 */
[----:B------:R-:W-:-:S13]  /*0600*/  ISETP.GT.U32.AND P1, PT, R9, R0, PT ;  /* 0x000000000900720c */ /* 0x000fda0003f24070 */
[----:B------:R-:W-:Y:S02]  /*0610*/  @!P1 IMAD.IADD R0, R0, 0x1, -R9 ;  /* 0x0000000100009824 */ /* 0x000fe400078e0a09 */
[----:B------:R-:W-:Y:S01]  /*0620*/  @!P1 VIADD R5, R5, 0x1 ;  /* 0x0000000105059836 */ /* 0x000fe20000000000 */
[----:B------:R-:W-:Y:S02]  /*0630*/  ISETP.NE.AND P1, PT, R6, RZ, PT ;  /* 0x000000ff0600720c */ /* 0x000fe40003f25270 */
[----:B------:R-:W-:Y:S02]  /*0640*/  ISETP.GE.U32.AND P0, PT, R0, R9, PT ;  /* 0x000000090000720c */ /* 0x000fe40003f06070 */
[----:B------:R-:W-:-:S04]  /*0650*/  LOP3.LUT R0, R7, R6, RZ, 0x3c, !PT ;  /* 0x0000000607007212 */ /* 0x000fc800078e3cff */
[----:B------:R-:W-:Y:S01]  /*0660*/  ISETP.GE.AND P2, PT, R0, RZ, PT ;  /* 0x000000ff0000720c */ /* 0x000fe20003f46270 */
[----:B------:R-:W-:-:S06]  /*0670*/  VIADD R0, R2, 0x7f ;  /* 0x0000007f02007836 */ /* 0x000fcc0000000000 */
[----:B------:R-:W-:-:S04]  /*0680*/  @P0 VIADD R5, R5, 0x1 ;  /* 0x0000000105050836 */ /* 0x000fc80000000000 */
[----:B------:R-:W-:Y:S01]  /*0690*/  IMAD.MOV.U32 R4, RZ, RZ, R5 ;  /* 0x000000ffff047224 */ /* 0x000fe200078e0005 */
[----:B------:R-:W-:-:S03]  /*06a0*/  SHF.R.S32.HI R5, RZ, 0x1f, R0 ;  /* 0x0000001fff057819 */ /* 0x000fc60000011400 */
[----:B------:R-:W-:Y:S01]  /*06b0*/  @!P2 IMAD.MOV R4, RZ, RZ, -R4 ;  /* 0x000000ffff04a224 */ /* 0x000fe200078e0a04 */
[----:B------:R-:W-:Y:S02]  /*06c0*/  @!P1 LOP3.LUT R4, RZ, R6, RZ, 0x33, !PT ;  /* 0x00000006ff049212 */ /* 0x000fe400078e33ff */
[----:B------:R-:W-:-:S03]  /*06d0*/  LEA.HI R5, R5, R0, RZ, 0x7 ;  /* 0x0000000005057211 */ /* 0x000fc600078f38ff */
[----:B------:R-:W-:Y:S02]  /*06e0*/  IMAD.SHL.U32 R8, R4, 0x8, RZ ;  /* 0x0000000804087824 */ /* 0x000fe400078e00ff */
[----:B------:R-:W-:-:S03]  /*06f0*/  IMAD.MOV R4, RZ, RZ, -R4 ;  /* 0x000000ffff047224 */ /* 0x000fc600078e0a04 */
[----:B------:R-:W-:Y:S01]  /*0700*/  LEA.HI.SX32 R5, R5, -R8, 0x19 ;  /* 0x8000000805057211 */ /* 0x000fe200078fcaff */
[----:B------:R-:W-:-:S03]  /*0710*/  IMAD R13, R6, R4, R7 ;  /* 0x00000004060d7224 */ /* 0x000fc600078e0207 */
[----:B------:R-:W-:-:S04]  /*0720*/  VIMNMX R10, R5, 0x8, PT ;  /* 0x00000008050a7848 */ /* 0x000fc80003fe0100 */
[-C--:B------:R-:W-:Y:S02]  /*0730*/  IABS R9, R10.reuse ;  /* 0x0000000a00097213 */ /* 0x080fe40000000000 */
[----:B------:R-:W-:Y:S02]  /*0740*/  IABS R6, R10 ;  /* 0x0000000a00067213 */ /* 0x000fe40000000000 */
[----:B------:R-:W0:Y:S01]  /*0750*/  I2F.RP R0, R9 ;  /* 0x0000000900007306 */ /* 0x000e220000209400 */
[C---:B------:R-:W-:Y:S02]  /*0760*/  R2UR UR4, R10.reuse ;  /* 0x000000000a0472ca */ /* 0x040fe400000e0000 */
[----:B------:R-:W-:-:S11]  /*0770*/  R2UR UR5, R10 ;  /* 0x000000000a0572ca */ /* 0x000fd600000e0000 */
[----:B------:R-:W-:Y:S01]  /*0780*/  UISETP.NE.AND UP0, UPT, UR4, URZ, UPT ;  /* 0x0000003f0400728c */ /* 0x000fe2000bf05270 */
[----:B0-----:R-:W0:Y:S02]  /*0790*/  MUFU.RCP R0, R0 ;  /* 0x0000000000007308 */ /* 0x001e240000001000 */
[----:B0-----:R-:W-:Y:S02]  /*07a0*/  VIADD R5, R0, 0xffffffe ;  /* 0x0ffffffe00057836 */ /* 0x001fe40000000000 */
[----:B------:R-:W-:-:S04]  /*07b0*/  IMAD.MOV R0, RZ, RZ, -R6 ;  /* 0x000000ffff007224 */ /* 0x000fc800078e0a06 */
[----:B------:R-:W0:Y:S02]  /*07c0*/  F2I.FTZ.U32.TRUNC.NTZ R5, R5 ;  /* 0x0000000500057305 */ /* 0x000e24000021f000 */
[----:B0-----:R-:W-:-:S04]  /*07d0*/  IMAD.MOV R11, RZ, RZ, -R5 ;  /* 0x000000ffff0b7224 */ /* 0x001fc800078e0a05 */
[----:B------:R-:W-:Y:S01]  /*07e0*/  IMAD.MOV.U32 R4, RZ, RZ, R11 ;  /* 0x000000ffff047224 */ /* 0x000fe200078e000b */
[----:B------:R-:W-:-:S03]  /*07f0*/  IABS R11, R13 ;  /* 0x0000000d000b7213 */ /* 0x000fc60000000000 */
[----:B------:R-:W-:Y:S02]  /*0800*/  IMAD R7, R4, R9, RZ ;  /* 0x0000000904077224 */ /* 0x000fe400078e02ff */
[----:B------:R-:W-:-:S04]  /*0810*/  IMAD.MOV.U32 R4, RZ, RZ, RZ ;  /* 0x000000ffff047224 */ /* 0x000fc800078e00ff */
[----:B------:R-:W-:Y:S01]  /*0820*/  IMAD.HI.U32 R4, R5, R7, R4 ;  /* 0x0000000705047227 */ /* 0x000fe200078e0004 */
[----:B------:R-:W-:-:S05]  /*0830*/  LOP3.LUT R5, R16, 0x7f, RZ, 0xc0, !PT ;  /* 0x0000007f10057812 */ /* 0x000fca00078ec0ff */
[----:B------:R-:W-:-:S04]  /*0840*/  IMAD.HI.U32 R4, R4, R11, RZ ;  /* 0x0000000b04047227 */ /* 0x000fc800078e00ff */
[----:B------:R-:W-:-:S05]  /*0850*/  IMAD R0, R4, R0, R11 ;  /* 0x0000000004007224 */ /* 0x000fca00078e020b */
[----:B------:R-:W-:-:S13]  /*0860*/  ISETP.GT.U32.AND P1, PT, R9, R0, PT ;  /* 0x000000000900720c */ /* 0x000fda0003f24070 */
[----:B------:R-:W-:Y:S02]  /*0870*/  @!P1 IMAD.IADD R0, R0, 0x1, -R9 ;  /* 0x0000000100009824 */ /* 0x000fe400078e0a09 */
[----:B------:R-:W-:-:S03]  /*0880*/  @!P1 VIADD R4, R4, 0x1 ;  /* 0x0000000104049836 */ /* 0x000fc60000000000 */
[----:B------:R-:W-:Y:S02]  /*0890*/  ISETP.GE.U32.AND P0, PT, R0, R9, PT ;  /* 0x000000090000720c */ /* 0x000fe40003f06070 */
[----:B------:R-:W-:-:S04]  /*08a0*/  LOP3.LUT R0, R13, R10, RZ, 0x3c, !PT ;  /* 0x0000000a0d007212 */ /* 0x000fc800078e3cff */
[----:B------:R-:W-:-:S07]  /*08b0*/  ISETP.GE.AND P2, PT, R0, RZ, PT ;  /* 0x000000ff0000720c */ /* 0x000fce0003f46270 */
[----:B------:R-:W-:Y:S01]  /*08c0*/  @P0 VIADD R4, R4, 0x1 ;  /* 0x0000000104040836 */ /* 0x000fe20000000000 */
[----:B------:R-:W-:-:S05]  /*08d0*/  ISETP.GE.AND P0, PT, R175, 0x20, PT ;  /* 0x00000020af00780c */ /* 0x000fca0003f06270 */
[----:B------:R-:W-:-:S05]  /*08e0*/  @!P2 IMAD.MOV R4, RZ, RZ, -R4 ;  /* 0x000000ffff04a224 */ /* 0x000fca00078e0a04 */
[----:B------:R-:W-:-:S09]  /*08f0*/  R2UR UR7, R4 ;  /* 0x00000000040772ca */ /* 0x000fd200000e0000 */
[----:B------:R-:W-:-:S04]  /*0900*/  @!UP0 ULOP3.LUT UR7, URZ, UR5, URZ, 0x33, !UPT ;  /* 0x000000053f078292 */ /* 0x000fc8000f8e333f */
[----:B------:R-:W-:Y:S02]  /*0910*/  UIADD3 UR4, -UR7, URZ, URZ ;  /* 0x0000003f07047290 */ /* 0x000fe4000fffe13f */
[----:B------:R-:W-:-:S04]  /*0920*/  USHF.L.U32 UR7, UR7, 0x9, URZ ;  /* 0x0000000907077899 */ /* 0x000fc8000800063f */
[----:B------:R-:W-:-:S04]  /*0930*/  IMAD R0, R10, UR4, R13 ;  /* 0x000000040a007c24 */ /* 0x000fc8000f8e020d */
[----:B------:R-:W-:Y:S01]  /*0940*/  IMAD.IADD R0, R8, 0x1, R0 ;  /* 0x0000000108007824 */ /* 0x000fe200078e0200 */
[----:B------:R-:W0:Y:S03]  /*0950*/  S2UR UR4, SR_CgaCtaId ;  /* 0x00000000000479c3 */ /* 0x000e260000008800 */
[----:B------:R-:W-:-:S05]  /*0960*/  IMAD R18, R0, 0x80, R5 ;  /* 0x0000008000127824 */ /* 0x000fca00078e0205 */
[----:B------:R4:W-:Y:S04]  /*0970*/  STL [R1+0x2d0], R18 ;  /* 0x0002d01201007387 */ /* 0x0009e80000100800 */
[----:B------:R4:W-:Y:S04]  /*0980*/  STL [R1+0x4], RZ ;  /* 0x000004ff01007387 */ /* 0x0009e80000100800 */
[----:B------:R4:W-:Y:S04]  /*0990*/  STL [R1+0x8], RZ ;  /* 0x000008ff01007387 */ /* 0x0009e80000100800 */
[----:B------:R4:W-:Y:S04]  /*09a0*/  STL [R1+0xc], RZ ;  /* 0x00000cff01007387 */ /* 0x0009e80000100800 */
[----:B------:R4:W-:Y:S01]  /*09b0*/  STL [R1+0x10], RZ ;  /* 0x000010ff01007387 */ /* 0x0009e20000100800 */
[----:B0-----:R-:W-:-:S03]  /*09c0*/  ULEA UR6, UR4, UR6, 0x18 ;  /* 0x0000000604067291 */ /* 0x001fc6000f8ec03f */
[----:B------:R4:W-:Y:S04]  /*09d0*/  STL [R1+0x14], RZ ;  /* 0x000014ff01007387 */ /* 0x0009e80000100800 */
        /* <DEDUP_REMOVED lines=121> */
[----:B------:R4:W-:Y:S01]  /*1170*/  STL [R1+0x1fc], RZ ;  /* 0x0001fcff01007387 */ /* 0x0009e20000100800 */
[----:B------:R-:W-:Y:S05]  /*1180*/  @!P0 BRA `(.L_x_0) ;  /* 0x0000009c00ec8947 */ /* 0x000fea0003800000 */
[----:B------:R-:W-:Y:S02]  /*1190*/  IABS R4, R2 ;  /* 0x0000000200047213 */ /* 0x000fe40000000000 */
[----:B------:R-:W-:Y:S02]  /*11a0*/  CS2R R134, SRZ ;  /* 0x0000000000867805 */ /* 0x000fe4000001ff00 */
[----:B------:R-:W-:Y:S02]  /*11b0*/  IABS R0, R3 ;  /* 0x0000000300007213 */ /* 0x000fe40000000000 */
[----:B------:R-:W-:Y:S01]  /*11c0*/  CS2R R136, SRZ ;  /* 0x0000000000887805 */ /* 0x000fe2000001ff00 */
[----:B------:R-:W0:Y:S01]  /*11d0*/  I2F.RP R10, R4 ;  /* 0x00000004000a7306 */ /* 0x000e220000209400 */
[----:B------:R-:W-:Y:S02]  /*11e0*/  SHF.R.U32.HI R7, RZ, 0x5, R16 ;  /* 0x00000005ff077819 */ /* 0x000fe40000011610 */
[----:B------:R-:W-:-:S02]  /*11f0*/  CS2R R138, SRZ ;  /* 0x00000000008a7805 */ /* 0x000fc4000001ff00 */
[----:B------:R-:W-:Y:S02]  /*1200*/  IABS R65, R18 ;  /* 0x0000001200417213 */ /* 0x000fe40000000000 */
[----:B------:R-:W-:Y:S02]  /*1210*/  CS2R R140, SRZ ;  /* 0x00000000008c7805 */ /* 0x000fe4000001ff00 */
[----:B------:R-:W-:Y:S02]  /*1220*/  R2UR UR18, R7 ;  /* 0x00000000071272ca */ /* 0x000fe400000e0000 */
[----:B------:R-:W-:Y:S02]  /*1230*/  CS2R R142, SRZ ;  /* 0x00000000008e7805 */ /* 0x000fe4000001ff00 */
[----:B------:R-:W-:Y:S01]  /*1240*/  ISETP.GE.AND P3, PT, R18, RZ, PT ;  /* 0x000000ff1200720c */ /* 0x000fe20003f66270 */
[----:B------:R-:W1:Y:S01]  /*1250*/  I2F.RP R5, R0 ;  /* 0x0000000000057306 */ /* 0x000e620000209400 */
[----:B----4-:R-:W-:-:S02]  /*1260*/  LOP3.LUT R18, R173, 0x16, RZ, 0xfc, !PT ;  /* 0x00000016ad127812 */ /* 0x010fc400078efcff */
[----:B------:R-:W-:Y:S02]  /*1270*/  CS2R R144, SRZ ;  /* 0x0000000000907805 */ /* 0x000fe4000001ff00 */
[C---:B------:R-:W-:Y:S02]  /*1280*/  LOP3.LUT R20, R173.reuse, 0x1a, RZ, 0xfc, !PT ;  /* 0x0000001aad147812 */ /* 0x040fe400078efcff */
[----:B------:R-:W-:Y:S02]  /*1290*/  CS2R R146, SRZ ;  /* 0x0000000000927805 */ /* 0x000fe4000001ff00 */
[----:B------:R-:W-:Y:S02]  /*12a0*/  LOP3.LUT R22, R173, 0x1e, RZ, 0xfc, !PT ;  /* 0x0000001ead167812 */ /* 0x000fe400078efcff */
[----:B------:R-:W-:Y:S02]  /*12b0*/  CS2R R148, SRZ ;  /* 0x0000000000947805 */ /* 0x000fe4000001ff00 */
[----:B------:R-:W-:Y:S01]  /*12c0*/  CS2R R150, SRZ ;  /* 0x0000000000967805 */ /* 0x000fe2000001ff00 */
[----:B0-----:R-:W0:Y:S01]  /*12d0*/  MUFU.RCP R10, R10 ;  /* 0x0000000a000a7308 */ /* 0x001e220000001000 */
[----:B------:R-:W-:-:S02]  /*12e0*/  ULOP3.LUT UR5, UR7, 0x7, UR18, 0xf8, !UPT ;  /* 0x0000000707057892 */ /* 0x000fc4000f8ef812 */
[----:B------:R-:W-:Y:S02]  /*12f0*/  UIADD3 UR4, UR7, UR18, URZ ;  /* 0x0000001207047290 */ /* 0x000fe4000fffe03f */
[----:B------:R-:W-:-:S03]  /*1300*/  ULOP3.LUT UR21, UR5, 0x1f0, URZ, 0xfc, !UPT ;  /* 0x000001f005157892 */ /* 0x000fc6000f8efc3f */
[----:B-1----:R-:W1:Y:S01]  /*1310*/  MUFU.RCP R5, R5 ;  /* 0x0000000500057308 */ /* 0x002e620000001000 */
[----:B------:R-:W-:Y:S02]  /*1320*/  ULOP3.LUT UR20, UR5, 0x1e8, URZ, 0xfc, !UPT ;  /* 0x000001e805147892 */ /* 0x000fe4000f8efc3f */
[----:B------:R-:W-:Y:S02]  /*1330*/  ULOP3.LUT UR19, UR5, 0x1e0, URZ, 0xfc, !UPT ;  /* 0x000001e005137892 */ /* 0x000fe4000f8efc3f */
[----:B------:R-:W-:Y:S02]  /*1340*/  ULOP3.LUT UR15, UR5, 0x1d0, URZ, 0xfc, !UPT ;  /* 0x000001d0050f7892 */ /* 0x000fe4000f8efc3f */
[----:B------:R-:W-:Y:S01]  /*1350*/  ULOP3.LUT UR14, UR5, 0x1c8, URZ, 0xfc, !UPT ;  /* 0x000001c8050e7892 */ /* 0x000fe2000f8efc3f */
[----:B0-----:R-:W-:Y:S01]  /*1360*/  VIADD R8, R10, 0xffffffe ;  /* 0x0ffffffe0a087836 */ /* 0x001fe20000000000 */
[----:B------:R-:W-:Y:S02]  /*1370*/  ULOP3.LUT UR13, UR5, 0x1c0, URZ, 0xfc, !UPT ;  /* 0x000001c0050d7892 */ /* 0x000fe4000f8efc3f */
[----:B------:R-:W-:Y:S01]  /*1380*/  ULOP3.LUT UR12, UR5, 0x1b0, URZ, 0xfc, !UPT ;  /* 0x000001b0050c7892 */ /* 0x000fe2000f8efc3f */
[----:B------:R0:W2:Y:S01]  /*1390*/  F2I.FTZ.U32.TRUNC.NTZ R9, R8 ;  /* 0x0000000800097305 */ /* 0x0000a2000021f000 */
[----:B------:R-:W-:-:S02]  /*13a0*/  ULOP3.LUT UR11, UR5, 0x1a8, URZ, 0xfc, !UPT ;  /* 0x000001a8050b7892 */ /* 0x000fc4000f8efc3f */
[----:B------:R-:W-:Y:S01]  /*13b0*/  ULOP3.LUT UR10, UR5, 0x1a0, URZ, 0xfc, !UPT ;  /* 0x000001a0050a7892 */ /* 0x000fe2000f8efc3f */
[----:B-1----:R-:W-:Y:S01]  /*13c0*/  VIADD R6, R5, 0xffffffe ;  /* 0x0ffffffe05067836 */ /* 0x002fe20000000000 */
[----:B------:R-:W-:Y:S02]  /*13d0*/  ULOP3.LUT UR9, UR5, 0x190, URZ, 0xfc, !UPT ;  /* 0x0000019005097892 */ /* 0x000fe4000f8efc3f */
[----:B------:R-:W-:Y:S01]  /*13e0*/  IMAD.U32 R10, RZ, RZ, UR11 ;  /* 0x0000000bff0a7e24 */ /* 0x000fe2000f8e00ff */
[----:B------:R1:W3:Y:S01]  /*13f0*/  F2I.FTZ.U32.TRUNC.NTZ R7, R6 ;  /* 0x0000000600077305 */ /* 0x0002e2000021f000 */
[----:B0-----:R-:W-:Y:S01]  /*1400*/  IMAD.MOV.U32 R8, RZ, RZ, RZ ;  /* 0x000000ffff087224 */ /* 0x001fe200078e00ff */
[----:B------:R-:W-:Y:S02]  /*1410*/  ULOP3.LUT UR8, UR5, 0x188, URZ, 0xfc, !UPT ;  /* 0x0000018805087892 */ /* 0x000fe4000f8efc3f */
[----:B------:R-:W-:Y:S01]  /*1420*/  IABS R12, R10 ;  /* 0x0000000a000c7213 */ /* 0x000fe20000000000 */
[----:B------:R-:W-:Y:S01]  /*1430*/  IMAD.U32 R10, RZ, RZ, UR9 ;  /* 0x00000009ff0a7e24 */ /* 0x000fe2000f8e00ff */
[----:B------:R-:W-:Y:S01]  /*1440*/  ULOP3.LUT UR61, UR5, 0x180, URZ, 0xfc, !UPT ;  /* 0x00000180053d7892 */ /* 0x000fe2000f8efc3f */
[----:B--2---:R-:W-:Y:S01]  /*1450*/  IMAD.MOV R13, RZ, RZ, -R9 ;  /* 0x000000ffff0d7224 */ /* 0x004fe200078e0a09 */
[----:B------:R-:W-:Y:S01]  /*1460*/  ULOP3.LUT UR60, UR5, 0x170, URZ, 0xfc, !UPT ;  /* 0x00000170053c7892 */ /* 0x000fe2000f8efc3f */
[----:B-1----:R-:W-:Y:S01]  /*1470*/  IMAD.U32 R6, RZ, RZ, UR21 ;  /* 0x00000015ff067e24 */ /* 0x002fe2000f8e00ff */
[----:B------:R-:W-:Y:S01]  /*1480*/  IABS R15, R10 ;  /* 0x0000000a000f7213 */ /* 0x000fe20000000000 */
[----:B------:R-:W-:Y:S01]  /*1490*/  IMAD R5, R13, R4, RZ ;  /* 0x000000040d057224 */ /* 0x000fe200078e02ff */
[----:B------:R-:W-:-:S02]  /*14a0*/  ULOP3.LUT UR59, UR5, 0x168, URZ, 0xfc, !UPT ;  /* 0x00000168053b7892 */ /* 0x000fc4000f8efc3f */
[----:B------:R-:W-:Y:S01]  /*14b0*/  IABS R43, R6 ;  /* 0x00000006002b7213 */ /* 0x000fe20000000000 */
[----:B---3--:R-:W-:Y:S01]  /*14c0*/  IMAD.MOV R11, RZ, RZ, -R7 ;  /* 0x000000ffff0b7224 */ /* 0x008fe200078e0a07 */
[----:B------:R-:W-:Y:S01]  /*14d0*/  ULOP3.LUT UR58, UR5, 0x160, URZ, 0xfc, !UPT ;  /* 0x00000160053a7892 */ /* 0x000fe2000f8efc3f */
[----:B------:R-:W-:Y:S01]  /*14e0*/  IMAD.HI.U32 R8, R9, R5, R8 ;  /* 0x0000000509087227 */ /* 0x000fe200078e0008 */
[----:B------:R-:W-:Y:S02]  /*14f0*/  ULOP3.LUT UR56, UR5, 0x148, URZ, 0xfc, !UPT ;  /* 0x0000014805387892 */ /* 0x000fe4000f8efc3f */
[----:B------:R-:W-:Y:S01]  /*1500*/  ULOP3.LUT UR57, UR5, 0x150, URZ, 0xfc, !UPT ;  /* 0x0000015005397892 */ /* 0x000fe2000f8efc3f */
[----:B------:R-:W-:Y:S01]  /*1510*/  IMAD R5, R11, R0, RZ ;  /* 0x000000000b057224 */ /* 0x000fe200078e02ff */
[----:B------:R-:W-:Y:S01]  /*1520*/  ULOP3.LUT UR55, UR5, 0x140, URZ, 0xfc, !UPT ;  /* 0x0000014005377892 */ /* 0x000fe2000f8efc3f */
[----:B------:R-:W-:Y:S01]  /*1530*/  IMAD.MOV.U32 R6, RZ, RZ, RZ ;  /* 0x000000ffff067224 */ /* 0x000fe200078e00ff */
[----:B------:R-:W-:Y:S01]  /*1540*/  ULOP3.LUT UR54, UR5, 0x130, URZ, 0xfc, !UPT ;  /* 0x0000013005367892 */ /* 0x000fe2000f8efc3f */
[----:B------:R-:W-:Y:S01]  /*1550*/  IMAD.U32 R9, RZ, RZ, UR20 ;  /* 0x00000014ff097e24 */ /* 0x000fe2000f8e00ff */
[----:B------:R-:W-:Y:S01]  /*1560*/  ULOP3.LUT UR53, UR5, 0x128, URZ, 0xfc, !UPT ;  /* 0x0000012805357892 */ /* 0x000fe2000f8efc3f */
[----:B------:R-:W-:Y:S01]  /*1570*/  IMAD.HI.U32 R5, R7, R5, R6 ;  /* 0x0000000507057227 */ /* 0x000fe200078e0006 */
[----:B------:R-:W-:-:S02]  /*1580*/  ULOP3.LUT UR52, UR5, 0x120, URZ, 0xfc, !UPT ;  /* 0x0000012005347892 */ /* 0x000fc4000f8efc3f */
[----:B------:R-:W-:Y:S01]  /*1590*/  IABS R39, R9 ;  /* 0x0000000900277213 */ /* 0x000fe20000000000 */
[----:B------:R-:W-:Y:S01]  /*15a0*/  IMAD.HI.U32 R8, R8, R65, RZ ;  /* 0x0000004108087227 */ /* 0x000fe200078e00ff */
[----:B------:R-:W-:Y:S02]  /*15b0*/  ULOP3.LUT UR50, UR5, 0x108, URZ, 0xfc, !UPT ;  /* 0x0000010805327892 */ /* 0x000fe4000f8efc3f */
[----:B------:R-:W-:Y:S01]  /*15c0*/  ULOP3.LUT UR51, UR5, 0x110, URZ, 0xfc, !UPT ;  /* 0x0000011005337892 */ /* 0x000fe2000f8efc3f */
[----:B------:R-:W-:Y:S01]  /*15d0*/  IMAD.U32 R7, RZ, RZ, UR19 ;  /* 0x00000013ff077e24 */ /* 0x000fe2000f8e00ff */
[----:B------:R-:W-:Y:S01]  /*15e0*/  ULOP3.LUT UR49, UR5, 0x100, URZ, 0xfc, !UPT ;  /* 0x0000010005317892 */ /* 0x000fe2000f8efc3f */
[C---:B------:R-:W-:Y:S01]  /*15f0*/  IMAD.HI.U32 R6, R5.reuse, R43, RZ ;  /* 0x0000002b05067227 */ /* 0x040fe200078e00ff */
[----:B------:R-:W-:Y:S02]  /*1600*/  ULOP3.LUT UR48, UR5, 0xf0, URZ, 0xfc, !UPT ;  /* 0x000000f005307892 */ /* 0x000fe4000f8efc3f */
[----:B------:R-:W-:Y:S01]  /*1610*/  IABS R29, R7 ;  /* 0x00000007001d7213 */ /* 0x000fe20000000000 */
[----:B------:R-:W-:Y:S01]  /*1620*/  IMAD.MOV R8, RZ, RZ, -R8 ;  /* 0x000000ffff087224 */ /* 0x000fe200078e0a08 */
[----:B------:R-:W-:Y:S01]  /*1630*/  ULOP3.LUT UR47, UR5, 0xe8, URZ, 0xfc, !UPT ;  /* 0x000000e8052f7892 */ /* 0x000fe2000f8efc3f */
[----:B------:R-:W-:Y:S01]  /*1640*/  IMAD.U32 R9, RZ, RZ, UR15 ;  /* 0x0000000fff097e24 */ /* 0x000fe2000f8e00ff */
[----:B------:R-:W-:Y:S01]  /*1650*/  ULOP3.LUT UR46, UR5, 0xe0, URZ, 0xfc, !UPT ;  /* 0x000000e0052e7892 */ /* 0x000fe2000f8efc3f */
[----:B------:R-:W-:Y:S01]  /*1660*/  IMAD.MOV R7, RZ, RZ, -R6 ;  /* 0x000000ffff077224 */ /* 0x000fe200078e0a06 */
[----:B------:R-:W-:Y:S01]  /*1670*/  ULOP3.LUT UR45, UR5, 0xd0, URZ, 0xfc, !UPT ;  /* 0x000000d0052d7892 */ /* 0x000fe2000f8efc3f */
[----:B------:R-:W-:Y:S01]  /*1680*/  IMAD.HI.U32 R6, R5, R39, RZ ;  /* 0x0000002705067227 */ /* 0x000fe200078e00ff */
[----:B------:R-:W-:Y:S01]  /*1690*/  IABS R31, R9 ;  /* 0x00000009001f7213 */ /* 0x000fe20000000000 */
[----:B------:R-:W-:-:S02]  /*16a0*/  ULOP3.LUT UR44, UR5, 0xc8, URZ, 0xfc, !UPT ;  /* 0x000000c8052c7892 */ /* 0x000fc4000f8efc3f */
[----:B------:R-:W-:Y:S01]  /*16b0*/  IMAD R65, R4, R8, R65 ;  /* 0x0000000804417224 */ /* 0x000fe200078e0241 */
[----:B------:R-:W-:Y:S01]  /*16c0*/  ULOP3.LUT UR43, UR5, 0xc0, URZ, 0xfc, !UPT ;  /* 0x000000c0052b7892 */ /* 0x000fe2000f8efc3f */
[----:B------:R-:W-:Y:S01]  /*16d0*/  IMAD R43, R0, R7, R43 ;  /* 0x00000007002b7224 */ /* 0x000fe200078e022b */
[----:B------:R-:W-:Y:S01]  /*16e0*/  ULOP3.LUT UR42, UR5, 0xb0, URZ, 0xfc, !UPT ;  /* 0x000000b0052a7892 */ /* 0x000fe2000f8efc3f */
[----:B------:R-:W-:Y:S01]  /*16f0*/  IMAD.U32 R8, RZ, RZ, UR14 ;  /* 0x0000000eff087e24 */ /* 0x000fe2000f8e00ff */
[----:B------:R-:W-:Y:S01]  /*1700*/  ISETP.GT.U32.AND P0, PT, R4, R65, PT ;  /* 0x000000410400720c */ /* 0x000fe20003f04070 */
[----:B------:R-:W-:Y:S01]  /*1710*/  IMAD.MOV R7, RZ, RZ, -R6 ;  /* 0x000000ffff077224 */ /* 0x000fe200078e0a06 */
[----:B------:R-:W-:Y:S01]  /*1720*/  ISETP.GT.U32.AND P2, PT, R0, R43, PT ;  /* 0x0000002b0000720c */ /* 0x000fe20003f44070 */
[----:B------:R-:W-:Y:S01]  /*1730*/  IMAD.HI.U32 R6, R5, R29, RZ ;  /* 0x0000001d05067227 */ /* 0x000fe200078e00ff */
[----:B------:R-:W-:Y:S01]  /*1740*/  IABS R19, R8 ;  /* 0x0000000800137213 */ /* 0x000fe20000000000 */
[----:B------:R-:W-:-:S02]  /*1750*/  ULOP3.LUT UR41, UR5, 0xa8, URZ, 0xfc, !UPT ;  /* 0x000000a805297892 */ /* 0x000fc4000f8efc3f */
[C---:B------:R-:W-:Y:S01]  /*1760*/  IMAD R39, R0.reuse, R7, R39 ;  /* 0x0000000700277224 */ /* 0x040fe200078e0227 */
[----:B------:R-:W-:Y:S01]  /*1770*/  ULOP3.LUT UR40, UR5, 0xa0, URZ, 0xfc, !UPT ;  /* 0x000000a005287892 */ /* 0x000fe2000f8efc3f */
[C---:B------:R-:W-:Y:S01]  /*1780*/  IMAD.HI.U32 R7, R5.reuse, R31, RZ ;  /* 0x0000001f05077227 */ /* 0x040fe200078e00ff */
[----:B------:R-:W-:Y:S02]  /*1790*/  ULOP3.LUT UR39, UR5, 0x90, URZ, 0xfc, !UPT ;  /* 0x0000009005277892 */ /* 0x000fe4000f8efc3f */
[C---:B------:R-:W-:Y:S01]  /*17a0*/  ISETP.GT.U32.AND P1, PT, R0.reuse, R39, PT ;  /* 0x000000270000720c */ /* 0x040fe20003f24070 */
[----:B------:R-:W-:Y:S01]  /*17b0*/  IMAD.MOV R6, RZ, RZ, -R6 ;  /* 0x000000ffff067224 */ /* 0x000fe200078e0a06 */
[----:B------:R-:W-:Y:S01]  /*17c0*/  ULOP3.LUT UR38, UR5, 0x88, URZ, 0xfc, !UPT ;  /* 0x0000008805267892 */ /* 0x000fe2000f8efc3f */
[----:B------:R-:W-:Y:S01]  /*17d0*/  IMAD.U32 R8, RZ, RZ, UR13 ;  /* 0x0000000dff087e24 */ /* 0x000fe2000f8e00ff */
[----:B------:R-:W-:Y:S01]  /*17e0*/  ULOP3.LUT UR37, UR5, 0x80, URZ, 0xfc, !UPT ;  /* 0x0000008005257892 */ /* 0x000fe2000f8efc3f */
[----:B------:R-:W-:Y:S01]  /*17f0*/  IMAD.MOV R7, RZ, RZ, -R7 ;  /* 0x000000ffff077224 */ /* 0x000fe200078e0a07 */
[----:B------:R-:W-:Y:S01]  /*1800*/  ULOP3.LUT UR36, UR5, 0x70, URZ, 0xfc, !UPT ;  /* 0x0000007005247892 */ /* 0x000fe2000f8efc3f */
[----:B------:R-:W-:Y:S01]  /*1810*/  IMAD R29, R0, R6, R29 ;  /* 0x00000006001d7224 */ /* 0x000fe200078e021d */
[----:B------:R-:W-:Y:S01]  /*1820*/  IABS R8, R8 ;  /* 0x0000000800087213 */ /* 0x000fe20000000000 */
[----:B------:R-:W-:Y:S01]  /*1830*/  IMAD.HI.U32 R6, R5, R19, RZ ;  /* 0x0000001305067227 */ /* 0x000fe200078e00ff */
[----:B------:R-:W-:-:S02]  /*1840*/  ULOP3.LUT UR35, UR5, 0x68, URZ, 0xfc, !UPT ;  /* 0x0000006805237892 */ /* 0x000fc4000f8efc3f */
[C---:B------:R-:W-:Y:S01]  /*1850*/  ISETP.GT.U32.AND P5, PT, R0.reuse, R29, PT ;  /* 0x0000001d0000720c */ /* 0x040fe20003fa4070 */
[----:B------:R-:W-:Y:S01]  /*1860*/  IMAD.U32 R9, RZ, RZ, UR12 ;  /* 0x0000000cff097e24 */ /* 0x000fe2000f8e00ff */
[----:B------:R-:W-:Y:S01]  /*1870*/  ULOP3.LUT UR34, UR5, 0x60, URZ, 0xfc, !UPT ;  /* 0x0000006005227892 */ /* 0x000fe2000f8efc3f */
[C---:B------:R-:W-:Y:S01]  /*1880*/  IMAD R31, R0.reuse, R7, R31 ;  /* 0x00000007001f7224 */ /* 0x040fe200078e021f */
[----:B------:R-:W-:Y:S01]  /*1890*/  ULOP3.LUT UR33, UR5, 0x50, URZ, 0xfc, !UPT ;  /* 0x0000005005217892 */ /* 0x000fe2000f8efc3f */
[----:B------:R-:W-:Y:S01]  /*18a0*/  IMAD.MOV R7, RZ, RZ, -R6 ;  /* 0x000000ffff077224 */ /* 0x000fe200078e0a06 */
[----:B------:R-:W-:Y:S01]  /*18b0*/  IABS R9, R9 ;  /* 0x0000000900097213 */ /* 0x000fe20000000000 */
[----:B------:R-:W-:Y:S01]  /*18c0*/  IMAD.U32 R11, RZ, RZ, UR10 ;  /* 0x0000000aff0b7e24 */ /* 0x000fe2000f8e00ff */
[----:B------:R-:W-:Y:S01]  /*18d0*/  ISETP.GT.U32.AND P6, PT, R0, R31, PT ;  /* 0x0000001f0000720c */ /* 0x000fe20003fc4070 */
[----:B------:R-:W-:Y:S01]  /*18e0*/  @!P0 IMAD.IADD R65, R65, 0x1, -R4 ;  /* 0x0000000141418824 */ /* 0x000fe200078e0a04 */
[----:B------:R-:W-:Y:S01]  /*18f0*/  ULOP3.LUT UR32, UR5, 0x48, URZ, 0xfc, !UPT ;  /* 0x0000004805207892 */ /* 0x000fe2000f8efc3f */
[C---:B------:R-:W-:Y:S01]  /*1900*/  IMAD.HI.U32 R6, R5.reuse, R8, RZ ;  /* 0x0000000805067227 */ /* 0x040fe200078e00ff */
[----:B------:R-:W-:Y:S01]  /*1910*/  IABS R13, R11 ;  /* 0x0000000b000d7213 */ /* 0x000fe20000000000 */
[----:B------:R-:W-:Y:S01]  /*1920*/  ULOP3.LUT UR31, UR5, 0x40, URZ, 0xfc, !UPT ;  /* 0x00000040051f7892 */ /* 0x000fe2000f8efc3f */
[----:B------:R-:W-:Y:S01]  /*1930*/  ISETP.GT.U32.AND P0, PT, R4, R65, PT ;  /* 0x000000410400720c */ /* 0x000fe20003f04070 */
[----:B------:R-:W-:Y:S01]  /*1940*/  IMAD R19, R0, R7, R19 ;  /* 0x0000000700137224 */ /* 0x000fe200078e0213 */
[----:B------:R-:W-:Y:S01]  /*1950*/  ULOP3.LUT UR30, UR5, 0x30, URZ, 0xfc, !UPT ;  /* 0x00000030051e7892 */ /* 0x000fe2000f8efc3f */
[----:B------:R-:W-:Y:S01]  /*1960*/  IMAD.MOV R7, RZ, RZ, -R6 ;  /* 0x000000ffff077224 */ /* 0x000fe200078e0a06 */
[----:B------:R-:W-:Y:S01]  /*1970*/  ULOP3.LUT UR28, UR5, 0x20, URZ, 0xfc, !UPT ;  /* 0x00000020051c7892 */ /* 0x000fe2000f8efc3f */
[----:B------:R-:W-:Y:S01]  /*1980*/  IMAD.MOV.U32 R11, RZ, RZ, R12 ;  /* 0x000000ffff0b7224 */ /* 0x000fe200078e000c */
[----:B------:R-:W-:Y:S01]  /*1990*/  ULOP3.LUT UR29, UR5, 0x28, URZ, 0xfc, !UPT ;  /* 0x00000028051d7892 */ /* 0x000fe2000f8efc3f */
[----:B------:R-:W-:Y:S01]  /*19a0*/  IMAD.HI.U32 R6, R5, R9, RZ ;  /* 0x0000000905067227 */ /* 0x000fe200078e00ff */
[----:B------:R-:W-:-:S02]  /*19b0*/  ULOP3.LUT UR27, UR5, 0x10, URZ, 0xfc, !UPT ;  /* 0x00000010051b7892 */ /* 0x000fc4000f8efc3f */
[----:B------:R-:W-:Y:S01]  /*19c0*/  UIADD3 UR25, UR4, 0x1f8, URZ ;  /* 0x000001f804197890 */ /* 0x000fe2000fffe03f */
[----:B------:R-:W-:Y:S01]  /*19d0*/  IMAD R7, R0, R7, R8 ;  /* 0x0000000700077224 */ /* 0x000fe200078e0208 */
[----:B------:R-:W-:Y:S01]  /*19e0*/  ULOP3.LUT UR26, UR5, 0x8, URZ, 0xfc, !UPT ;  /* 0x00000008051a7892 */ /* 0x000fe2000f8efc3f */
[C---:B------:R-:W-:Y:S01]  /*19f0*/  IMAD.HI.U32 R8, R5.reuse, R11, RZ ;  /* 0x0000000b05087227 */ /* 0x040fe200078e00ff */
[----:B------:R-:W-:Y:S02]  /*1a00*/  UIADD3 UR24, UR4, 0x1d8, URZ ;  /* 0x000001d804187890 */ /* 0x000fe4000fffe03f */
[----:B------:R-:W-:Y:S01]  /*1a10*/  UIADD3 UR23, UR4, 0x1b8, URZ ;  /* 0x000001b804177890 */ /* 0x000fe2000fffe03f */
[----:B------:R-:W-:Y:S01]  /*1a20*/  IMAD.MOV R10, RZ, RZ, -R6 ;  /* 0x000000ffff0a7224 */ /* 0x000fe200078e0a06 */
[----:B------:R-:W-:Y:S01]  /*1a30*/  UIADD3 UR22, UR4, 0x198, URZ ;  /* 0x0000019804167890 */ /* 0x000fe2000fffe03f */
[----:B------:R-:W-:-:S04]  /*1a40*/  IMAD.HI.U32 R6, R5, R13, RZ ;  /* 0x0000000d05067227 */ /* 0x000fc800078e00ff */
[----:B------:R-:W-:Y:S02]  /*1a50*/  IMAD.MOV R12, RZ, RZ, -R8 ;  /* 0x000000ffff0c7224 */ /* 0x000fe400078e0a08 */
[----:B------:R-:W-:Y:S02]  /*1a60*/  IMAD R9, R0, R10, R9 ;  /* 0x0000000a00097224 */ /* 0x000fe400078e0209 */
[----:B------:R-:W-:-:S04]  /*1a70*/  IMAD.HI.U32 R8, R5, R15, RZ ;  /* 0x0000000f05087227 */ /* 0x000fc800078e00ff */
[----:B------:R-:W-:Y:S02]  /*1a80*/  IMAD.MOV R6, RZ, RZ, -R6 ;  /* 0x000000ffff067224 */ /* 0x000fe400078e0a06 */
[----:B------:R-:W-:Y:S02]  /*1a90*/  IMAD.U32 R10, RZ, RZ, UR8 ;  /* 0x00000008ff0a7e24 */ /* 0x000fe4000f8e00ff */
[----:B------:R-:W-:Y:S01]  /*1aa0*/  @!P0 IMAD.IADD R65, R65, 0x1, -R4 ;  /* 0x0000000141418824 */ /* 0x000fe200078e0a04 */
[----:B------:R-:W-:Y:S01]  /*1ab0*/  ISETP.NE.AND P0, PT, R2, RZ, PT ;  /* 0x000000ff0200720c */ /* 0x000fe20003f05270 */
[----:B------:R-:W-:Y:S01]  /*1ac0*/  IMAD.MOV R8, RZ, RZ, -R8 ;  /* 0x000000ffff087224 */ /* 0x000fe200078e0a08 */
[----:B------:R-:W-:Y:S01]  /*1ad0*/  IABS R17, R10 ;  /* 0x0000000a00117213 */ /* 0x000fe20000000000 */
[----:B------:R-:W-:Y:S02]  /*1ae0*/  IMAD R13, R0, R6, R13 ;  /* 0x00000006000d7224 */ /* 0x000fe400078e020d */
[----:B------:R-:W-:-:S02]  /*1af0*/  IMAD.U32 R6, RZ, RZ, UR61 ;  /* 0x0000003dff067e24 */ /* 0x000fc4000f8e00ff */
[----:B------:R-:W-:Y:S02]  /*1b00*/  IMAD R15, R0, R8, R15 ;  /* 0x00000008000f7224 */ /* 0x000fe400078e020f */
[----:B------:R-:W-:Y:S01]  /*1b10*/  IMAD.U32 R8, RZ, RZ, UR60 ;  /* 0x0000003cff087e24 */ /* 0x000fe2000f8e00ff */
[----:B------:R-:W-:Y:S01]  /*1b20*/  IABS R21, R6 ;  /* 0x0000000600157213 */ /* 0x000fe20000000000 */
[----:B------:R-:W-:-:S03]  /*1b30*/  IMAD.HI.U32 R6, R5, R17, RZ ;  /* 0x0000001105067227 */ /* 0x000fc600078e00ff */
[----:B------:R-:W-:Y:S01]  /*1b40*/  IABS R23, R8 ;  /* 0x0000000800177213 */ /* 0x000fe20000000000 */
[----:B------:R-:W-:Y:S02]  /*1b50*/  IMAD.MOV.U32 R4, RZ, RZ, R65 ;  /* 0x000000ffff047224 */ /* 0x000fe400078e0041 */
[----:B------:R-:W-:Y:S02]  /*1b60*/  IMAD.MOV R8, RZ, RZ, -R6 ;  /* 0x000000ffff087224 */ /* 0x000fe400078e0a06 */
[----:B------:R-:W-:Y:S01]  /*1b70*/  @!P3 IMAD.MOV R4, RZ, RZ, -R4 ;  /* 0x000000ffff04b224 */ /* 0x000fe200078e0a04 */
[----:B------:R-:W-:Y:S01]  /*1b80*/  @!P0 LOP3.LUT R4, RZ, R2, RZ, 0x33, !PT ;  /* 0x00000002ff048212 */ /* 0x000fe200078e33ff */
[----:B------:R-:W-:Y:S01]  /*1b90*/  IMAD.U32 R10, RZ, RZ, UR59 ;  /* 0x0000003bff0a7e24 */ /* 0x000fe2000f8e00ff */
[C---:B------:R-:W-:Y:S01]  /*1ba0*/  ISETP.GT.U32.AND P0, PT, R0.reuse, R7, PT ;  /* 0x000000070000720c */ /* 0x040fe20003f04070 */
[C---:B------:R-:W-:Y:S01]  /*1bb0*/  IMAD R17, R0.reuse, R8, R17 ;  /* 0x0000000800117224 */ /* 0x040fe200078e0211 */
[----:B------:R-:W-:Y:S01]  /*1bc0*/  ISETP.GT.U32.AND P3, PT, R0, R9, PT ;  /* 0x000000090000720c */ /* 0x000fe20003f64070 */
[----:B------:R-:W-:Y:S01]  /*1bd0*/  IMAD.HI.U32 R8, R5, R23, RZ ;  /* 0x0000001705087227 */ /* 0x000fe200078e00ff */
[----:B------:R-:W-:-:S03]  /*1be0*/  IABS R25, R10 ;  /* 0x0000000a00197213 */ /* 0x000fc60000000000 */
[----:B------:R-:W-:-:S04]  /*1bf0*/  IMAD.HI.U32 R6, R5, R21, RZ ;  /* 0x0000001505067227 */ /* 0x000fc800078e00ff */
[----:B------:R-:W-:Y:S01]  /*1c00*/  @!P2 IMAD.IADD R43, R43, 0x1, -R0 ;  /* 0x000000012b2ba824 */ /* 0x000fe200078e0a00 */
[C---:B------:R-:W-:Y:S01]  /*1c10*/  ISETP.GT.U32.AND P2, PT, R0.reuse, R19, PT ;  /* 0x000000130000720c */ /* 0x040fe20003f44070 */
[C---:B------:R-:W-:Y:S02]  /*1c20*/  IMAD R11, R0.reuse, R12, R11 ;  /* 0x0000000c000b7224 */ /* 0x040fe400078e020b */
[----:B------:R-:W-:Y:S01]  /*1c30*/  IMAD.U32 R12, RZ, RZ, UR58 ;  /* 0x0000003aff0c7e24 */ /* 0x000fe2000f8e00ff */
[----:B------:R-:W-:Y:S01]  /*1c40*/  ISETP.GT.U32.AND P4, PT, R0, R43, PT ;  /* 0x0000002b0000720c */ /* 0x000fe20003f84070 */
[----:B------:R-:W-:Y:S02]  /*1c50*/  IMAD.MOV R8, RZ, RZ, -R8 ;  /* 0x000000ffff087224 */ /* 0x000fe400078e0a08 */
[----:B------:R-:W-:Y:S01]  /*1c60*/  IMAD.MOV R6, RZ, RZ, -R6 ;  /* 0x000000ffff067224 */ /* 0x000fe200078e0a06 */
[----:B------:R-:W-:Y:S01]  /*1c70*/  IABS R27, R12 ;  /* 0x0000000c001b7213 */ /* 0x000fe20000000000 */
[----:B------:R-:W-:-:S02]  /*1c80*/  @!P5 IMAD.IADD R29, R29, 0x1, -R0 ;  /* 0x000000011d1dd824 */ /* 0x000fc400078e0a00 */
[C---:B------:R-:W-:Y:S02]  /*1c90*/  IMAD R23, R0.reuse, R8, R23 ;  /* 0x0000000800177224 */ /* 0x040fe400078e0217 */
[----:B------:R-:W-:Y:S01]  /*1ca0*/  IMAD.HI.U32 R10, R5, R25, RZ ;  /* 0x00000019050a7227 */ /* 0x000fe200078e00ff */
[----:B------:R-:W-:-:S03]  /*1cb0*/  ISETP.GT.U32.AND P5, PT, R0, R29, PT ;  /* 0x0000001d0000720c */ /* 0x000fc60003fa4070 */
[C---:B------:R-:W-:Y:S02]  /*1cc0*/  IMAD R21, R0.reuse, R6, R21 ;  /* 0x0000000600157224 */ /* 0x040fe400078e0215 */
[----:B------:R-:W-:Y:S02]  /*1cd0*/  IMAD.U32 R8, RZ, RZ, UR56 ;  /* 0x00000038ff087e24 */ /* 0x000fe4000f8e00ff */
[----:B------:R-:W-:Y:S02]  /*1ce0*/  IMAD.U32 R6, RZ, RZ, UR57 ;  /* 0x00000039ff067e24 */ /* 0x000fe4000f8e00ff */
[--C-:B------:R-:W-:Y:S01]  /*1cf0*/  @!P1 IMAD.IADD R39, R39, 0x1, -R0.reuse ;  /* 0x0000000127279824 */ /* 0x100fe200078e0a00 */
[C---:B------:R-:W-:Y:S01]  /*1d00*/  ISETP.GT.U32.AND P1, PT, R0.reuse, R11, PT ;  /* 0x0000000b0000720c */ /* 0x040fe20003f24070 */
[--C-:B------:R-:W-:Y:S01]  /*1d10*/  @!P6 IMAD.IADD R31, R31, 0x1, -R0.reuse ;  /* 0x000000011f1fe824 */ /* 0x100fe200078e0a00 */
[----:B------:R-:W-:Y:S01]  /*1d20*/  IABS R35, R8 ;  /* 0x0000000800237213 */ /* 0x000fe20000000000 */
[----:B------:R-:W-:Y:S01]  /*1d30*/  @!P0 IMAD.IADD R7, R7, 0x1, -R0 ;  /* 0x0000000107078824 */ /* 0x000fe200078e0a00 */
[----:B------:R-:W-:Y:S01]  /*1d40*/  ISETP.GT.U32.AND P0, PT, R0, R13, PT ;  /* 0x0000000d0000720c */ /* 0x000fe20003f04070 */
[----:B------:R-:W-:Y:S01]  /*1d50*/  IMAD.HI.U32 R12, R5, R27, RZ ;  /* 0x0000001b050c7227 */ /* 0x000fe200078e00ff */
[----:B------:R-:W-:-:S02]  /*1d60*/  IABS R33, R6 ;  /* 0x0000000600217213 */ /* 0x000fc40000000000 */
[C---:B------:R-:W-:Y:S01]  /*1d70*/  ISETP.GT.U32.AND P6, PT, R0.reuse, R39, PT ;  /* 0x000000270000720c */ /* 0x040fe20003fc4070 */
[----:B------:R-:W-:Y:S02]  /*1d80*/  IMAD.MOV R10, RZ, RZ, -R10 ;  /* 0x000000ffff0a7224 */ /* 0x000fe400078e0a0a */
[--C-:B------:R-:W-:Y:S01]  /*1d90*/  @!P2 IMAD.IADD R19, R19, 0x1, -R0.reuse ;  /* 0x000000011313a824 */ /* 0x100fe200078e0a00 */
[C---:B------:R-:W-:Y:S01]  /*1da0*/  ISETP.GT.U32.AND P2, PT, R0.reuse, R31, PT ;  /* 0x0000001f0000720c */ /* 0x040fe20003f44070 */
[----:B------:R-:W-:Y:S01]  /*1db0*/  @!P3 IMAD.IADD R9, R9, 0x1, -R0 ;  /* 0x000000010909b824 */ /* 0x000fe200078e0a00 */
[C---:B------:R-:W-:Y:S01]  /*1dc0*/  ISETP.GT.U32.AND P3, PT, R0.reuse, R7, PT ;  /* 0x000000070000720c */ /* 0x040fe20003f64070 */
[----:B------:R-:W-:Y:S02]  /*1dd0*/  IMAD.U32 R6, RZ, RZ, UR55 ;  /* 0x00000037ff067e24 */ /* 0x000fe4000f8e00ff */
[----:B------:R-:W-:Y:S02]  /*1de0*/  IMAD.MOV R12, RZ, RZ, -R12 ;  /* 0x000000ffff0c7224 */ /* 0x000fe400078e0a0c */
[----:B------:R-:W-:Y:S01]  /*1df0*/  IMAD R25, R0, R10, R25 ;  /* 0x0000000a00197224 */ /* 0x000fe200078e0219 */
[----:B------:R-:W-:Y:S01]  /*1e00*/  IABS R37, R6 ;  /* 0x0000000600257213 */ /* 0x000fe20000000000 */
[----:B------:R-:W-:-:S02]  /*1e10*/  IMAD.U32 R10, RZ, RZ, UR54 ;  /* 0x00000036ff0a7e24 */ /* 0x000fc4000f8e00ff */
[----:B------:R-:W-:-:S03]  /*1e20*/  IMAD.HI.U32 R8, R5, R35, RZ ;  /* 0x0000002305087227 */ /* 0x000fc600078e00ff */
[----:B------:R-:W-:Y:S01]  /*1e30*/  IABS R41, R10 ;  /* 0x0000000a00297213 */ /* 0x000fe20000000000 */
[----:B------:R-:W-:Y:S01]  /*1e40*/  @!P4 IMAD.IADD R43, R43, 0x1, -R0 ;  /* 0x000000012b2bc824 */ /* 0x000fe200078e0a00 */
[C---:B------:R-:W-:Y:S01]  /*1e50*/  ISETP.GT.U32.AND P4, PT, R0.reuse, R19, PT ;  /* 0x000000130000720c */ /* 0x040fe20003f84070 */
[----:B------:R-:W-:Y:S02]  /*1e60*/  IMAD R27, R0, R12, R27 ;  /* 0x0000000c001b7224 */ /* 0x000fe400078e021b */
[----:B------:R-:W-:-:S04]  /*1e70*/  IMAD.HI.U32 R6, R5, R33, RZ ;  /* 0x0000002105067227 */ /* 0x000fc800078e00ff */
[----:B------:R-:W-:Y:S02]  /*1e80*/  IMAD.U32 R12, RZ, RZ, UR53 ;  /* 0x00000035ff0c7e24 */ /* 0x000fe4000f8e00ff */
[----:B------:R-:W-:Y:S02]  /*1e90*/  IMAD.MOV R8, RZ, RZ, -R8 ;  /* 0x000000ffff087224 */ /* 0x000fe400078e0a08 */
[--C-:B------:R-:W-:Y:S01]  /*1ea0*/  @!P5 IMAD.IADD R29, R29, 0x1, -R0.reuse ;  /* 0x000000011d1dd824 */ /* 0x100fe200078e0a00 */
[C---:B------:R-:W-:Y:S01]  /*1eb0*/  ISETP.GT.U32.AND P5, PT, R0.reuse, R15, PT ;  /* 0x0000000f0000720c */ /* 0x040fe20003fa4070 */
[--C-:B------:R-:W-:Y:S01]  /*1ec0*/  @!P1 IMAD.IADD R11, R11, 0x1, -R0.reuse ;  /* 0x000000010b0b9824 */ /* 0x100fe200078e0a00 */
[C---:B------:R-:W-:Y:S01]  /*1ed0*/  ISETP.GT.U32.AND P1, PT, R0.reuse, R9, PT ;  /* 0x000000090000720c */ /* 0x040fe20003f24070 */
[----:B------:R-:W-:Y:S01]  /*1ee0*/  @!P0 IMAD.IADD R13, R13, 0x1, -R0 ;  /* 0x000000010d0d8824 */ /* 0x000fe200078e0a00 */
[----:B------:R-:W-:Y:S01]  /*1ef0*/  ISETP.GT.U32.AND P0, PT, R0, R21, PT ;  /* 0x000000150000720c */ /* 0x000fe20003f04070 */
[----:B------:R-:W-:Y:S01]  /*1f00*/  IMAD.MOV R10, RZ, RZ, -R6 ;  /* 0x000000ffff0a7224 */ /* 0x000fe200078e0a06 */
[----:B------:R-:W-:Y:S01]  /*1f10*/  IABS R45, R12 ;  /* 0x0000000c002d7213 */ /* 0x000fe20000000000 */
[----:B------:R-:W-:-:S04]  /*1f20*/  IMAD.HI.U32 R6, R5, R37, RZ ;  /* 0x0000002505067227 */ /* 0x000fc800078e00ff */
[----:B------:R-:W-:Y:S02]  /*1f30*/  IMAD R35, R0, R8, R35 ;  /* 0x0000000800237224 */ /* 0x000fe400078e0223 */
[----:B------:R-:W-:-:S04]  /*1f40*/  IMAD.HI.U32 R8, R5, R41, RZ ;  /* 0x0000002905087227 */ /* 0x000fc800078e00ff */
[--C-:B------:R-:W-:Y:S01]  /*1f50*/  @!P6 IMAD.IADD R39, R39, 0x1, -R0.reuse ;  /* 0x000000012727e824 */ /* 0x100fe200078e0a00 */
[C---:B------:R-:W-:Y:S01]  /*1f60*/  ISETP.GT.U32.AND P6, PT, R0.reuse, R11, PT ;  /* 0x0000000b0000720c */ /* 0x040fe20003fc4070 */
[--C-:B------:R-:W-:Y:S01]  /*1f70*/  @!P2 IMAD.IADD R31, R31, 0x1, -R0.reuse ;  /* 0x000000011f1fa824 */ /* 0x100fe200078e0a00 */
[C---:B------:R-:W-:Y:S01]  /*1f80*/  ISETP.GT.U32.AND P2, PT, R0.reuse, R17, PT ;  /* 0x000000110000720c */ /* 0x040fe20003f44070 */
[----:B------:R-:W-:Y:S01]  /*1f90*/  @!P3 IMAD.IADD R7, R7, 0x1, -R0 ;  /* 0x000000010707b824 */ /* 0x000fe200078e0a00 */
[C---:B------:R-:W-:Y:S01]  /*1fa0*/  ISETP.GT.U32.AND P3, PT, R0.reuse, R23, PT ;  /* 0x000000170000720c */ /* 0x040fe20003f64070 */
[----:B------:R-:W-:Y:S02]  /*1fb0*/  IMAD R33, R0, R10, R33 ;  /* 0x0000000a00217224 */ /* 0x000fe400078e0221 */
[----:B------:R-:W-:Y:S02]  /*1fc0*/  IMAD.MOV R10, RZ, RZ, -R6 ;  /* 0x000000ffff0a7224 */ /* 0x000fe400078e0a06 */
[----:B------:R-:W-:-:S02]  /*1fd0*/  IMAD.U32 R12, RZ, RZ, UR52 ;  /* 0x00000034ff0c7e24 */ /* 0x000fc4000f8e00ff */
[----:B------:R-:W-:-:S03]  /*1fe0*/  IMAD.HI.U32 R6, R5, R45, RZ ;  /* 0x0000002d05067227 */ /* 0x000fc600078e00ff */
[----:B------:R-:W-:Y:S01]  /*1ff0*/  IABS R47, R12 ;  /* 0x0000000c002f7213 */ /* 0x000fe20000000000 */
[----:B------:R-:W-:Y:S02]  /*2000*/  IMAD.MOV R8, RZ, RZ, -R8 ;  /* 0x000000ffff087224 */ /* 0x000fe400078e0a08 */
[----:B------:R-:W-:Y:S01]  /*2010*/  @!P4 IMAD.IADD R19, R19, 0x1, -R0 ;  /* 0x000000011313c824 */ /* 0x000fe200078e0a00 */
[C---:B------:R-:W-:Y:S01]  /*2020*/  ISETP.GT.U32.AND P4, PT, R0.reuse, R13, PT ;  /* 0x0000000d0000720c */ /* 0x040fe20003f84070 */
[C---:B------:R-:W-:Y:S02]  /*2030*/  IMAD R37, R0.reuse, R10, R37 ;  /* 0x0000000a00257224 */ /* 0x040fe400078e0225 */
[----:B------:R-:W-:Y:S02]  /*2040*/  IMAD.MOV R6, RZ, RZ, -R6 ;  /* 0x000000ffff067224 */ /* 0x000fe400078e0a06 */
[----:B------:R-:W-:Y:S02]  /*2050*/  IMAD R41, R0, R8, R41 ;  /* 0x0000000800297224 */ /* 0x000fe400078e0229 */
[----:B------:R-:W-:-:S02]  /*2060*/  IMAD.U32 R10, RZ, RZ, UR50 ;  /* 0x00000032ff0a7e24 */ /* 0x000fc4000f8e00ff */
[----:B------:R-:W-:Y:S02]  /*2070*/  IMAD.U32 R8, RZ, RZ, UR51 ;  /* 0x00000033ff087e24 */ /* 0x000fe4000f8e00ff */
[--C-:B------:R-:W-:Y:S01]  /*2080*/  @!P5 IMAD.IADD R15, R15, 0x1, -R0.reuse ;  /* 0x000000010f0fd824 */ /* 0x100fe200078e0a00 */
[C---:B------:R-:W-:Y:S01]  /*2090*/  ISETP.GT.U32.AND P5, PT, R0.reuse, R27, PT ;  /* 0x0000001b0000720c */ /* 0x040fe20003fa4070 */
[--C-:B------:R-:W-:Y:S01]  /*20a0*/  @!P1 IMAD.IADD R9, R9, 0x1, -R0.reuse ;  /* 0x0000000109099824 */ /* 0x100fe200078e0a00 */
[C---:B------:R-:W-:Y:S01]  /*20b0*/  ISETP.GT.U32.AND P1, PT, R0.reuse, R25, PT ;  /* 0x000000190000720c */ /* 0x040fe20003f24070 */
[----:B------:R-:W-:Y:S01]  /*20c0*/  @!P0 IMAD.IADD R21, R21, 0x1, -R0 ;  /* 0x0000000115158824 */ /* 0x000fe200078e0a00 */
[----:B------:R-:W-:Y:S01]  /*20d0*/  IABS R51, R10 ;  /* 0x0000000a00337213 */ /* 0x000fe20000000000 */
[C---:B------:R-:W-:Y:S01]  /*20e0*/  IMAD R45, R0.reuse, R6, R45 ;  /* 0x00000006002d7224 */ /* 0x040fe200078e022d */
[----:B------:R-:W-:Y:S01]  /*20f0*/  IABS R49, R8 ;  /* 0x0000000800317213 */ /* 0x000fe20000000000 */
[----:B------:R-:W-:Y:S01]  /*2100*/  IMAD.HI.U32 R6, R5, R47, RZ ;  /* 0x0000002f05067227 */ /* 0x000fe200078e00ff */
[----:B------:R-:W-:-:S03]  /*2110*/  ISETP.GT.U32.AND P0, PT, R0, R35, PT ;  /* 0x000000230000720c */ /* 0x000fc60003f04070 */
[----:B------:R-:W-:Y:S02]  /*2120*/  IMAD.U32 R10, RZ, RZ, UR49 ;  /* 0x00000031ff0a7e24 */ /* 0x000fe4000f8e00ff */
        /* <DEDUP_REMOVED lines=9> */
[----:B------:R-:W-:Y:S01]  /*21c0*/  @!P4 IMAD.IADD R13, R13, 0x1, -R0 ;  /* 0x000000010d0dc824 */ /* 0x000fe200078e0a00 */
[C---:B------:R-:W-:Y:S01]  /*21d0*/  ISETP.GT.U32.AND P4, PT, R0.reuse, R17, PT ;  /* 0x000000110000720c */ /* 0x040fe20003f84070 */
[----:B------:R-:W-:Y:S02]  /*21e0*/  IMAD.U32 R12, RZ, RZ, UR48 ;  /* 0x00000030ff0c7e24 */ /* 0x000fe4000f8e00ff */
[----:B------:R-:W-:Y:S02]  /*21f0*/  IMAD R47, R0, R8, R47 ;  /* 0x00000008002f7224 */ /* 0x000fe400078e022f */
[----:B------:R-:W-:Y:S01]  /*2200*/  IMAD.HI.U32 R8, R5, R51, RZ ;  /* 0x0000003305087227 */ /* 0x000fe200078e00ff */
[----:B------:R-:W-:-:S03]  /*2210*/  IABS R55, R12 ;  /* 0x0000000c00377213 */ /* 0x000fc60000000000 */
[----:B------:R-:W-:Y:S02]  /*2220*/  IMAD.MOV R10, RZ, RZ, -R6 ;  /* 0x000000ffff0a7224 */ /* 0x000fe400078e0a06 */
[----:B------:R-:W-:Y:S01]  /*2230*/  @!P5 IMAD.IADD R27, R27, 0x1, -R0 ;  /* 0x000000011b1bd824 */ /* 0x000fe200078e0a00 */
[----:B------:R-:W-:Y:S01]  /*2240*/  ISETP.GT.U32.AND P5, PT, R0, R37, PT ;  /* 0x000000250000720c */ /* 0x000fe20003fa4070 */
[----:B------:R-:W-:-:S04]  /*2250*/  IMAD.HI.U32 R6, R5, R53, RZ ;  /* 0x0000003505067227 */ /* 0x000fc800078e00ff */
[----:B------:R-:W-:Y:S01]  /*2260*/  @!P1 IMAD.IADD R25, R25, 0x1, -R0 ;  /* 0x0000000119199824 */ /* 0x000fe200078e0a00 */
[C---:B------:R-:W-:Y:S01]  /*2270*/  ISETP.GT.U32.AND P1, PT, R0.reuse, R23, PT ;  /* 0x000000170000720c */ /* 0x040fe20003f24070 */
[----:B------:R-:W-:Y:S02]  /*2280*/  IMAD.MOV R8, RZ, RZ, -R8 ;  /* 0x000000ffff087224 */ /* 0x000fe400078e0a08 */
[C---:B------:R-:W-:Y:S02]  /*2290*/  IMAD R49, R0.reuse, R10, R49 ;  /* 0x0000000a00317224 */ /* 0x040fe400078e0231 */
[----:B------:R-:W-:Y:S02]  /*22a0*/  IMAD.MOV R6, RZ, RZ, -R6 ;  /* 0x000000ffff067224 */ /* 0x000fe400078e0a06 */
[----:B------:R-:W-:Y:S02]  /*22b0*/  IMAD.U32 R10, RZ, RZ, UR47 ;  /* 0x0000002fff0a7e24 */ /* 0x000fe4000f8e00ff */
[--C-:B------:R-:W-:Y:S01]  /*22c0*/  @!P6 IMAD.IADD R15, R15, 0x1, -R0.reuse ;  /* 0x000000010f0fe824 */ /* 0x100fe200078e0a00 */
[C---:B------:R-:W-:Y:S01]  /*22d0*/  ISETP.GT.U32.AND P6, PT, R0.reuse, R25, PT ;  /* 0x000000190000720c */ /* 0x040fe20003fc4070 */
[--C-:B------:R-:W-:Y:S01]  /*22e0*/  @!P2 IMAD.IADD R33, R33, 0x1, -R0.reuse ;  /* 0x000000012121a824 */ /* 0x100fe200078e0a00 */
[C---:B------:R-:W-:Y:S01]  /*22f0*/  ISETP.GT.U32.AND P2, PT, R0.reuse, R27, PT ;  /* 0x0000001b0000720c */ /* 0x040fe20003f44070 */
[--C-:B------:R-:W-:Y:S01]  /*2300*/  @!P0 IMAD.IADD R35, R35, 0x1, -R0.reuse ;  /* 0x0000000123238824 */ /* 0x100fe200078e0a00 */
[----:B------:R-:W-:Y:S01]  /*2310*/  IABS R57, R10 ;  /* 0x0000000a00397213 */ /* 0x000fe20000000000 */
[----:B------:R-:W-:Y:S01]  /*2320*/  @!P3 IMAD.IADD R21, R21, 0x1, -R0 ;  /* 0x000000011515b824 */ /* 0x000fe200078e0a00 */
[C---:B------:R-:W-:Y:S01]  /*2330*/  ISETP.GT.U32.AND P3, PT, R0.reuse, R41, PT ;  /* 0x000000290000720c */ /* 0x040fe20003f64070 */
[C---:B------:R-:W-:Y:S01]  /*2340*/  IMAD R51, R0.reuse, R8, R51 ;  /* 0x0000000800337224 */ /* 0x040fe200078e0233 */
[----:B------:R-:W-:Y:S01]  /*2350*/  ISETP.GT.U32.AND P0, PT, R0, R33, PT ;  /* 0x000000210000720c */ /* 0x000fe20003f04070 */
[----:B------:R-:W-:-:S02]  /*2360*/  IMAD.U32 R12, RZ, RZ, UR46 ;  /* 0x0000002eff0c7e24 */ /* 0x000fc4000f8e00ff */
[----:B------:R-:W-:-:S03]  /*2370*/  IMAD.HI.U32 R8, R5, R55, RZ ;  /* 0x0000003705087227 */ /* 0x000fc600078e00ff */
[----:B------:R-:W-:Y:S01]  /*2380*/  IABS R59, R12 ;  /* 0x0000000c003b7213 */ /* 0x000fe20000000000 */
[C---:B------:R-:W-:Y:S02]  /*2390*/  IMAD R53, R0.reuse, R6, R53 ;  /* 0x0000000600357224 */ /* 0x040fe400078e0235 */
[----:B------:R-:W-:Y:S02]  /*23a0*/  IMAD.U32 R6, RZ, RZ, UR45 ;  /* 0x0000002dff067e24 */ /* 0x000fe4000f8e00ff */
[----:B------:R-:W-:Y:S01]  /*23b0*/  @!P4 IMAD.IADD R17, R17, 0x1, -R0 ;  /* 0x000000011111c824 */ /* 0x000fe200078e0a00 */
[C---:B------:R-:W-:Y:S01]  /*23c0*/  ISETP.GT.U32.AND P4, PT, R0.reuse, R35, PT ;  /* 0x000000230000720c */ /* 0x040fe20003f84070 */
[----:B------:R-:W-:Y:S01]  /*23d0*/  IMAD.MOV R8, RZ, RZ, -R8 ;  /* 0x000000ffff087224 */ /* 0x000fe200078e0a08 */
[----:B------:R-:W-:Y:S01]  /*23e0*/  IABS R61, R6 ;  /* 0x00000006003d7213 */ /* 0x000fe20000000000 */
[----:B------:R-:W-:Y:S02]  /*23f0*/  IMAD.U32 R10, RZ, RZ, UR44 ;  /* 0x0000002cff0a7e24 */ /* 0x000fe4000f8e00ff */
[----:B------:R-:W-:Y:S01]  /*2400*/  @!P5 IMAD.IADD R37, R37, 0x1, -R0 ;  /* 0x000000012525d824 */ /* 0x000fe200078e0a00 */
[C---:B------:R-:W-:Y:S01]  /*2410*/  ISETP.GT.U32.AND P5, PT, R0.reuse, R47, PT ;  /* 0x0000002f0000720c */ /* 0x040fe20003fa4070 */
[----:B------:R-:W-:Y:S01]  /*2420*/  IMAD R55, R0, R8, R55 ;  /* 0x0000000800377224 */ /* 0x000fe200078e0237 */
[----:B------:R-:W-:Y:S01]  /*2430*/  IABS R63, R10 ;  /* 0x0000000a003f7213 */ /* 0x000fe20000000000 */
[----:B------:R-:W-:-:S04]  /*2440*/  IMAD.HI.U32 R6, R5, R57, RZ ;  /* 0x0000003905067227 */ /* 0x000fc800078e00ff */
[----:B------:R-:W-:-:S04]  /*2450*/  IMAD.HI.U32 R8, R5, R59, RZ ;  /* 0x0000003b05087227 */ /* 0x000fc800078e00ff */
[----:B------:R-:W-:Y:S02]  /*2460*/  IMAD.MOV R10, RZ, RZ, -R6 ;  /* 0x000000ffff0a7224 */ /* 0x000fe400078e0a06 */
[--C-:B------:R-:W-:Y:S01]  /*2470*/  @!P6 IMAD.IADD R25, R25, 0x1, -R0.reuse ;  /* 0x000000011919e824 */ /* 0x100fe200078e0a00 */
[C---:B------:R-:W-:Y:S01]  /*2480*/  ISETP.GT.U32.AND P6, PT, R0.reuse, R37, PT ;  /* 0x000000250000720c */ /* 0x040fe20003fc4070 */
[--C-:B------:R-:W-:Y:S01]  /*2490*/  @!P2 IMAD.IADD R27, R27, 0x1, -R0.reuse ;  /* 0x000000011b1ba824 */ /* 0x100fe200078e0a00 */
[C---:B------:R-:W-:Y:S01]  /*24a0*/  ISETP.GT.U32.AND P2, PT, R0.reuse, R49, PT ;  /* 0x000000310000720c */ /* 0x040fe20003f44070 */
[----:B------:R-:W-:Y:S01]  /*24b0*/  @!P3 IMAD.IADD R41, R41, 0x1, -R0 ;  /* 0x000000012929b824 */ /* 0x000fe200078e0a00 */
[----:B------:R-:W-:Y:S01]  /*24c0*/  ISETP.GT.U32.AND P3, PT, R0, R53, PT ;  /* 0x000000350000720c */ /* 0x000fe20003f64070 */
[----:B------:R-:W-:Y:S02]  /*24d0*/  IMAD.MOV R8, RZ, RZ, -R8 ;  /* 0x000000ffff087224 */ /* 0x000fe400078e0a08 */
[----:B------:R-:W-:-:S02]  /*24e0*/  IMAD.U32 R12, RZ, RZ, UR43 ;  /* 0x0000002bff0c7e24 */ /* 0x000fc4000f8e00ff */
[----:B------:R-:W-:-:S03]  /*24f0*/  IMAD.HI.U32 R6, R5, R61, RZ ;  /* 0x0000003d05067227 */ /* 0x000fc600078e00ff */
[----:B------:R-:W-:Y:S01]  /*2500*/  IABS R67, R12 ;  /* 0x0000000c00437213 */ /* 0x000fe20000000000 */
[C---:B------:R-:W-:Y:S02]  /*2510*/  IMAD R57, R0.reuse, R10, R57 ;  /* 0x0000000a00397224 */ /* 0x040fe400078e0239 */
[--C-:B------:R-:W-:Y:S01]  /*2520*/  @!P0 IMAD.IADD R33, R33, 0x1, -R0.reuse ;  /* 0x0000000121218824 */ /* 0x100fe200078e0a00 */
[C---:B------:R-:W-:Y:S01]  /*2530*/  ISETP.GT.U32.AND P0, PT, R0.reuse, R51, PT ;  /* 0x000000330000720c */ /* 0x040fe20003f04070 */
[----:B------:R-:W-:Y:S01]  /*2540*/  @!P4 IMAD.IADD R35, R35, 0x1, -R0 ;  /* 0x000000012323c824 */ /* 0x000fe200078e0a00 */
[C---:B------:R-:W-:Y:S01]  /*2550*/  ISETP.GT.U32.AND P4, PT, R0.reuse, R41, PT ;  /* 0x000000290000720c */ /* 0x040fe20003f84070 */
[----:B------:R-:W-:Y:S02]  /*2560*/  IMAD R59, R0, R8, R59 ;  /* 0x00000008003b7224 */ /* 0x000fe400078e023b */
[----:B------:R-:W-:Y:S02]  /*2570*/  IMAD.U32 R10, RZ, RZ, UR42 ;  /* 0x0000002aff0a7e24 */ /* 0x000fe4000f8e00ff */
[----:B------:R-:W-:-:S03]  /*2580*/  IMAD.HI.U32 R8, R5, R63, RZ ;  /* 0x0000003f05087227 */ /* 0x000fc600078e00ff */
[----:B------:R-:W-:Y:S01]  /*2590*/  IABS R69, R10 ;  /* 0x0000000a00457213 */ /* 0x000fe20000000000 */
[----:B------:R-:W-:Y:S02]  /*25a0*/  IMAD.MOV R6, RZ, RZ, -R6 ;  /* 0x000000ffff067224 */ /* 0x000fe400078e0a06 */
[----:B------:R-:W-:Y:S01]  /*25b0*/  @!P5 IMAD.IADD R47, R47, 0x1, -R0 ;  /* 0x000000012f2fd824 */ /* 0x000fe200078e0a00 */
[C---:B------:R-:W-:Y:S01]  /*25c0*/  ISETP.GT.U32.AND P5, PT, R0.reuse, R55, PT ;  /* 0x000000370000720c */ /* 0x040fe20003fa4070 */
[----:B------:R-:W-:Y:S02]  /*25d0*/  IMAD.MOV R8, RZ, RZ, -R8 ;  /* 0x000000ffff087224 */ /* 0x000fe400078e0a08 */
[----:B------:R-:W-:Y:S02]  /*25e0*/  IMAD R61, R0, R6, R61 ;  /* 0x00000006003d7224 */ /* 0x000fe400078e023d */
[----:B------:R-:W-:-:S04]  /*25f0*/  IMAD.HI.U32 R6, R5, R67, RZ ;  /* 0x0000004305067227 */ /* 0x000fc800078e00ff */
[----:B------:R-:W-:Y:S02]  /*2600*/  IMAD.U32 R10, RZ, RZ, UR41 ;  /* 0x00000029ff0a7e24 */ /* 0x000fe4000f8e00ff */
[C---:B------:R-:W-:Y:S02]  /*2610*/  IMAD R63, R0.reuse, R8, R63 ;  /* 0x00000008003f7224 */ /* 0x040fe400078e023f */
[--C-:B------:R-:W-:Y:S01]  /*2620*/  @!P2 IMAD.IADD R49, R49, 0x1, -R0.reuse ;  /* 0x000000013131a824 */ /* 0x100fe200078e0a00 */
[C---:B------:R-:W-:Y:S01]  /*2630*/  ISETP.GT.U32.AND P2, PT, R0.reuse, R57, PT ;  /* 0x000000390000720c */ /* 0x040fe20003f44070 */
[----:B------:R-:W-:Y:S01]  /*2640*/  @!P6 IMAD.IADD R37, R37, 0x1, -R0 ;  /* 0x000000012525e824 */ /* 0x000fe200078e0a00 */
[----:B------:R-:W-:Y:S01]  /*2650*/  ISETP.GT.U32.AND P6, PT, R0, R47, PT ;  /* 0x0000002f0000720c */ /* 0x000fe20003fc4070 */
[----:B------:R-:W-:Y:S01]  /*2660*/  IMAD.MOV R8, RZ, RZ, -R6 ;  /* 0x000000ffff087224 */ /* 0x000fe200078e0a06 */
[----:B------:R-:W-:Y:S01]  /*2670*/  IABS R71, R10 ;  /* 0x0000000a00477213 */ /* 0x000fe20000000000 */
[----:B------:R-:W-:-:S02]  /*2680*/  IMAD.U32 R12, RZ, RZ, UR40 ;  /* 0x00000028ff0c7e24 */ /* 0x000fc4000f8e00ff */
[----:B------:R-:W-:-:S03]  /*2690*/  IMAD.HI.U32 R6, R5, R69, RZ ;  /* 0x0000004505067227 */ /* 0x000fc600078e00ff */
[----:B------:R-:W-:Y:S01]  /*26a0*/  IABS R73, R12 ;  /* 0x0000000c00497213 */ /* 0x000fe20000000000 */
[--C-:B------:R-:W-:Y:S01]  /*26b0*/  @!P0 IMAD.IADD R51, R51, 0x1, -R0.reuse ;  /* 0x0000000133338824 */ /* 0x100fe200078e0a00 */
[C---:B------:R-:W-:Y:S01]  /*26c0*/  ISETP.GT.U32.AND P0, PT, R0.reuse, R49, PT ;  /* 0x000000310000720c */ /* 0x040fe20003f04070 */
[--C-:B------:R-:W-:Y:S02]  /*26d0*/  @!P3 IMAD.IADD R53, R53, 0x1, -R0.reuse ;  /* 0x000000013535b824 */ /* 0x100fe400078e0a00 */
[----:B------:R-:W-:Y:S01]  /*26e0*/  @!P4 IMAD.IADD R41, R41, 0x1, -R0 ;  /* 0x000000012929c824 */ /* 0x000fe200078e0a00 */
[C---:B------:R-:W-:Y:S01]  /*26f0*/  ISETP.GT.U32.AND P4, PT, R0.reuse, R59, PT ;  /* 0x0000003b0000720c */ /* 0x040fe20003f84070 */
[C---:B------:R-:W-:Y:S01]  /*2700*/  IMAD R67, R0.reuse, R8, R67 ;  /* 0x0000000800437224 */ /* 0x040fe200078e0243 */
[----:B------:R-:W-:Y:S01]  /*2710*/  ISETP.GT.U32.AND P3, PT, R0, R51, PT ;  /* 0x000000330000720c */ /* 0x000fe20003f64070 */
[----:B------:R-:W-:Y:S02]  /*2720*/  IMAD.MOV R8, RZ, RZ, -R6 ;  /* 0x000000ffff087224 */ /* 0x000fe400078e0a06 */
[----:B------:R-:W-:-:S04]  /*2730*/  IMAD.HI.U32 R6, R5, R71, RZ ;  /* 0x0000004705067227 */ /* 0x000fc800078e00ff */
[----:B------:R-:W-:Y:S02]  /*2740*/  IMAD.U32 R10, RZ, RZ, UR39 ;  /* 0x00000027ff0a7e24 */ /* 0x000fe4000f8e00ff */
[----:B------:R-:W-:Y:S01]  /*2750*/  @!P5 IMAD.IADD R55, R55, 0x1, -R0 ;  /* 0x000000013737d824 */ /* 0x000fe200078e0a00 */
[C---:B------:R-:W-:Y:S01]  /*2760*/  ISETP.GT.U32.AND P5, PT, R0.reuse, R53, PT ;  /* 0x000000350000720c */ /* 0x040fe20003fa4070 */
[----:B------:R-:W-:Y:S01]  /*2770*/  IMAD R69, R0, R8, R69 ;  /* 0x0000000800457224 */ /* 0x000fe200078e0245 */
[----:B------:R-:W-:Y:S01]  /*2780*/  IABS R75, R10 ;  /* 0x0000000a004b7213 */ /* 0x000fe20000000000 */
[----:B------:R-:W-:Y:S02]  /*2790*/  IMAD.U32 R12, RZ, RZ, UR38 ;  /* 0x00000026ff0c7e24 */ /* 0x000fe4000f8e00ff */
[----:B------:R-:W-:Y:S02]  /*27a0*/  IMAD.MOV R8, RZ, RZ, -R6 ;  /* 0x000000ffff087224 */ /* 0x000fe400078e0a06 */
[----:B------:R-:W-:Y:S01]  /*27b0*/  IMAD.HI.U32 R6, R5, R73, RZ ;  /* 0x0000004905067227 */ /* 0x000fe200078e00ff */
[----:B------:R-:W-:-:S03]  /*27c0*/  IABS R77, R12 ;  /* 0x0000000c004d7213 */ /* 0x000fc60000000000 */
[----:B------:R-:W-:Y:S02]  /*27d0*/  IMAD.U32 R10, RZ, RZ, UR37 ;  /* 0x00000025ff0a7e24 */ /* 0x000fe4000f8e00ff */
[--C-:B------:R-:W-:Y:S01]  /*27e0*/  @!P2 IMAD.IADD R57, R57, 0x1, -R0.reuse ;  /* 0x000000013939a824 */ /* 0x100fe200078e0a00 */
[C---:B------:R-:W-:Y:S01]  /*27f0*/  ISETP.GT.U32.AND P2, PT, R0.reuse, R63, PT ;  /* 0x0000003f0000720c */ /* 0x040fe20003f44070 */
[----:B------:R-:W-:Y:S01]  /*2800*/  @!P6 IMAD.IADD R47, R47, 0x1, -R0 ;  /* 0x000000012f2fe824 */ /* 0x000fe200078e0a00 */
[C---:B------:R-:W-:Y:S01]  /*2810*/  ISETP.GT.U32.AND P6, PT, R0.reuse, R55, PT ;  /* 0x000000370000720c */ /* 0x040fe20003fc4070 */
[C---:B------:R-:W-:Y:S01]  /*2820*/  IMAD R71, R0.reuse, R8, R71 ;  /* 0x0000000800477224 */ /* 0x040fe200078e0247 */
[----:B------:R-:W-:Y:S01]  /*2830*/  IABS R79, R10 ;  /* 0x0000000a004f7213 */ /* 0x000fe20000000000 */
[----:B------:R-:W-:Y:S02]  /*2840*/  IMAD.MOV R8, RZ, RZ, -R6 ;  /* 0x000000ffff087224 */ /* 0x000fe400078e0a06 */
[--C-:B------:R-:W-:Y:S01]  /*2850*/  @!P0 IMAD.IADD R49, R49, 0x1, -R0.reuse ;  /* 0x0000000131318824 */ /* 0x100fe200078e0a00 */
[C---:B------:R-:W-:Y:S01]  /*2860*/  ISETP.GT.U32.AND P0, PT, R0.reuse, R57, PT ;  /* 0x000000390000720c */ /* 0x040fe20003f04070 */
[----:B------:R-:W-:Y:S01]  /*2870*/  @!P4 IMAD.IADD R59, R59, 0x1, -R0 ;  /* 0x000000013b3bc824 */ /* 0x000fe200078e0a00 */
[----:B------:R-:W-:Y:S01]  /*2880*/  ISETP.GT.U32.AND P4, PT, R0, R69, PT ;  /* 0x000000450000720c */ /* 0x000fe20003f84070 */
[----:B------:R-:W-:-:S04]  /*2890*/  IMAD.HI.U32 R6, R5, R75, RZ ;  /* 0x0000004b05067227 */ /* 0x000fc800078e00ff */
[----:B------:R-:W-:Y:S02]  /*28a0*/  IMAD R73, R0, R8, R73 ;  /* 0x0000000800497224 */ /* 0x000fe400078e0249 */
[----:B------:R-:W-:-:S04]  /*28b0*/  IMAD.HI.U32 R8, R5, R77, RZ ;  /* 0x0000004d05087227 */ /* 0x000fc800078e00ff */
[--C-:B------:R-:W-:Y:S01]  /*28c0*/  @!P3 IMAD.IADD R51, R51, 0x1, -R0.reuse ;  /* 0x000000013333b824 */ /* 0x100fe200078e0a00 */
[C---:B------:R-:W-:Y:S01]  /*28d0*/  ISETP.GT.U32.AND P3, PT, R0.reuse, R67, PT ;  /* 0x000000430000720c */ /* 0x040fe20003f64070 */
[----:B------:R-:W-:Y:S01]  /*28e0*/  @!P5 IMAD.IADD R53, R53, 0x1, -R0 ;  /* 0x000000013535d824 */ /* 0x000fe200078e0a00 */
[----:B------:R-:W-:Y:S01]  /*28f0*/  ISETP.GT.U32.AND P5, PT, R0, R59, PT ;  /* 0x0000003b0000720c */ /* 0x000fe20003fa4070 */
[----:B------:R-:W-:Y:S02]  /*2900*/  IMAD.MOV R10, RZ, RZ, -R6 ;  /* 0x000000ffff0a7224 */ /* 0x000fe400078e0a06 */
[----:B------:R-:W-:-:S04]  /*2910*/  IMAD.HI.U32 R6, R5, R79, RZ ;  /* 0x0000004f05067227 */ /* 0x000fc800078e00ff */
[----:B------:R-:W-:Y:S02]  /*2920*/  IMAD.U32 R12, RZ, RZ, UR36 ;  /* 0x00000024ff0c7e24 */ /* 0x000fe4000f8e00ff */
[----:B------:R-:W-:Y:S02]  /*2930*/  IMAD.MOV R8, RZ, RZ, -R8 ;  /* 0x000000ffff087224 */ /* 0x000fe400078e0a08 */
[C---:B------:R-:W-:Y:S01]  /*2940*/  IMAD R75, R0.reuse, R10, R75 ;  /* 0x0000000a004b7224 */ /* 0x040fe200078e024b */
[----:B------:R-:W-:Y:S01]  /*2950*/  IABS R105, R12 ;  /* 0x0000000c00697213 */ /* 0x000fe20000000000 */
[----:B------:R-:W-:Y:S02]  /*2960*/  IMAD.MOV R6, RZ, RZ, -R6 ;  /* 0x000000ffff067224 */ /* 0x000fe400078e0a06 */
[----:B------:R-:W-:Y:S01]  /*2970*/  @!P6 IMAD.IADD R55, R55, 0x1, -R0 ;  /* 0x000000013737e824 */ /* 0x000fe200078e0a00 */
[C---:B------:R-:W-:Y:S01]  /*2980*/  ISETP.GT.U32.AND P6, PT, R0.reuse, R71, PT ;  /* 0x000000470000720c */ /* 0x040fe20003fc4070 */
[----:B------:R-:W-:-:S02]  /*2990*/  IMAD R77, R0, R8, R77 ;  /* 0x00000008004d7224 */ /* 0x000fc400078e024d */
[----:B------:R-:W-:Y:S02]  /*29a0*/  IMAD.U32 R8, RZ, RZ, UR35 ;  /* 0x00000023ff087e24 */ /* 0x000fe4000f8e00ff */
[--C-:B------:R-:W-:Y:S01]  /*29b0*/  @!P1 IMAD.IADD R23, R23, 0x1, -R0.reuse ;  /* 0x0000000117179824 */ /* 0x100fe200078e0a00 */
[C---:B------:R-:W-:Y:S01]  /*29c0*/  ISETP.GT.U32.AND P1, PT, R0.reuse, R45, PT ;  /* 0x0000002d0000720c */ /* 0x040fe20003f24070 */
[C---:B------:R-:W-:Y:S01]  /*29d0*/  IMAD R79, R0.reuse, R6, R79 ;  /* 0x00000006004f7224 */ /* 0x040fe200078e024f */
[----:B------:R-:W-:Y:S01]  /*29e0*/  IABS R107, R8 ;  /* 0x00000008006b7213 */ /* 0x000fe20000000000 */
[----:B------:R-:W-:Y:S02]  /*29f0*/  IMAD.U32 R10, RZ, RZ, UR34 ;  /* 0x00000022ff0a7e24 */ /* 0x000fe4000f8e00ff */
[--C-:B------:R-:W-:Y:S01]  /*2a00*/  @!P0 IMAD.IADD R57, R57, 0x1, -R0.reuse ;  /* 0x0000000139398824 */ /* 0x100fe200078e0a00 */
[C---:B------:R-:W-:Y:S01]  /*2a10*/  ISETP.GT.U32.AND P0, PT, R0.reuse, R73, PT ;  /* 0x000000490000720c */ /* 0x040fe20003f04070 */
[----:B------:R-:W-:Y:S01]  /*2a20*/  @!P2 IMAD.IADD R63, R63, 0x1, -R0 ;  /* 0x000000013f3fa824 */ /* 0x000fe200078e0a00 */
[----:B------:R-:W-:Y:S01]  /*2a30*/  ISETP.GT.U32.AND P2, PT, R0, R75, PT ;  /* 0x0000004b0000720c */ /* 0x000fe20003f44070 */
[----:B------:R-:W-:Y:S01]  /*2a40*/  IMAD.HI.U32 R6, R5, R105, RZ ;  /* 0x0000006905067227 */ /* 0x000fe200078e00ff */
[----:B------:R-:W-:-:S03]  /*2a50*/  IABS R109, R10 ;  /* 0x0000000a006d7213 */ /* 0x000fc60000000000 */
[----:B------:R-:W-:Y:S02]  /*2a60*/  IMAD.U32 R12, RZ, RZ, UR33 ;  /* 0x00000021ff0c7e24 */ /* 0x000fe4000f8e00ff */
[--C-:B------:R-:W-:Y:S01]  /*2a70*/  @!P3 IMAD.IADD R67, R67, 0x1, -R0.reuse ;  /* 0x000000014343b824 */ /* 0x100fe200078e0a00 */
[C---:B------:R-:W-:Y:S01]  /*2a80*/  ISETP.GT.U32.AND P3, PT, R0.reuse, R77, PT ;  /* 0x0000004d0000720c */ /* 0x040fe20003f64070 */
[--C-:B------:R-:W-:Y:S01]  /*2a90*/  @!P4 IMAD.IADD R69, R69, 0x1, -R0.reuse ;  /* 0x000000014545c824 */ /* 0x100fe200078e0a00 */
[C---:B------:R-:W-:Y:S01]  /*2aa0*/  ISETP.GT.U32.AND P4, PT, R0.reuse, R63, PT ;  /* 0x0000003f0000720c */ /* 0x040fe20003f84070 */
[----:B------:R-:W-:Y:S01]  /*2ab0*/  @!P5 IMAD.IADD R59, R59, 0x1, -R0 ;  /* 0x000000013b3bd824 */ /* 0x000fe200078e0a00 */
[----:B------:R-:W-:Y:S01]  /*2ac0*/  ISETP.GT.U32.AND P5, PT, R0, R79, PT ;  /* 0x0000004f0000720c */ /* 0x000fe20003fa4070 */
[----:B------:R-:W-:Y:S01]  /*2ad0*/  IMAD.U32 R10, RZ, RZ, UR32 ;  /* 0x00000020ff0a7e24 */ /* 0x000fe2000f8e00ff */
[----:B------:R-:W-:Y:S01]  /*2ae0*/  IABS R113, R12 ;  /* 0x0000000c00717213 */ /* 0x000fe20000000000 */
[----:B------:R-:W-:-:S02]  /*2af0*/  IMAD.MOV R8, RZ, RZ, -R6 ;  /* 0x000000ffff087224 */ /* 0x000fc400078e0a06 */
[----:B------:R-:W-:Y:S01]  /*2b00*/  IMAD.HI.U32 R6, R5, R107, RZ ;  /* 0x0000006b05067227 */ /* 0x000fe200078e00ff */
[----:B------:R-:W-:-:S03]  /*2b10*/  IABS R115, R10 ;  /* 0x0000000a00737213 */ /* 0x000fc60000000000 */
[----:B------:R-:W-:Y:S01]  /*2b20*/  @!P6 IMAD.IADD R71, R71, 0x1, -R0 ;  /* 0x000000014747e824 */ /* 0x000fe200078e0a00 */
[C---:B------:R-:W-:Y:S01]  /*2b30*/  ISETP.GT.U32.AND P6, PT, R0.reuse, R69, PT ;  /* 0x000000450000720c */ /* 0x040fe20003fc4070 */
[----:B------:R-:W-:Y:S02]  /*2b40*/  IMAD R105, R0, R8, R105 ;  /* 0x0000000800697224 */ /* 0x000fe400078e0269 */
[----:B------:R-:W-:Y:S02]  /*2b50*/  IMAD.MOV R10, RZ, RZ, -R6 ;  /* 0x000000ffff0a7224 */ /* 0x000fe400078e0a06 */
[----:B------:R-:W-:Y:S02]  /*2b60*/  IMAD.U32 R14, RZ, RZ, UR31 ;  /* 0x0000001fff0e7e24 */ /* 0x000fe4000f8e00ff */
[----:B------:R-:W-:Y:S02]  /*2b70*/  @!P1 IMAD.IADD R45, R45, 0x1, -R0 ;  /* 0x000000012d2d9824 */ /* 0x000fe400078e0a00 */
[----:B------:R-:W-:Y:S01]  /*2b80*/  IMAD.HI.U32 R8, R5, R109, RZ ;  /* 0x0000006d05087227 */ /* 0x000fe200078e00ff */
[----:B------:R-:W-:-:S02]  /*2b90*/  IABS R117, R14 ;  /* 0x0000000e00757213 */ /* 0x000fc40000000000 */
[----:B------:R-:W-:Y:S01]  /*2ba0*/  ISETP.GT.U32.AND P1, PT, R0, R45, PT ;  /* 0x0000002d0000720c */ /* 0x000fe20003f24070 */
[----:B------:R-:W-:-:S04]  /*2bb0*/  IMAD.HI.U32 R6, R5, R113, RZ ;  /* 0x0000007105067227 */ /* 0x000fc800078e00ff */
[--C-:B------:R-:W-:Y:S01]  /*2bc0*/  @!P0 IMAD.IADD R73, R73, 0x1, -R0.reuse ;  /* 0x0000000149498824 */ /* 0x100fe200078e0a00 */
[----:B------:R-:W-:Y:S01]  /*2bd0*/  ISETP.LE.AND P0, PT, RZ, UR21, PT ;  /* 0x00000015ff007c0c */ /* 0x000fe2000bf03270 */
[----:B------:R-:W-:Y:S01]  /*2be0*/  @!P2 IMAD.IADD R75, R75, 0x1, -R0 ;  /* 0x000000014b4ba824 */ /* 0x000fe200078e0a00 */
[----:B------:R-:W-:Y:S01]  /*2bf0*/  ISETP.GT.U32.AND P2, PT, R0, R71, PT ;  /* 0x000000470000720c */ /* 0x000fe20003f44070 */
[----:B------:R-:W-:Y:S01]  /*2c00*/  IMAD.MOV R12, RZ, RZ, -R8 ;  /* 0x000000ffff0c7224 */ /* 0x000fe200078e0a08 */
[----:B------:R-:W-:Y:S01]  /*2c10*/  UIADD3 UR21, UR4, 0x178, URZ ;  /* 0x0000017804157890 */ /* 0x000fe2000fffe03f */
[----:B------:R-:W-:Y:S02]  /*2c20*/  IMAD.MOV R6, RZ, RZ, -R6 ;  /* 0x000000ffff067224 */ /* 0x000fe400078e0a06 */
[----:B------:R-:W-:-:S04]  /*2c30*/  IMAD.HI.U32 R8, R5, R115, RZ ;  /* 0x0000007305087227 */ /* 0x000fc800078e00ff */
[--C-:B------:R-:W-:Y:S01]  /*2c40*/  @!P3 IMAD.IADD R77, R77, 0x1, -R0.reuse ;  /* 0x000000014d4db824 */ /* 0x100fe200078e0a00 */
[C---:B------:R-:W-:Y:S01]  /*2c50*/  ISETP.GT.U32.AND P3, PT, R0.reuse, R73, PT ;  /* 0x000000490000720c */ /* 0x040fe20003f64070 */
[--C-:B------:R-:W-:Y:S01]  /*2c60*/  @!P4 IMAD.IADD R63, R63, 0x1, -R0.reuse ;  /* 0x000000013f3fc824 */ /* 0x100fe200078e0a00 */
[C---:B------:R-:W-:Y:S01]  /*2c70*/  ISETP.GT.U32.AND P4, PT, R0.reuse, R105, PT ;  /* 0x000000690000720c */ /* 0x040fe20003f84070 */
[----:B------:R-:W-:Y:S02]  /*2c80*/  @!P5 IMAD.IADD R79, R79, 0x1, -R0 ;  /* 0x000000014f4fd824 */ /* 0x000fe400078e0a00 */
[C---:B------:R-:W-:Y:S02]  /*2c90*/  IMAD R113, R0.reuse, R6, R113 ;  /* 0x0000000600717224 */ /* 0x040fe400078e0271 */
[----:B------:R-:W-:Y:S01]  /*2ca0*/  IMAD.MOV R8, RZ, RZ, -R8 ;  /* 0x000000ffff087224 */ /* 0x000fe200078e0a08 */
[----:B------:R-:W-:Y:S01]  /*2cb0*/  ISETP.GT.U32.AND P5, PT, R0, R79, PT ;  /* 0x0000004f0000720c */ /* 0x000fe20003fa4070 */
[----:B------:R-:W-:-:S04]  /*2cc0*/  IMAD.HI.U32 R6, R5, R117, RZ ;  /* 0x0000007505067227 */ /* 0x000fc800078e00ff */
[C---:B------:R-:W-:Y:S02]  /*2cd0*/  IMAD R107, R0.reuse, R10, R107 ;  /* 0x0000000a006b7224 */ /* 0x040fe400078e026b */
[C---:B------:R-:W-:Y:S02]  /*2ce0*/  IMAD R115, R0.reuse, R8, R115 ;  /* 0x0000000800737224 */ /* 0x040fe400078e0273 */
[----:B------:R-:W-:Y:S02]  /*2cf0*/  IMAD.MOV R6, RZ, RZ, -R6 ;  /* 0x000000ffff067224 */ /* 0x000fe400078e0a06 */
[----:B------:R-:W-:Y:S02]  /*2d00*/  IMAD.U32 R8, RZ, RZ, UR30 ;  /* 0x0000001eff087e24 */ /* 0x000fe4000f8e00ff */
[C---:B------:R-:W-:Y:S02]  /*2d10*/  IMAD R109, R0.reuse, R12, R109 ;  /* 0x0000000c006d7224 */ /* 0x040fe400078e026d */
[--C-:B------:R-:W-:Y:S01]  /*2d20*/  @!P2 IMAD.IADD R71, R71, 0x1, -R0.reuse ;  /* 0x000000014747a824 */ /* 0x100fe200078e0a00 */
[C---:B------:R-:W-:Y:S01]  /*2d30*/  ISETP.GT.U32.AND P2, PT, R0.reuse, R107, PT ;  /* 0x0000006b0000720c */ /* 0x040fe20003f44070 */
[C---:B------:R-:W-:Y:S01]  /*2d40*/  IMAD R117, R0.reuse, R6, R117 ;  /* 0x0000000600757224 */ /* 0x040fe200078e0275 */
[----:B------:R-:W-:Y:S01]  /*2d50*/  IABS R121, R8 ;  /* 0x0000000800797213 */ /* 0x000fe20000000000 */
[----:B------:R-:W-:Y:S01]  /*2d60*/  @!P1 IMAD.IADD R45, R45, 0x1, -R0 ;  /* 0x000000012d2d9824 */ /* 0x000fe200078e0a00 */
[----:B------:R-:W-:Y:S01]  /*2d70*/  ISETP.GT.U32.AND P1, PT, R0, R61, PT ;  /* 0x0000003d0000720c */ /* 0x000fe20003f24070 */
[----:B------:R-:W-:-:S02]  /*2d80*/  IMAD.U32 R6, RZ, RZ, UR28 ;  /* 0x0000001cff067e24 */ /* 0x000fc4000f8e00ff */
[--C-:B------:R-:W-:Y:S01]  /*2d90*/  @!P3 IMAD.IADD R73, R73, 0x1, -R0.reuse ;  /* 0x000000014949b824 */ /* 0x100fe200078e0a00 */
[C---:B------:R-:W-:Y:S01]  /*2da0*/  ISETP.GT.U32.AND P3, PT, R0.reuse, R109, PT ;  /* 0x0000006d0000720c */ /* 0x040fe20003f64070 */
[--C-:B------:R-:W-:Y:S01]  /*2db0*/  @!P4 IMAD.IADD R105, R105, 0x1, -R0.reuse ;  /* 0x000000016969c824 */ /* 0x100fe200078e0a00 */
[C---:B------:R-:W-:Y:S01]  /*2dc0*/  ISETP.GT.U32.AND P4, PT, R0.reuse, R113, PT ;  /* 0x000000710000720c */ /* 0x040fe20003f84070 */
[----:B------:R-:W-:Y:S01]  /*2dd0*/  IMAD.U32 R10, RZ, RZ, UR29 ;  /* 0x0000001dff0a7e24 */ /* 0x000fe2000f8e00ff */
[----:B------:R-:W-:Y:S01]  /*2de0*/  IABS R125, R6 ;  /* 0x00000006007d7213 */ /* 0x000fe20000000000 */
[----:B------:R-:W-:Y:S01]  /*2df0*/  @!P5 IMAD.IADD R79, R79, 0x1, -R0 ;  /* 0x000000014f4fd824 */ /* 0x000fe200078e0a00 */
[----:B------:R-:W-:Y:S01]  /*2e00*/  ISETP.GT.U32.AND P5, PT, R0, R115, PT ;  /* 0x000000730000720c */ /* 0x000fe20003fa4070 */
[----:B------:R-:W-:Y:S01]  /*2e10*/  IMAD.U32 R8, RZ, RZ, UR27 ;  /* 0x0000001bff087e24 */ /* 0x000fe2000f8e00ff */
[----:B------:R-:W-:Y:S01]  /*2e20*/  IABS R123, R10 ;  /* 0x0000000a007b7213 */ /* 0x000fe20000000000 */
[----:B------:R-:W-:-:S03]  /*2e30*/  IMAD.HI.U32 R6, R5, R121, RZ ;  /* 0x0000007905067227 */ /* 0x000fc600078e00ff */
[----:B------:R-:W-:Y:S01]  /*2e40*/  IABS R129, R8 ;  /* 0x0000000800817213 */ /* 0x000fe20000000000 */
[----:B------:R-:W-:Y:S01]  /*2e50*/  @!P6 IMAD.IADD R69, R69, 0x1, -R0 ;  /* 0x000000014545e824 */ /* 0x000fe200078e0a00 */
[----:B------:R-:W-:Y:S01]  /*2e60*/  ISETP.GT.U32.AND P6, PT, R0, R77, PT ;  /* 0x0000004d0000720c */ /* 0x000fe20003fc4070 */
[----:B------:R-:W-:Y:S02]  /*2e70*/  IMAD.MOV R10, RZ, RZ, -R6 ;  /* 0x000000ffff0a7224 */ /* 0x000fe400078e0a06 */
[----:B------:R-:W-:-:S04]  /*2e80*/  IMAD.HI.U32 R6, R5, R125, RZ ;  /* 0x0000007d05067227 */ /* 0x000fc800078e00ff */
[--C-:B------:R-:W-:Y:S01]  /*2e90*/  @!P2 IMAD.IADD R107, R107, 0x1, -R0.reuse ;  /* 0x000000016b6ba824 */ /* 0x100fe200078e0a00 */
[C---:B------:R-:W-:Y:S01]  /*2ea0*/  ISETP.GT.U32.AND P2, PT, R0.reuse, R117, PT ;  /* 0x000000750000720c */ /* 0x040fe20003f44070 */
[----:B------:R-:W-:Y:S02]  /*2eb0*/  @!P1 IMAD.IADD R61, R61, 0x1, -R0 ;  /* 0x000000013d3d9824 */ /* 0x000fe400078e0a00 */
[C---:B------:R-:W-:Y:S02]  /*2ec0*/  IMAD R121, R0.reuse, R10, R121 ;  /* 0x0000000a00797224 */ /* 0x040fe400078e0279 */
[----:B------:R-:W-:Y:S01]  /*2ed0*/  IMAD.MOV R10, RZ, RZ, -R6 ;  /* 0x000000ffff0a7224 */ /* 0x000fe200078e0a06 */
[C---:B------:R-:W-:Y:S01]  /*2ee0*/  ISETP.GT.U32.AND P1, PT, R0.reuse, R61, PT ;  /* 0x0000003d0000720c */ /* 0x040fe20003f24070 */
[----:B------:R-:W-:Y:S02]  /*2ef0*/  IMAD.U32 R2, RZ, RZ, UR25 ;  /* 0x00000019ff027e24 */ /* 0x000fe4000f8e00ff */
[--C-:B------:R-:W-:Y:S01]  /*2f00*/  @!P3 IMAD.IADD R109, R109, 0x1, -R0.reuse ;  /* 0x000000016d6db824 */ /* 0x100fe200078e0a00 */
[C---:B------:R-:W-:Y:S01]  /*2f10*/  ISETP.GT.U32.AND P3, PT, R0.reuse, R107, PT ;  /* 0x0000006b0000720c */ /* 0x040fe20003f64070 */
[----:B------:R-:W-:Y:S01]  /*2f20*/  @!P4 IMAD.IADD R113, R113, 0x1, -R0 ;  /* 0x000000017171c824 */ /* 0x000fe200078e0a00 */
[----:B------:R-:W-:Y:S01]  /*2f30*/  IABS R65, R2 ;  /* 0x0000000200417213 */ /* 0x000fe20000000000 */
[----:B------:R-:W-:Y:S01]  /*2f40*/  IMAD.HI.U32 R6, R5, R129, RZ ;  /* 0x0000008105067227 */ /* 0x000fe200078e00ff */
[----:B------:R-:W-:-:S03]  /*2f50*/  ISETP.GT.U32.AND P4, PT, R0, R121, PT ;  /* 0x000000790000720c */ /* 0x000fc60003f84070 */
[----:B------:R-:W-:Y:S01]  /*2f60*/  @!P5 IMAD.IADD R115, R115, 0x1, -R0 ;  /* 0x000000017373d824 */ /* 0x000fe200078e0a00 */
[C---:B------:R-:W-:Y:S01]  /*2f70*/  ISETP.GT.U32.AND P5, PT, R0.reuse, R113, PT ;  /* 0x000000710000720c */ /* 0x040fe20003fa4070 */
[----:B------:R-:W-:Y:S02]  /*2f80*/  IMAD.MOV R6, RZ, RZ, -R6 ;  /* 0x000000ffff067224 */ /* 0x000fe400078e0a06 */
[----:B------:R-:W-:Y:S02]  /*2f90*/  IMAD.U32 R12, RZ, RZ, UR26 ;  /* 0x0000001aff0c7e24 */ /* 0x000fe4000f8e00ff */
[----:B------:R-:W-:Y:S01]  /*2fa0*/  @!P6 IMAD.IADD R77, R77, 0x1, -R0 ;  /* 0x000000014d4de824 */ /* 0x000fe200078e0a00 */
[----:B------:R-:W-:Y:S01]  /*2fb0*/  ISETP.GT.U32.AND P6, PT, R0, R105, PT ;  /* 0x000000690000720c */ /* 0x000fe20003fc4070 */
[----:B------:R-:W-:Y:S01]  /*2fc0*/  IMAD.HI.U32 R8, R5, R123, RZ ;  /* 0x0000007b05087227 */ /* 0x000fe200078e00ff */
[----:B------:R-:W-:-:S03]  /*2fd0*/  IABS R131, R12 ;  /* 0x0000000c00837213 */ /* 0x000fc60000000000 */
[----:B------:R-:W-:Y:S02]  /*2fe0*/  IMAD R129, R0, R6, R129 ;  /* 0x0000000600817224 */ /* 0x000fe400078e0281 */
[----:B------:R-:W-:Y:S02]  /*2ff0*/  IMAD.U32 R6, RZ, RZ, UR24 ;  /* 0x00000018ff067e24 */ /* 0x000fe4000f8e00ff */
[----:B------:R-:W-:-:S03]  /*3000*/  IMAD.HI.U32 R2, R5, R65, RZ ;  /* 0x0000004105027227 */ /* 0x000fc600078e00ff */
[----:B------:R-:W-:Y:S01]  /*3010*/  IABS R81, R6 ;  /* 0x0000000600517213 */ /* 0x000fe20000000000 */
[----:B------:R-:W-:Y:S01]  /*3020*/  @!P2 IMAD.IADD R117, R117, 0x1, -R0 ;  /* 0x000000017575a824 */ /* 0x000fe200078e0a00 */
[C---:B------:R-:W-:Y:S01]  /*3030*/  ISETP.GT.U32.AND P2, PT, R0.reuse, R115, PT ;  /* 0x000000730000720c */ /* 0x040fe20003f44070 */
[----:B------:R-:W-:Y:S02]  /*3040*/  IMAD.MOV R8, RZ, RZ, -R8 ;  /* 0x000000ffff087224 */ /* 0x000fe400078e0a08 */
[C---:B------:R-:W-:Y:S02]  /*3050*/  IMAD R125, R0.reuse, R10, R125 ;  /* 0x0000000a007d7224 */ /* 0x040fe400078e027d */
[----:B------:R-:W-:Y:S02]  /*3060*/  IMAD.MOV R2, RZ, RZ, -R2 ;  /* 0x000000ffff027224 */ /* 0x000fe400078e0a02 */
[----:B------:R-:W-:Y:S01]  /*3070*/  @!P3 IMAD.IADD R107, R107, 0x1, -R0 ;  /* 0x000000016b6bb824 */ /* 0x000fe200078e0a00 */
[C---:B------:R-:W-:Y:S01]  /*3080*/  ISETP.GT.U32.AND P3, PT, R0.reuse, R117, PT ;  /* 0x000000750000720c */ /* 0x040fe20003f64070 */
[----:B------:R-:W-:-:S02]  /*3090*/  IMAD R123, R0, R8, R123 ;  /* 0x00000008007b7224 */ /* 0x000fc400078e027b */
[----:B------:R-:W-:-:S04]  /*30a0*/  IMAD.HI.U32 R8, R5, R131, RZ ;  /* 0x0000008305087227 */ /* 0x000fc800078e00ff */
[--C-:B------:R-:W-:Y:S01]  /*30b0*/  @!P1 IMAD.IADD R61, R61, 0x1, -R0.reuse ;  /* 0x000000013d3d9824 */ /* 0x100fe200078e0a00 */
[C---:B------:R-:W-:Y:S01]  /*30c0*/  ISETP.GT.U32.AND P1, PT, R0.reuse, R67, PT ;  /* 0x000000430000720c */ /* 0x040fe20003f24070 */
[C---:B------:R-:W-:Y:S02]  /*30d0*/  IMAD R65, R0.reuse, R2, R65 ;  /* 0x0000000200417224 */ /* 0x040fe400078e0241 */
[----:B------:R-:W-:Y:S01]  /*30e0*/  @!P5 IMAD.IADD R113, R113, 0x1, -R0 ;  /* 0x000000017171d824 */ /* 0x000fe200078e0a00 */
[----:B------:R-:W-:Y:S01]  /*30f0*/  ISETP.GT.U32.AND P5, PT, R0, R125, PT ;  /* 0x0000007d0000720c */ /* 0x000fe20003fa4070 */
[----:B------:R-:W-:Y:S02]  /*3100*/  IMAD.U32 R2, RZ, RZ, UR23 ;  /* 0x00000017ff027e24 */ /* 0x000fe4000f8e00ff */
[----:B------:R-:W-:Y:S02]  /*3110*/  IMAD.MOV R8, RZ, RZ, -R8 ;  /* 0x000000ffff087224 */ /* 0x000fe400078e0a08 */
[----:B------:R-:W-:Y:S01]  /*3120*/  IMAD.HI.U32 R6, R5, R81, RZ ;  /* 0x0000005105067227 */ /* 0x000fe200078e00ff */
[----:B------:R-:W-:-:S03]  /*3130*/  IABS R83, R2 ;  /* 0x0000000200537213 */ /* 0x000fc60000000000 */
[----:B------:R-:W-:Y:S01]  /*3140*/  @!P6 IMAD.IADD R105, R105, 0x1, -R0 ;  /* 0x000000016969e824 */ /* 0x000fe200078e0a00 */
[C---:B------:R-:W-:Y:S01]  /*3150*/  ISETP.GT.U32.AND P6, PT, R0.reuse, R109, PT ;  /* 0x0000006d0000720c */ /* 0x040fe20003fc4070 */
[C---:B------:R-:W-:Y:S02]  /*3160*/  IMAD R131, R0.reuse, R8, R131 ;  /* 0x0000000800837224 */ /* 0x040fe400078e0283 */
[----:B------:R-:W-:Y:S02]  /*3170*/  IMAD.MOV R6, RZ, RZ, -R6 ;  /* 0x000000ffff067224 */ /* 0x000fe400078e0a06 */
[----:B------:R-:W-:Y:S01]  /*3180*/  @!P3 IMAD.IADD R117, R117, 0x1, -R0 ;  /* 0x000000017575b824 */ /* 0x000fe200078e0a00 */
[C---:B------:R-:W-:Y:S01]  /*3190*/  ISETP.GT.U32.AND P3, PT, R0.reuse, R131, PT ;  /* 0x000000830000720c */ /* 0x040fe20003f64070 */
        /* <DEDUP_REMOVED lines=8> */
[----:B------:R-:W-:Y:S02]  /*3220*/  IMAD.MOV R2, RZ, RZ, -R2 ;  /* 0x000000ffff027224 */ /* 0x000fe400078e0a02 */
[----:B------:R-:W-:Y:S01]  /*3230*/  @!P6 IMAD.IADD R109, R109, 0x1, -R0 ;  /* 0x000000016d6de824 */ /* 0x000fe200078e0a00 */
[C---:B------:R-:W-:Y:S01]  /*3240*/  ISETP.GT.U32.AND P6, PT, R0.reuse, R121, PT ;  /* 0x000000790000720c */ /* 0x040fe20003fc4070 */
[----:B------:R-:W-:-:S02]  /*3250*/  IMAD R83, R0, R2, R83 ;  /* 0x0000000200537224 */ /* 0x000fc400078e0253 */
[----:B------:R-:W-:Y:S02]  /*3260*/  IMAD.U32 R2, RZ, RZ, UR22 ;  /* 0x00000016ff027e24 */ /* 0x000fe4000f8e00ff */
[--C-:B------:R-:W-:Y:S01]  /*3270*/  @!P2 IMAD.IADD R115, R115, 0x1, -R0.reuse ;  /* 0x000000017373a824 */ /* 0x100fe200078e0a00 */
[C---:B------:R-:W-:Y:S01]  /*3280*/  ISETP.GT.U32.AND P2, PT, R0.reuse, R129, PT ;  /* 0x000000810000720c */ /* 0x040fe20003f44070 */
[--C-:B------:R-:W-:Y:S01]  /*3290*/  @!P3 IMAD.IADD R131, R131, 0x1, -R0.reuse ;  /* 0x000000018383b824 */ /* 0x100fe200078e0a00 */
[----:B------:R-:W-:Y:S01]  /*32a0*/  IABS R85, R2 ;  /* 0x0000000200557213 */ /* 0x000fe20000000000 */
[--C-:B------:R-:W-:Y:S01]  /*32b0*/  @!P1 IMAD.IADD R75, R75, 0x1, -R0.reuse ;  /* 0x000000014b4b9824 */ /* 0x100fe200078e0a00 */
[----:B------:R-:W-:Y:S01]  /*32c0*/  ISETP.LE.AND P1, PT, RZ, UR20, PT ;  /* 0x00000014ff007c0c */ /* 0x000fe2000bf23270 */
[--C-:B------:R-:W-:Y:S01]  /*32d0*/  @!P4 IMAD.IADD R123, R123, 0x1, -R0.reuse ;  /* 0x000000017b7bc824 */ /* 0x100fe200078e0a00 */
[C---:B------:R-:W-:Y:S01]  /*32e0*/  ISETP.GT.U32.AND P4, PT, R0.reuse, R65, PT ;  /* 0x000000410000720c */ /* 0x040fe20003f84070 */
[----:B------:R-:W-:Y:S01]  /*32f0*/  UIADD3 UR20, UR4, 0x158, URZ ;  /* 0x0000015804147890 */ /* 0x000fe2000fffe03f */
[----:B------:R-:W-:Y:S01]  /*3300*/  @!P5 IMAD.IADD R81, R81, 0x1, -R0 ;  /* 0x000000015151d824 */ /* 0x000fe200078e0a00 */
[C---:B------:R-:W-:Y:S01]  /*3310*/  ISETP.GT.U32.AND P5, PT, R0.reuse, R131, PT ;  /* 0x000000830000720c */ /* 0x040fe20003fa4070 */
[----:B------:R-:W-:Y:S01]  /*3320*/  IMAD.HI.U32 R2, R5, R85, RZ ;  /* 0x0000005505027227 */ /* 0x000fe200078e00ff */
[----:B------:R-:W-:-:S03]  /*3330*/  ISETP.GT.U32.AND P3, PT, R0, R83, PT ;  /* 0x000000530000720c */ /* 0x000fc60003f64070 */
[----:B------:R-:W-:Y:S01]  /*3340*/  @!P6 IMAD.IADD R121, R121, 0x1, -R0 ;  /* 0x000000017979e824 */ /* 0x000fe200078e0a00 */
[C---:B------:R-:W-:Y:S01]  /*3350*/  ISETP.GT.U32.AND P6, PT, R0.reuse, R123, PT ;  /* 0x0000007b0000720c */ /* 0x040fe20003fc4070 */
[----:B------:R-:W-:Y:S02]  /*3360*/  IMAD.U32 R8, RZ, RZ, UR20 ;  /* 0x00000014ff087e24 */ /* 0x000fe4000f8e00ff */
[----:B------:R-:W-:Y:S02]  /*3370*/  IMAD.MOV R2, RZ, RZ, -R2 ;  /* 0x000000ffff027224 */ /* 0x000fe400078e0a02 */
[--C-:B------:R-:W-:Y:S01]  /*3380*/  @!P2 IMAD.IADD R129, R129, 0x1, -R0.reuse ;  /* 0x000000018181a824 */ /* 0x100fe200078e0a00 */
[----:B------:R-:W-:Y:S01]  /*3390*/  IABS R89, R8 ;  /* 0x0000000800597213 */ /* 0x000fe20000000000 */
[C---:B------:R-:W-:Y:S01]  /*33a0*/  IMAD R85, R0.reuse, R2, R85 ;  /* 0x0000000200557224 */ /* 0x040fe200078e0255 */
[C---:B------:R-:W-:Y:S01]  /*33b0*/  ISETP.GT.U32.AND P2, PT, R0.reuse, R125, PT ;  /* 0x0000007d0000720c */ /* 0x040fe20003f44070 */
[--C-:B------:R-:W-:Y:S01]  /*33c0*/  @!P4 IMAD.IADD R65, R65, 0x1, -R0.reuse ;  /* 0x000000014141c824 */ /* 0x100fe200078e0a00 */
[C---:B------:R-:W-:Y:S01]  /*33d0*/  ISETP.GT.U32.AND P4, PT, R0.reuse, R129, PT ;  /* 0x000000810000720c */ /* 0x040fe20003f84070 */
[----:B------:R-:W-:Y:S01]  /*33e0*/  @!P5 IMAD.IADD R131, R131, 0x1, -R0 ;  /* 0x000000018383d824 */ /* 0x000fe200078e0a00 */
[----:B------:R-:W-:Y:S01]  /*33f0*/  ISETP.GT.U32.AND P5, PT, R0, R85, PT ;  /* 0x000000550000720c */ /* 0x000fe20003fa4070 */
[----:B------:R-:W-:-:S04]  /*3400*/  IMAD.HI.U32 R8, R5, R89, RZ ;  /* 0x0000005905087227 */ /* 0x000fc800078e00ff */
[----:B------:R-:W-:Y:S01]  /*3410*/  @!P6 IMAD.IADD R123, R123, 0x1, -R0 ;  /* 0x000000017b7be824 */ /* 0x000fe200078e0a00 */
[C---:B------:R-:W-:Y:S01]  /*3420*/  ISETP.GT.U32.AND P6, PT, R0.reuse, R65, PT ;  /* 0x000000410000720c */ /* 0x040fe20003fc4070 */
[----:B------:R-:W-:Y:S02]  /*3430*/  IMAD.U32 R6, RZ, RZ, UR21 ;  /* 0x00000015ff067e24 */ /* 0x000fe4000f8e00ff */
[----:B------:R-:W-:Y:S02]  /*3440*/  IMAD.MOV R8, RZ, RZ, -R8 ;  /* 0x000000ffff087224 */ /* 0x000fe400078e0a08 */
[--C-:B------:R-:W-:Y:S01]  /*3450*/  @!P2 IMAD.IADD R125, R125, 0x1, -R0.reuse ;  /* 0x000000017d7da824 */ /* 0x100fe200078e0a00 */
[----:B------:R-:W-:Y:S01]  /*3460*/  IABS R87, R6 ;  /* 0x0000000600577213 */ /* 0x000fe20000000000 */
[----:B------:R-:W-:Y:S01]  /*3470*/  IMAD R89, R0, R8, R89 ;  /* 0x0000000800597224 */ /* 0x000fe200078e0259 */
[----:B------:R-:W-:Y:S01]  /*3480*/  ISETP.LE.AND P2, PT, RZ, UR19, PT ;  /* 0x00000013ff007c0c */ /* 0x000fe2000bf43270 */
[----:B------:R-:W-:Y:S01]  /*3490*/  UIADD3 UR19, UR4, 0x138, URZ ;  /* 0x0000013804137890 */ /* 0x000fe2000fffe03f */
[----:B------:R-:W-:-:S02]  /*34a0*/  @!P5 IMAD.IADD R85, R85, 0x1, -R0 ;  /* 0x000000015555d824 */ /* 0x000fc400078e0a00 */
[----:B------:R-:W-:Y:S01]  /*34b0*/  IMAD.HI.U32 R6, R5, R87, RZ ;  /* 0x0000005705067227 */ /* 0x000fe200078e00ff */
[----:B------:R-:W-:-:S03]  /*34c0*/  ISETP.GT.U32.AND P5, PT, R0, R89, PT ;  /* 0x000000590000720c */ /* 0x000fc60003fa4070 */
[--C-:B------:R-:W-:Y:S01]  /*34d0*/  @!P4 IMAD.IADD R129, R129, 0x1, -R0.reuse ;  /* 0x000000018181c824 */ /* 0x100fe200078e0a00 */
[----:B------:R-:W-:Y:S01]  /*34e0*/  ISETP.LE.AND P4, PT, RZ, UR15, PT ;  /* 0x0000000fff007c0c */ /* 0x000fe2000bf83270 */
[----:B------:R-:W-:Y:S01]  /*34f0*/  @!P6 IMAD.IADD R65, R65, 0x1, -R0 ;  /* 0x000000014141e824 */ /* 0x000fe200078e0a00 */
[----:B------:R-:W-:Y:S01]  /*3500*/  ISETP.LE.AND P6, PT, RZ, UR14, PT ;  /* 0x0000000eff007c0c */ /* 0x000fe2000bfc3270 */
[----:B------:R-:W-:Y:S01]  /*3510*/  UIADD3 UR15, UR4, 0x118, URZ ;  /* 0x00000118040f7890 */ /* 0x000fe2000fffe03f */
[----:B------:R-:W-:Y:S01]  /*3520*/  IMAD.U32 R2, RZ, RZ, UR19 ;  /* 0x00000013ff027e24 */ /* 0x000fe2000f8e00ff */
[----:B------:R-:W-:Y:S01]  /*3530*/  UIADD3 UR14, UR4, 0xf8, URZ ;  /* 0x000000f8040e7890 */ /* 0x000fe2000fffe03f */
[----:B------:R-:W-:Y:S02]  /*3540*/  IMAD.MOV R6, RZ, RZ, -R6 ;  /* 0x000000ffff067224 */ /* 0x000fe400078e0a06 */
[----:B------:R-:W-:Y:S01]  /*3550*/  @!P0 IMAD.MOV R43, RZ, RZ, -R43 ;  /* 0x000000ffff2b8224 */ /* 0x000fe200078e0a2b */
[C---:B------:R-:W-:Y:S01]  /*3560*/  ISETP.GT.U32.AND P0, PT, R0.reuse, R81, PT ;  /* 0x000000510000720c */ /* 0x040fe20003f04070 */
[----:B------:R-:W-:Y:S01]  /*3570*/  IMAD R87, R0, R6, R87 ;  /* 0x0000000600577224 */ /* 0x000fe200078e0257 */
[----:B------:R-:W-:Y:S01]  /*3580*/  IABS R91, R2 ;  /* 0x00000002005b7213 */ /* 0x000fe20000000000 */
[----:B------:R-:W-:-:S02]  /*3590*/  IMAD.U32 R6, RZ, RZ, UR15 ;  /* 0x0000000fff067e24 */ /* 0x000fc4000f8e00ff */
[----:B------:R-:W-:Y:S02]  /*35a0*/  IMAD.U32 R2, RZ, RZ, UR14 ;  /* 0x0000000eff027e24 */ /* 0x000fe4000f8e00ff */
[--C-:B------:R-:W-:Y:S01]  /*35b0*/  @!P3 IMAD.IADD R83, R83, 0x1, -R0.reuse ;  /* 0x000000015353b824 */ /* 0x100fe200078e0a00 */
[----:B------:R-:W-:Y:S01]  /*35c0*/  IABS R93, R6 ;  /* 0x00000006005d7213 */ /* 0x000fe20000000000 */
[----:B------:R-:W-:Y:S01]  /*35d0*/  @!P1 IMAD.MOV R39, RZ, RZ, -R39 ;  /* 0x000000ffff279224 */ /* 0x000fe200078e0a27 */
[----:B------:R-:W-:Y:S01]  /*35e0*/  IABS R95, R2 ;  /* 0x00000002005f7213 */ /* 0x000fe20000000000 */
[----:B------:R-:W-:Y:S01]  /*35f0*/  @!P5 IMAD.IADD R89, R89, 0x1, -R0 ;  /* 0x000000015959d824 */ /* 0x000fe200078e0a00 */
[C---:B------:R-:W-:Y:S01]  /*3600*/  ISETP.GT.U32.AND P1, PT, R0.reuse, R85, PT ;  /* 0x000000550000720c */ /* 0x040fe20003f24070 */
[C---:B------:R-:W-:Y:S01]  /*3610*/  IMAD.HI.U32 R2, R5.reuse, R91, RZ ;  /* 0x0000005b05027227 */ /* 0x040fe200078e00ff */
[C---:B------:R-:W-:Y:S02]  /*3620*/  ISETP.GT.U32.AND P3, PT, R0.reuse, R83, PT ;  /* 0x000000530000720c */ /* 0x040fe40003f64070 */
[----:B------:R-:W-:Y:S01]  /*3630*/  ISETP.GT.U32.AND P5, PT, R0, R89, PT ;  /* 0x000000590000720c */ /* 0x000fe20003fa4070 */
[----:B------:R-:W-:-:S04]  /*3640*/  IMAD.HI.U32 R6, R5, R93, RZ ;  /* 0x0000005d05067227 */ /* 0x000fc800078e00ff */
[----:B------:R-:W-:Y:S02]  /*3650*/  IMAD.MOV R2, RZ, RZ, -R2 ;  /* 0x000000ffff027224 */ /* 0x000fe400078e0a02 */
[----:B------:R-:W-:Y:S01]  /*3660*/  @!P0 IMAD.IADD R81, R81, 0x1, -R0 ;  /* 0x0000000151518824 */ /* 0x000fe200078e0a00 */
[C---:B------:R-:W-:Y:S01]  /*3670*/  ISETP.GT.U32.AND P0, PT, R0.reuse, R87, PT ;  /* 0x000000570000720c */ /* 0x040fe20003f04070 */
[----:B------:R-:W-:Y:S02]  /*3680*/  IMAD.MOV R6, RZ, RZ, -R6 ;  /* 0x000000ffff067224 */ /* 0x000fe400078e0a06 */
[C---:B------:R-:W-:Y:S02]  /*3690*/  IMAD R91, R0.reuse, R2, R91 ;  /* 0x00000002005b7224 */ /* 0x040fe400078e025b */
[C---:B------:R-:W-:Y:S02]  /*36a0*/  IMAD R93, R0.reuse, R6, R93 ;  /* 0x00000006005d7224 */ /* 0x040fe400078e025d */
[--C-:B------:R-:W-:Y:S01]  /*36b0*/  @!P1 IMAD.IADD R85, R85, 0x1, -R0.reuse ;  /* 0x0000000155559824 */ /* 0x100fe200078e0a00 */
[C---:B------:R-:W-:Y:S01]  /*36c0*/  ISETP.GT.U32.AND P1, PT, R0.reuse, R91, PT ;  /* 0x0000005b0000720c */ /* 0x040fe20003f24070 */
[--C-:B------:R-:W-:Y:S01]  /*36d0*/  @!P3 IMAD.IADD R83, R83, 0x1, -R0.reuse ;  /* 0x000000015353b824 */ /* 0x100fe200078e0a00 */
[----:B------:R-:W-:Y:S01]  /*36e0*/  ISETP.LE.AND P3, PT, RZ, UR13, PT ;  /* 0x0000000dff007c0c */ /* 0x000fe2000bf63270 */
[----:B------:R-:W-:Y:S01]  /*36f0*/  UIADD3 UR13, UR4, 0xd8, URZ ;  /* 0x000000d8040d7890 */ /* 0x000fe2000fffe03f */
[--C-:B------:R-:W-:Y:S01]  /*3700*/  @!P5 IMAD.IADD R89, R89, 0x1, -R0.reuse ;  /* 0x000000015959d824 */ /* 0x100fe200078e0a00 */
[----:B------:R-:W-:Y:S01]  /*3710*/  ISETP.GT.U32.AND P5, PT, R0, R93, PT ;  /* 0x0000005d0000720c */ /* 0x000fe20003fa4070 */
[----:B------:R-:W-:-:S02]  /*3720*/  @!P0 IMAD.IADD R87, R87, 0x1, -R0 ;  /* 0x0000000157578824 */ /* 0x000fc400078e0a00 */
[----:B------:R-:W-:-:S03]  /*3730*/  IMAD.HI.U32 R2, R5, R95, RZ ;  /* 0x0000005f05027227 */ /* 0x000fc600078e00ff */
[C---:B------:R-:W-:Y:S01]  /*3740*/  ISETP.GT.U32.AND P0, PT, R0.reuse, R87, PT ;  /* 0x000000570000720c */ /* 0x040fe20003f04070 */
[----:B------:R-:W-:Y:S02]  /*3750*/  IMAD.U32 R8, RZ, RZ, UR13 ;  /* 0x0000000dff087e24 */ /* 0x000fe4000f8e00ff */
[----:B------:R-:W-:Y:S02]  /*3760*/  IMAD.MOV R2, RZ, RZ, -R2 ;  /* 0x000000ffff027224 */ /* 0x000fe400078e0a02 */
[--C-:B------:R-:W-:Y:S01]  /*3770*/  @!P1 IMAD.IADD R91, R91, 0x1, -R0.reuse ;  /* 0x000000015b5b9824 */ /* 0x100fe200078e0a00 */
[----:B------:R-:W-:Y:S01]  /*3780*/  IABS R97, R8 ;  /* 0x0000000800617213 */ /* 0x000fe20000000000 */
[C---:B------:R-:W-:Y:S02]  /*3790*/  IMAD R95, R0.reuse, R2, R95 ;  /* 0x00000002005f7224 */ /* 0x040fe400078e025f */
[----:B------:R-:W-:Y:S01]  /*37a0*/  @!P5 IMAD.IADD R93, R93, 0x1, -R0 ;  /* 0x000000015d5dd824 */ /* 0x000fe200078e0a00 */
[C---:B------:R-:W-:Y:S01]  /*37b0*/  ISETP.GT.U32.AND P5, PT, R0.reuse, R91, PT ;  /* 0x0000005b0000720c */ /* 0x040fe20003fa4070 */
[----:B------:R-:W-:Y:S01]  /*37c0*/  IMAD.HI.U32 R2, R5, R97, RZ ;  /* 0x0000006105027227 */ /* 0x000fe200078e00ff */
[----:B------:R-:W-:-:S03]  /*37d0*/  ISETP.GT.U32.AND P1, PT, R0, R95, PT ;  /* 0x0000005f0000720c */ /* 0x000fc60003f24070 */
[----:B------:R-:W-:Y:S02]  /*37e0*/  IMAD.MOV R2, RZ, RZ, -R2 ;  /* 0x000000ffff027224 */ /* 0x000fe400078e0a02 */
[--C-:B------:R-:W-:Y:S01]  /*37f0*/  @!P0 IMAD.IADD R87, R87, 0x1, -R0.reuse ;  /* 0x0000000157578824 */ /* 0x100fe200078e0a00 */
[----:B------:R-:W-:Y:S01]  /*3800*/  ISETP.LE.AND P0, PT, RZ, UR12, PT ;  /* 0x0000000cff007c0c */ /* 0x000fe2000bf03270 */
[----:B------:R-:W-:Y:S01]  /*3810*/  UIADD3 UR12, UR4, 0xb8, URZ ;  /* 0x000000b8040c7890 */ /* 0x000fe2000fffe03f */
[C---:B------:R-:W-:Y:S02]  /*3820*/  IMAD R97, R0.reuse, R2, R97 ;  /* 0x0000000200617224 */ /* 0x040fe400078e0261 */
[----:B------:R-:W-:Y:S01]  /*3830*/  @!P2 IMAD.MOV R29, RZ, RZ, -R29 ;  /* 0x000000ffff1da224 */ /* 0x000fe200078e0a1d */
[----:B------:R-:W-:Y:S01]  /*3840*/  ISETP.LE.AND P2, PT, RZ, UR11, PT ;  /* 0x0000000bff007c0c */ /* 0x000fe2000bf43270 */
[--C-:B------:R-:W-:Y:S01]  /*3850*/  @!P5 IMAD.IADD R91, R91, 0x1, -R0.reuse ;  /* 0x000000015b5bd824 */ /* 0x100fe200078e0a00 */
[C---:B------:R-:W-:Y:S01]  /*3860*/  ISETP.GT.U32.AND P5, PT, R0.reuse, R97, PT ;  /* 0x000000610000720c */ /* 0x040fe20003fa4070 */
[----:B------:R-:W-:Y:S01]  /*3870*/  IMAD.U32 R6, RZ, RZ, UR12 ;  /* 0x0000000cff067e24 */ /* 0x000fe2000f8e00ff */
[----:B------:R-:W-:Y:S01]  /*3880*/  UIADD3 UR11, UR4, 0x98, URZ ;  /* 0x00000098040b7890 */ /* 0x000fe2000fffe03f */
[----:B------:R-:W-:Y:S01]  /*3890*/  @!P1 IMAD.IADD R95, R95, 0x1, -R0 ;  /* 0x000000015f5f9824 */ /* 0x000fe200078e0a00 */
[C---:B------:R-:W-:Y:S01]  /*38a0*/  ISETP.GT.U32.AND P1, PT, R0.reuse, R93, PT ;  /* 0x0000005d0000720c */ /* 0x040fe20003f24070 */
[----:B------:R-:W-:Y:S01]  /*38b0*/  @!P4 IMAD.MOV R31, RZ, RZ, -R31 ;  /* 0x000000ffff1fc224 */ /* 0x000fe200078e0a1f */
[----:B------:R-:W-:Y:S01]  /*38c0*/  IABS R99, R6 ;  /* 0x0000000600637213 */ /* 0x000fe20000000000 */
[----:B------:R-:W-:Y:S01]  /*38d0*/  @!P6 IMAD.MOV R19, RZ, RZ, -R19 ;  /* 0x000000ffff13e224 */ /* 0x000fe200078e0a13 */
[----:B------:R-:W-:Y:S01]  /*38e0*/  ISETP.GT.U32.AND P4, PT, R0, R95, PT ;  /* 0x0000005f0000720c */ /* 0x000fe20003f84070 */
[----:B------:R-:W-:-:S02]  /*38f0*/  IMAD.U32 R6, RZ, RZ, UR11 ;  /* 0x0000000bff067e24 */ /* 0x000fc4000f8e00ff */
[----:B------:R-:W-:-:S03]  /*3900*/  IMAD.HI.U32 R2, R5, R99, RZ ;  /* 0x0000006305027227 */ /* 0x000fc600078e00ff */
[----:B------:R-:W-:Y:S01]  /*3910*/  IABS R101, R6 ;  /* 0x0000000600657213 */ /* 0x000fe20000000000 */
[----:B------:R-:W-:Y:S02]  /*3920*/  @!P5 IMAD.IADD R97, R97, 0x1, -R0 ;  /* 0x000000016161d824 */ /* 0x000fe400078e0a00 */
[----:B------:R-:W-:Y:S02]  /*3930*/  IMAD.MOV R2, RZ, RZ, -R2 ;  /* 0x000000ffff027224 */ /* 0x000fe400078e0a02 */
[----:B------:R-:W-:Y:S01]  /*3940*/  @!P1 IMAD.IADD R93, R93, 0x1, -R0 ;  /* 0x000000015d5d9824 */ /* 0x000fe200078e0a00 */
[----:B------:R-:W-:Y:S01]  /*3950*/  ISETP.LE.AND P1, PT, RZ, UR10, PT ;  /* 0x0000000aff007c0c */ /* 0x000fe2000bf23270 */
[----:B------:R-:W-:Y:S01]  /*3960*/  UIADD3 UR10, UR4, 0x78, URZ ;  /* 0x00000078040a7890 */ /* 0x000fe2000fffe03f */
[C---:B------:R-:W-:Y:S01]  /*3970*/  IMAD R99, R0.reuse, R2, R99 ;  /* 0x0000000200637224 */ /* 0x040fe200078e0263 */
[----:B------:R-:W-:Y:S01]  /*3980*/  ISETP.GT.U32.AND P5, PT, R0, R97, PT ;  /* 0x000000610000720c */ /* 0x000fe20003fa4070 */
[----:B------:R-:W-:-:S04]  /*3990*/  IMAD.HI.U32 R2, R5, R101, RZ ;  /* 0x0000006505027227 */ /* 0x000fc800078e00ff */
[----:B------:R-:W-:Y:S02]  /*39a0*/  IMAD.U32 R6, RZ, RZ, UR10 ;  /* 0x0000000aff067e24 */ /* 0x000fe4000f8e00ff */
[----:B------:R-:W-:Y:S02]  /*39b0*/  IMAD.MOV R2, RZ, RZ, -R2 ;  /* 0x000000ffff027224 */ /* 0x000fe400078e0a02 */
[--C-:B------:R-:W-:Y:S01]  /*39c0*/  @!P4 IMAD.IADD R95, R95, 0x1, -R0.reuse ;  /* 0x000000015f5fc824 */ /* 0x100fe200078e0a00 */
[C---:B------:R-:W-:Y:S01]  /*39d0*/  ISETP.GT.U32.AND P4, PT, R0.reuse, R99, PT ;  /* 0x000000630000720c */ /* 0x040fe20003f84070 */
[C---:B------:R-:W-:Y:S01]  /*39e0*/  IMAD R101, R0.reuse, R2, R101 ;  /* 0x0000000200657224 */ /* 0x040fe200078e0265 */
[----:B------:R-:W-:Y:S01]  /*39f0*/  IABS R103, R6 ;  /* 0x0000000600677213 */ /* 0x000fe20000000000 */
[----:B------:R-:W-:Y:S01]  /*3a00*/  @!P5 IMAD.IADD R97, R97, 0x1, -R0 ;  /* 0x000000016161d824 */ /* 0x000fe200078e0a00 */
[----:B------:R-:W-:Y:S01]  /*3a10*/  SHF.R.S32.HI R6, RZ, 0x2, R16 ;  /* 0x00000002ff067819 */ /* 0x000fe20000011410 */
[----:B------:R-:W-:Y:S01]  /*3a20*/  @!P0 IMAD.MOV R9, RZ, RZ, -R9 ;  /* 0x000000ffff098224 */ /* 0x000fe200078e0a09 */
[----:B------:R-:W-:Y:S01]  /*3a30*/  ISETP.GT.U32.AND P5, PT, R0, R101, PT ;  /* 0x000000650000720c */ /* 0x000fe20003fa4070 */
[----:B------:R-:W-:Y:S01]  /*3a40*/  IMAD.HI.U32 R2, R5, R103, RZ ;  /* 0x0000006705027227 */ /* 0x000fe200078e00ff */
[----:B------:R-:W-:-:S02]  /*3a50*/  ISETP.LE.AND P0, PT, RZ, UR61, PT ;  /* 0x0000003dff007c0c */ /* 0x000fc4000bf03270 */
[----:B------:R-:W-:Y:S01]  /*3a60*/  SGXT R6, R6, 0x1 ;  /* 0x000000010606781a */ /* 0x000fe20000000200 */
[----:B------:R-:W-:Y:S02]  /*3a70*/  IMAD.MOV R2, RZ, RZ, -R2 ;  /* 0x000000ffff027224 */ /* 0x000fe400078e0a02 */
[--C-:B------:R-:W-:Y:S02]  /*3a80*/  @!P4 IMAD.IADD R99, R99, 0x1, -R0.reuse ;  /* 0x000000016363c824 */ /* 0x100fe400078e0a00 */
[C---:B------:R-:W-:Y:S02]  /*3a90*/  IMAD R103, R0.reuse, R2, R103 ;  /* 0x0000000200677224 */ /* 0x040fe400078e0267 */
[----:B------:R-:W-:Y:S01]  /*3aa0*/  @!P2 IMAD.MOV R11, RZ, RZ, -R11 ;  /* 0x000000ffff0ba224 */ /* 0x000fe200078e0a0b */
[C---:B------:R-:W-:Y:S01]  /*3ab0*/  ISETP.GT.U32.AND P4, PT, R0.reuse, R99, PT ;  /* 0x000000630000720c */ /* 0x040fe20003f84070 */
[----:B------:R-:W-:Y:S01]  /*3ac0*/  @!P5 IMAD.IADD R101, R101, 0x1, -R0 ;  /* 0x000000016565d824 */ /* 0x000fe200078e0a00 */
[----:B------:R-:W-:Y:S01]  /*3ad0*/  ISETP.GT.U32.AND P5, PT, R0, R103, PT ;  /* 0x000000670000720c */ /* 0x000fe20003fa4070 */
[----:B------:R-:W-:Y:S01]  /*3ae0*/  @!P1 IMAD.MOV R13, RZ, RZ, -R13 ;  /* 0x000000ffff0d9224 */ /* 0x000fe200078e0a0d */
[----:B------:R-:W-:Y:S01]  /*3af0*/  ISETP.LE.AND P2, PT, RZ, UR60, PT ;  /* 0x0000003cff007c0c */ /* 0x000fe2000bf43270 */
[----:B------:R-:W-:Y:S01]  /*3b00*/  @!P0 IMAD.MOV R21, RZ, RZ, -R21 ;  /* 0x000000ffff158224 */ /* 0x000fe200078e0a15 */
[----:B------:R-:W-:Y:S01]  /*3b10*/  ISETP.LE.AND P1, PT, RZ, UR59, PT ;  /* 0x0000003bff007c0c */ /* 0x000fe2000bf23270 */
[----:B------:R-:W-:Y:S01]  /*3b20*/  @!P3 IMAD.MOV R7, RZ, RZ, -R7 ;  /* 0x000000ffff07b224 */ /* 0x000fe200078e0a07 */
[----:B------:R-:W-:-:S02]  /*3b30*/  ISETP.LE.AND P0, PT, RZ, UR56, PT ;  /* 0x00000038ff007c0c */ /* 0x000fc4000bf03270 */
[----:B------:R-:W-:-:S03]  /*3b40*/  ISETP.NE.AND P3, PT, R3, RZ, PT ;  /* 0x000000ff0300720c */ /* 0x000fc60003f65270 */
[--C-:B------:R-:W-:Y:S01]  /*3b50*/  @!P4 IMAD.IADD R99, R99, 0x1, -R0.reuse ;  /* 0x000000016363c824 */ /* 0x100fe200078e0a00 */
[----:B------:R-:W-:Y:S01]  /*3b60*/  ISETP.LE.AND P4, PT, RZ, UR9, PT ;  /* 0x00000009ff007c0c */ /* 0x000fe2000bf83270 */
[----:B------:R-:W-:Y:S01]  /*3b70*/  UIADD3 UR9, UR4, 0x58, URZ ;  /* 0x0000005804097890 */ /* 0x000fe2000fffe03f */
[----:B------:R-:W-:Y:S01]  /*3b80*/  @!P5 IMAD.IADD R103, R103, 0x1, -R0 ;  /* 0x000000016767d824 */ /* 0x000fe200078e0a00 */
[C---:B------:R-:W-:Y:S01]  /*3b90*/  ISETP.GT.U32.AND P5, PT, R0.reuse, R101, PT ;  /* 0x000000650000720c */ /* 0x040fe20003fa4070 */
[----:B------:R-:W-:Y:S01]  /*3ba0*/  @!P2 IMAD.MOV R23, RZ, RZ, -R23 ;  /* 0x000000ffff17a224 */ /* 0x000fe200078e0a17 */
[----:B------:R-:W-:Y:S01]  /*3bb0*/  ISETP.LE.AND P2, PT, RZ, UR55, PT ;  /* 0x00000037ff007c0c */ /* 0x000fe2000bf43270 */
[----:B------:R-:W-:Y:S01]  /*3bc0*/  @!P1 IMAD.MOV R25, RZ, RZ, -R25 ;  /* 0x000000ffff199224 */ /* 0x000fe200078e0a19 */
[----:B------:R-:W-:Y:S01]  /*3bd0*/  ISETP.GT.U32.AND P6, PT, R0, R103, PT ;  /* 0x000000670000720c */ /* 0x000fe20003fc4070 */
[----:B------:R-:W-:Y:S01]  /*3be0*/  IMAD.U32 R2, RZ, RZ, UR9 ;  /* 0x00000009ff027e24 */ /* 0x000fe2000f8e00ff */
[----:B------:R-:W-:Y:S01]  /*3bf0*/  ISETP.LE.AND P1, PT, RZ, UR54, PT ;  /* 0x00000036ff007c0c */ /* 0x000fe2000bf23270 */
[----:B------:R-:W-:Y:S01]  /*3c00*/  @!P0 IMAD.MOV R35, RZ, RZ, -R35 ;  /* 0x000000ffff238224 */ /* 0x000fe200078e0a23 */
[----:B------:R-:W-:-:S02]  /*3c10*/  ISETP.LE.AND P0, PT, RZ, UR51, PT ;  /* 0x00000033ff007c0c */ /* 0x000fc4000bf03270 */
[----:B------:R-:W-:Y:S01]  /*3c20*/  IABS R111, R2 ;  /* 0x00000002006f7213 */ /* 0x000fe20000000000 */
[----:B------:R-:W-:Y:S01]  /*3c30*/  @!P4 IMAD.MOV R15, RZ, RZ, -R15 ;  /* 0x000000ffff0fc224 */ /* 0x000fe200078e0a0f */
[----:B------:R-:W-:Y:S01]  /*3c40*/  ISETP.LE.AND P4, PT, RZ, UR58, PT ;  /* 0x0000003aff007c0c */ /* 0x000fe2000bf83270 */
[----:B------:R-:W-:Y:S01]  /*3c50*/  @!P5 IMAD.IADD R101, R101, 0x1, -R0 ;  /* 0x000000016565d824 */ /* 0x000fe200078e0a00 */
[----:B------:R-:W-:Y:S01]  /*3c60*/  ISETP.LE.AND P5, PT, RZ, UR8, PT ;  /* 0x00000008ff007c0c */ /* 0x000fe2000bfa3270 */
[----:B------:R-:W-:Y:S01]  /*3c70*/  IMAD.HI.U32 R2, R5, R111, RZ ;  /* 0x0000006f05027227 */ /* 0x000fe200078e00ff */
[----:B------:R-:W-:Y:S02]  /*3c80*/  UIADD3 UR8, UR4, 0x38, URZ ;  /* 0x0000003804087890 */ /* 0x000fe4000fffe03f */
[----:B------:R-:W-:Y:S01]  /*3c90*/  UIADD3 UR4, UR4, 0x18, URZ ;  /* 0x0000001804047890 */ /* 0x000fe2000fffe03f */
[----:B------:R-:W-:Y:S02]  /*3ca0*/  IMAD.MOV R2, RZ, RZ, -R2 ;  /* 0x000000ffff027224 */ /* 0x000fe400078e0a02 */
[----:B------:R-:W-:-:S02]  /*3cb0*/  @!P6 IMAD.IADD R103, R103, 0x1, -R0 ;  /* 0x000000016767e824 */ /* 0x000fc400078e0a00 */
[C---:B------:R-:W-:Y:S02]  /*3cc0*/  IMAD R111, R0.reuse, R2, R111 ;  /* 0x00000002006f7224 */ /* 0x040fe400078e026f */
[----:B------:R-:W-:Y:S02]  /*3cd0*/  IMAD.U32 R2, RZ, RZ, UR8 ;  /* 0x00000008ff027e24 */ /* 0x000fe4000f8e00ff */
[----:B------:R-:W-:Y:S01]  /*3ce0*/  @!P5 IMAD.MOV R17, RZ, RZ, -R17 ;  /* 0x000000ffff11d224 */ /* 0x000fe200078e0a11 */
[----:B------:R-:W-:Y:S01]  /*3cf0*/  ISETP.GT.U32.AND P6, PT, R0, R111, PT ;  /* 0x0000006f0000720c */ /* 0x000fe20003fc4070 */
[----:B------:R-:W-:Y:S01]  /*3d00*/  @!P4 IMAD.MOV R27, RZ, RZ, -R27 ;  /* 0x000000ffff1bc224 */ /* 0x000fe200078e0a1b */
[----:B------:R-:W-:Y:S01]  /*3d10*/  ISETP.LE.AND P5, PT, RZ, UR57, PT ;  /* 0x00000039ff007c0c */ /* 0x000fe2000bfa3270 */
[----:B------:R-:W-:Y:S01]  /*3d20*/  @!P2 IMAD.MOV R37, RZ, RZ, -R37 ;  /* 0x000000ffff25a224 */ /* 0x000fe200078e0a25 */
[----:B------:R-:W-:Y:S01]  /*3d30*/  IABS R119, R2 ;  /* 0x0000000200777213 */ /* 0x000fe20000000000 */
[----:B------:R-:W-:Y:S01]  /*3d40*/  @!P1 IMAD.MOV R41, RZ, RZ, -R41 ;  /* 0x000000ffff299224 */ /* 0x000fe200078e0a29 */
[----:B------:R-:W-:Y:S01]  /*3d50*/  ISETP.LE.AND P4, PT, RZ, UR53, PT ;  /* 0x00000035ff007c0c */ /* 0x000fe2000bf83270 */
[----:B------:R-:W-:Y:S01]  /*3d60*/  @!P0 IMAD.MOV R49, RZ, RZ, -R49 ;  /* 0x000000ffff318224 */ /* 0x000fe200078e0a31 */
[----:B------:R-:W-:Y:S01]  /*3d70*/  ISETP.LE.AND P2, PT, RZ, UR50, PT ;  /* 0x00000032ff007c0c */ /* 0x000fe2000bf43270 */
[----:B------:R-:W-:Y:S01]  /*3d80*/  IMAD.HI.U32 R2, R5, R119, RZ ;  /* 0x0000007705027227 */ /* 0x000fe200078e00ff */
[----:B------:R-:W-:-:S02]  /*3d90*/  ISETP.LE.AND P1, PT, RZ, UR49, PT ;  /* 0x00000031ff007c0c */ /* 0x000fc4000bf23270 */
[----:B------:R-:W-:Y:S01]  /*3da0*/  ISETP.LE.AND P0, PT, RZ, UR46, PT ;  /* 0x0000002eff007c0c */ /* 0x000fe2000bf03270 */
[----:B------:R-:W-:Y:S02]  /*3db0*/  @!P6 IMAD.IADD R111, R111, 0x1, -R0 ;  /* 0x000000016f6fe824 */ /* 0x000fe400078e0a00 */
[----:B------:R-:W-:Y:S01]  /*3dc0*/  @!P5 IMAD.MOV R33, RZ, RZ, -R33 ;  /* 0x000000ffff21d224 */ /* 0x000fe200078e0a21 */
[----:B------:R-:W-:Y:S01]  /*3dd0*/  ISETP.LE.AND P5, PT, RZ, UR52, PT ;  /* 0x00000034ff007c0c */ /* 0x000fe2000bfa3270 */
[----:B------:R-:W-:Y:S01]  /*3de0*/  IMAD.MOV R2, RZ, RZ, -R2 ;  /* 0x000000ffff027224 */ /* 0x000fe200078e0a02 */
[C---:B------:R-:W-:Y:S01]  /*3df0*/  ISETP.GT.U32.AND P6, PT, R0.reuse, R111, PT ;  /* 0x0000006f0000720c */ /* 0x040fe20003fc4070 */
[----:B------:R-:W-:Y:S01]  /*3e00*/  @!P4 IMAD.MOV R45, RZ, RZ, -R45 ;  /* 0x000000ffff2dc224 */ /* 0x000fe200078e0a2d */
[----:B------:R-:W-:Y:S01]  /*3e10*/  ISETP.LE.AND P4, PT, RZ, UR48, PT ;  /* 0x00000030ff007c0c */ /* 0x000fe2000bf83270 */
[----:B------:R-:W-:Y:S02]  /*3e20*/  IMAD R119, R0, R2, R119 ;  /* 0x0000000200777224 */ /* 0x000fe400078e0277 */
[----:B------:R-:W-:Y:S01]  /*3e30*/  @!P2 IMAD.MOV R51, RZ, RZ, -R51 ;  /* 0x000000ffff33a224 */ /* 0x000fe200078e0a33 */
[----:B------:R-:W-:Y:S01]  /*3e40*/  ISETP.LE.AND P2, PT, RZ, UR45, PT ;  /* 0x0000002dff007c0c */ /* 0x000fe2000bf43270 */
[----:B------:R-:W-:-:S02]  /*3e50*/  IMAD.U32 R2, RZ, RZ, UR4 ;  /* 0x00000004ff027e24 */ /* 0x000fc4000f8e00ff */
[----:B------:R-:W-:Y:S01]  /*3e60*/  @!P1 IMAD.MOV R53, RZ, RZ, -R53 ;  /* 0x000000ffff359224 */ /* 0x000fe200078e0a35 */
[----:B------:R-:W-:Y:S01]  /*3e70*/  ISETP.LE.AND P1, PT, RZ, UR44, PT ;  /* 0x0000002cff007c0c */ /* 0x000fe2000bf23270 */
[----:B------:R-:W-:Y:S01]  /*3e80*/  @!P5 IMAD.MOV R47, RZ, RZ, -R47 ;  /* 0x000000ffff2fd224 */ /* 0x000fe200078e0a2f */
[----:B------:R-:W-:Y:S01]  /*3e90*/  ISETP.LE.AND P5, PT, RZ, UR47, PT ;  /* 0x0000002fff007c0c */ /* 0x000fe2000bfa3270 */
        /* <DEDUP_REMOVED lines=8> */
[----:B------:R-:W-:Y:S01]  /*3f20*/  IABS R127, R2 ;  /* 0x00000002007f7213 */ /* 0x000fe20000000000 */
[----:B------:R-:W-:Y:S01]  /*3f30*/  @!P1 IMAD.MOV R63, RZ, RZ, -R63 ;  /* 0x000000ffff3f9224 */ /* 0x000fe200078e0a3f */
[----:B------:R-:W-:Y:S01]  /*3f40*/  ISETP.LE.AND P1, PT, RZ, UR39, PT ;  /* 0x00000027ff007c0c */ /* 0x000fe2000bf23270 */
[----:B------:R-:W-:Y:S01]  /*3f50*/  @!P5 IMAD.MOV R57, RZ, RZ, -R57 ;  /* 0x000000ffff39d224 */ /* 0x000fe200078e0a39 */
[----:B------:R-:W-:Y:S01]  /*3f60*/  ISETP.LE.AND P5, PT, RZ, UR42, PT ;  /* 0x0000002aff007c0c */ /* 0x000fe2000bfa3270 */
[----:B------:R-:W-:Y:S02]  /*3f70*/  @!P6 IMAD.IADD R119, R119, 0x1, -R0 ;  /* 0x000000017777e824 */ /* 0x000fe400078e0a00 */
[----:B------:R-:W-:-:S03]  /*3f80*/  IMAD.HI.U32 R2, R5, R127, RZ ;  /* 0x0000007f05027227 */ /* 0x000fc600078e00ff */
[C---:B------:R-:W-:Y:S01]  /*3f90*/  ISETP.GT.U32.AND P6, PT, R0.reuse, R119, PT ;  /* 0x000000770000720c */ /* 0x040fe20003fc4070 */
[----:B------:R-:W-:Y:S02]  /*3fa0*/  IMAD.MOV R2, RZ, RZ, -R2 ;  /* 0x000000ffff027224 */ /* 0x000fe400078e0a02 */
[----:B------:R-:W-:Y:S01]  /*3fb0*/  @!P4 IMAD.MOV R67, RZ, RZ, -R67 ;  /* 0x000000ffff43c224 */ /* 0x000fe200078e0a43 */
[----:B------:R-:W-:Y:S01]  /*3fc0*/  ISETP.LE.AND P4, PT, RZ, UR38, PT ;  /* 0x00000026ff007c0c */ /* 0x000fe2000bf83270 */
[----:B------:R-:W-:Y:S01]  /*3fd0*/  @!P0 IMAD.MOV R71, RZ, RZ, -R71 ;  /* 0x000000ffff478224 */ /* 0x000fe200078e0a47 */
[----:B------:R-:W-:Y:S01]  /*3fe0*/  ISETP.LE.AND P0, PT, RZ, UR36, PT ;  /* 0x00000024ff007c0c */ /* 0x000fe2000bf03270 */
[----:B------:R-:W-:Y:S01]  /*3ff0*/  @!P5 IMAD.MOV R69, RZ, RZ, -R69 ;  /* 0x000000ffff45d224 */ /* 0x000fe200078e0a45 */
[----:B------:R-:W-:Y:S01]  /*4000*/  ISETP.LE.AND P5, PT, RZ, UR37, PT ;  /* 0x00000025ff007c0c */ /* 0x000fe2000bfa3270 */
[----:B------:R-:W-:Y:S01]  /*4010*/  @!P2 IMAD.MOV R73, RZ, RZ, -R73 ;  /* 0x000000ffff49a224 */ /* 0x000fe200078e0a49 */
[----:B------:R-:W-:Y:S01]  /*4020*/  ISETP.LE.AND P2, PT, RZ, UR35, PT ;  /* 0x00000023ff007c0c */ /* 0x000fe2000bf43270 */
[----:B------:R-:W-:-:S02]  /*4030*/  IMAD R127, R0, R2, R127 ;  /* 0x00000002007f7224 */ /* 0x000fc400078e027f */
[----:B------:R-:W-:Y:S02]  /*4040*/  @!P6 IMAD.IADD R119, R119, 0x1, -R0 ;  /* 0x000000017777e824 */ /* 0x000fe400078e0a00 */
[----:B------:R-:W-:Y:S01]  /*4050*/  @!P1 IMAD.MOV R75, RZ, RZ, -R75 ;  /* 0x000000ffff4b9224 */ /* 0x000fe200078e0a4b */
[----:B------:R-:W-:Y:S01]  /*4060*/  ISETP.GT.U32.AND P6, PT, R0, R127, PT ;  /* 0x0000007f0000720c */ /* 0x000fe20003fc4070 */
        /* <DEDUP_REMOVED lines=8> */
[----:B------:R-:W-:Y:S01]  /*40f0*/  IMAD.U32 R2, RZ, RZ, UR5 ;  /* 0x00000005ff027e24 */ /* 0x000fe2000f8e00ff */
[----:B------:R-:W-:-:S03]  /*4100*/  ISETP.LE.AND P2, PT, RZ, UR30, PT ;  /* 0x0000001eff007c0c */ /* 0x000fc6000bf43270 */
[--C-:B------:R-:W-:Y:S01]  /*4110*/  @!P6 IMAD.IADD R127, R127, 0x1, -R0.reuse ;  /* 0x000000017f7fe824 */ /* 0x100fe200078e0a00 */
[----:B------:R-:W-:Y:S01]  /*4120*/  IABS R133, R2 ;  /* 0x0000000200857213 */ /* 0x000fe20000000000 */
[----:B------:R-:W-:Y:S01]  /*4130*/  @!P1 IMAD.MOV R109, RZ, RZ, -R109 ;  /* 0x000000ffff6d9224 */ /* 0x000fe200078e0a6d */
[----:B------:R-:W-:Y:S01]  /*4140*/  ISETP.LE.AND P1, PT, RZ, UR29, PT ;  /* 0x0000001dff007c0c */ /* 0x000fe2000bf23270 */
[----:B------:R-:W-:Y:S01]  /*4150*/  @!P4 IMAD.MOV R113, RZ, RZ, -R113 ;  /* 0x000000ffff71c224 */ /* 0x000fe200078e0a71 */
[----:B------:R-:W-:Y:S01]  /*4160*/  ISETP.GT.U32.AND P6, PT, R0, R127, PT ;  /* 0x0000007f0000720c */ /* 0x000fe20003fc4070 */
[----:B------:R-:W-:Y:S01]  /*4170*/  IMAD.HI.U32 R5, R5, R133, RZ ;  /* 0x0000008505057227 */ /* 0x000fe200078e00ff */
[----:B------:R-:W-:Y:S02]  /*4180*/  ISETP.LE.AND P4, PT, RZ, UR28, PT ;  /* 0x0000001cff007c0c */ /* 0x000fe4000bf83270 */
[----:B------:R-:W-:Y:S01]  /*4190*/  SHF.R.S32.HI R2, RZ, 0x1f, R175 ;  /* 0x0000001fff027819 */ /* 0x000fe200000114af */
[----:B------:R-:W-:Y:S01]  /*41a0*/  @!P5 IMAD.MOV R115, RZ, RZ, -R115 ;  /* 0x000000ffff73d224 */ /* 0x000fe200078e0a73 */
[----:B------:R-:W-:Y:S01]  /*41b0*/  ISETP.LE.AND P5, PT, RZ, UR27, PT ;  /* 0x0000001bff007c0c */ /* 0x000fe2000bfa3270 */
[----:B------:R-:W-:Y:S01]  /*41c0*/  @!P0 IMAD.MOV R117, RZ, RZ, -R117 ;  /* 0x000000ffff758224 */ /* 0x000fe200078e0a75 */
[----:B------:R-:W-:Y:S01]  /*41d0*/  ISETP.LE.AND P0, PT, RZ, UR26, PT ;  /* 0x0000001aff007c0c */ /* 0x000fe2000bf03270 */
[----:B------:R-:W-:Y:S01]  /*41e0*/  @!P2 IMAD.MOV R121, RZ, RZ, -R121 ;  /* 0x000000ffff79a224 */ /* 0x000fe200078e0a79 */
[----:B------:R-:W-:Y:S01]  /*41f0*/  ISETP.LE.AND P2, PT, RZ, UR25, PT ;  /* 0x00000019ff007c0c */ /* 0x000fe2000bf43270 */
[----:B------:R-:W-:Y:S01]  /*4200*/  IMAD.MOV R5, RZ, RZ, -R5 ;  /* 0x000000ffff057224 */ /* 0x000fe200078e0a05 */
[----:B------:R-:W-:Y:S01]  /*4210*/  LEA.HI R175, R2, R175, RZ, 0x5 ;  /* 0x000000af02af7211 */ /* 0x000fe200078f28ff */
[----:B------:R-:W-:-:S02]  /*4220*/  @!P6 IMAD.IADD R127, R127, 0x1, -R0 ;  /* 0x000000017f7fe824 */ /* 0x000fc400078e0a00 */
[C---:B------:R-:W-:Y:S01]  /*4230*/  IMAD R133, R0.reuse, R5, R133 ;  /* 0x0000000500857224 */ /* 0x040fe200078e0285 */
[----:B------:R-:W-:Y:S01]  /*4240*/  SHF.R.S32.HI R175, RZ, 0x5, R175 ;  /* 0x00000005ffaf7819 */ /* 0x000fe200000114af */
[----:B------:R-:W-:Y:S01]  /*4250*/  @!P1 IMAD.MOV R123, RZ, RZ, -R123 ;  /* 0x000000ffff7b9224 */ /* 0x000fe200078e0a7b */
[----:B------:R-:W-:Y:S01]  /*4260*/  ISETP.LE.AND P1, PT, RZ, UR24, PT ;  /* 0x00000018ff007c0c */ /* 0x000fe2000bf23270 */
        /* <DEDUP_REMOVED lines=8> */
[----:B------:R-:W-:Y:S01]  /*42f0*/  IMAD.SHL.U32 R5, R16, 0x20, RZ ;  /* 0x0000002010057824 */ /* 0x000fe200078e00ff */
[----:B------:R-:W-:Y:S01]  /*4300*/  ISETP.LE.AND P2, PT, RZ, UR20, PT ;  /* 0x00000014ff007c0c */ /* 0x000fe2000bf43270 */
[----:B------:R-:W-:-:S02]  /*4310*/  UIADD3 UR20, UR6, 0x4000, URZ ;  /* 0x0000400006147890 */ /* 0x000fc4000fffe03f */
[----:B------:R-:W-:Y:S01]  /*4320*/  @!P1 IMAD.MOV R81, RZ, RZ, -R81 ;  /* 0x000000ffff519224 */ /* 0x000fe200078e0a51 */
[----:B------:R-:W-:Y:S01]  /*4330*/  ISETP.LE.AND P1, PT, RZ, UR19, PT ;  /* 0x00000013ff007c0c */ /* 0x000fe2000bf23270 */
[----:B------:R-:W-:Y:S01]  /*4340*/  @!P6 IMAD.IADD R133, R133, 0x1, -R0 ;  /* 0x000000018585e824 */ /* 0x000fe200078e0a00 */
[----:B------:R-:W-:Y:S01]  /*4350*/  LOP3.LUT R5, R5, 0xf60, RZ, 0xc0, !PT ;  /* 0x00000f6005057812 */ /* 0x000fe200078ec0ff */
        /* <DEDUP_REMOVED lines=8> */
[----:B------:R-:W-:Y:S01]  /*43e0*/  ULDC UR19, c[0x0][0x230] ;  /* 0x00008c0000137ab9 */ /* 0x000fe20000000800 */
[----:B------:R-:W-:Y:S01]  /*43f0*/  ISETP.GT.U32.AND P6, PT, R0, R133, PT ;  /* 0x000000850000720c */ /* 0x000fe20003fc4070 */
[----:B------:R-:W-:Y:S01]  /*4400*/  @!P1 IMAD.MOV R91, RZ, RZ, -R91 ;  /* 0x000000ffff5b9224 */ /* 0x000fe200078e0a5b */
[----:B------:R-:W-:-:S02]  /*4410*/  ISETP.LE.AND P1, PT, RZ, UR11, PT ;  /* 0x0000000bff007c0c */ /* 0x000fc4000bf23270 */
[----:B------:R-:W-:Y:S01]  /*4420*/  LOP3.LUT R5, R5, 0x90, R6, 0xf8, !PT ;  /* 0x0000009005057812 */ /* 0x000fe200078ef806 */
        /* <DEDUP_REMOVED lines=8> */
[----:B------:R-:W-:Y:S01]  /*44b0*/  @!P6 IMAD.IADD R133, R133, 0x1, -R0 ;  /* 0x000000018585e824 */ /* 0x000fe200078e0a00 */
[----:B------:R-:W-:Y:S01]  /*44c0*/  ISETP.LE.AND P6, PT, RZ, UR5, PT ;  /* 0x00000005ff007c0c */ /* 0x000fe2000bfc3270 */
[----:B------:R-:W-:Y:S01]  /*44d0*/  ULDC UR4, c[0x0][0x240] ;  /* 0x0000900000047ab9 */ /* 0x000fe20000000800 */
[----:B------:R-:W-:Y:S01]  /*44e0*/  LOP3.LUT R0, RZ, R3, RZ, 0x33, !PT ;  /* 0x00000003ff007212 */ /* 0x000fe200078e33ff */
[----:B------:R-:W-:Y:S01]  /*44f0*/  @!P1 IMAD.MOV R101, RZ, RZ, -R101 ;  /* 0x000000ffff659224 */ /* 0x000fe200078e0a65 */
[----:B------:R-:W-:Y:S01]  /*4500*/  ULDC.64 UR10, c[0x0][0x218] ;  /* 0x00008600000a7ab9 */ /* 0x000fe20000000a00 */
[----:B------:R-:W-:Y:S01]  /*4510*/  @!P4 IMAD.MOV R103, RZ, RZ, -R103 ;  /* 0x000000ffff67c224 */ /* 0x000fe200078e0a67 */
[C---:B------:R-:W-:Y:S01]  /*4520*/  SEL R65, R0.reuse, R65, !P3 ;  /* 0x0000004100417207 */ /* 0x040fe20005800000 */
        /* <DEDUP_REMOVED lines=8> */
[----:B------:R-:W-:Y:S01]  /*45b0*/  IMAD R65, R65, UR4, RZ ;  /* 0x0000000441417c24 */ /* 0x000fe2000f8e02ff */
        /* <DEDUP_REMOVED lines=75> */
[----:B------:R-:W-:Y:S01]  /*4a70*/  ULDC UR5, c[0x0][0x234] ;  /* 0x00008d0000057ab9 */ /* 0x000fe20000000800 */
[----:B------:R-:W-:Y:S01]  /*4a80*/  SEL R113, R0, R113, !P3 ;  /* 0x0000007100717207 */ /* 0x000fe20005800000 */
        /* <DEDUP_REMOVED lines=39> */
[----:B------:R-:W-:Y:S01]  /*4d00*/  SEL R0, R0, R133, !P3 ;  /* 0x0000008500007207 */ /* 0x000fe20005800000 */
[----:B------:R-:W-:Y:S01]  /*4d10*/  IMAD R119, R119, UR4, RZ ;  /* 0x0000000477777c24 */ /* 0x000fe2000f8e02ff */
[----:B------:R-:W-:Y:S01]  /*4d20*/  SHF.R.S32.HI R176, RZ, 0x1f, R65 ;  /* 0x0000001fffb07819 */ /* 0x000fe20000011441 */
[----:B------:R-:W-:Y:S01]  /*4d30*/  IMAD R123, R123, UR4, RZ ;  /* 0x000000047b7b7c24 */ /* 0x000fe2000f8e02ff */
[----:B------:R-:W-:Y:S01]  /*4d40*/  IADD3 R177, P4, R65, UR10, RZ ;  /* 0x0000000a41b17c10 */ /* 0x000fe2000ff9e0ff */
        /* <DEDUP_REMOVED lines=10> */
[----:B------:R-:W-:Y:S01]  /*4df0*/  ULDC.64 UR8, c[0x0][0x210] ;  /* 0x0000840000087ab9 */ /* 0x000fe20000000a00 */
[----:B------:R-:W-:Y:S01]  /*4e00*/  IADD3 R181, P5, R39, UR10, RZ ;  /* 0x0000000a27b57c10 */ /* 0x000fe2000ffbe0ff */
[----:B------:R-:W-:Y:S01]  /*4e10*/  USHF.R.U32.HI UR4, URZ, 0x4, UR6 ;  /* 0x000000043f047899 */ /* 0x000fe20008011606 */
[----:B------:R-:W-:-:S02]  /*4e20*/  SHF.R.S32.HI R184, RZ, 0x1f, R81 ;  /* 0x0000001fffb87819 */ /* 0x000fc40000011451 */
[----:B------:R-:W-:Y:S02]  /*4e30*/  CS2R R28, SRZ ;  /* 0x00000000001c7805 */ /* 0x000fe4000001ff00 */
[----:B------:R-:W-:Y:S01]  /*4e40*/  IADD3 R185, P2, R81, UR10, RZ ;  /* 0x0000000a51b97c10 */ /* 0x000fe2000ff5e0ff */
[----:B------:R-:W-:Y:S01]  /*4e50*/  USGXT.U32 UR4, UR4, 0xe ;  /* 0x0000000e0404789a */ /* 0x000fe20008000000 */
[----:B------:R-:W-:Y:S02]  /*4e60*/  SHF.R.S32.HI R186, RZ, 0x1f, R31 ;  /* 0x0000001fffba7819 */ /* 0x000fe4000001141f */
[----:B------:R-:W-:Y:S02]  /*4e70*/  CS2R R38, SRZ ;  /* 0x0000000000267805 */ /* 0x000fe4000001ff00 */
[----:B------:R-:W-:Y:S02]  /*4e80*/  IADD3 R187, P1, R31, UR10, RZ ;  /* 0x0000000a1fbb7c10 */ /* 0x000fe4000ff3e0ff */
[----:B------:R-:W-:-:S02]  /*4e90*/  CS2R R30, SRZ ;  /* 0x00000000001e7805 */ /* 0x000fc4000001ff00 */
[----:B------:R-:W-:Y:S02]  /*4ea0*/  SHF.R.S32.HI R188, RZ, 0x1f, R19 ;  /* 0x0000001fffbc7819 */ /* 0x000fe40000011413 */
[----:B------:R-:W-:Y:S02]  /*4eb0*/  CS2R R42, SRZ ;  /* 0x00000000002a7805 */ /* 0x000fe4000001ff00 */
[----:B------:R-:W-:Y:S02]  /*4ec0*/  IADD3 R189, P0, R19, UR10, RZ ;  /* 0x0000000a13bd7c10 */ /* 0x000fe4000ff1e0ff */
[----:B------:R-:W-:Y:S02]  /*4ed0*/  CS2R R64, SRZ ;  /* 0x0000000000407805 */ /* 0x000fe4000001ff00 */
[----:B------:R-:W-:Y:S02]  /*4ee0*/  IADD3.X R176, R176, UR11, RZ, P4, !PT ;  /* 0x0000000bb0b07c10 */ /* 0x000fe4000a7fe4ff */
[----:B------:R-:W-:-:S02]  /*4ef0*/  CS2R R80, SRZ ;  /* 0x0000000000507805 */ /* 0x000fc4000001ff00 */
[----:B------:R-:W-:Y:S02]  /*4f00*/  SHF.R.S32.HI R190, RZ, 0x1f, R7 ;  /* 0x0000001fffbe7819 */ /* 0x000fe40000011407 */
[----:B------:R-:W-:Y:S02]  /*4f10*/  CS2R R130, SRZ ;  /* 0x0000000000827805 */ /* 0x000fe4000001ff00 */
[----:B------:R-:W-:Y:S02]  /*4f20*/  IADD3 R191, P4, R7, UR10, RZ ;  /* 0x0000000a07bf7c10 */ /* 0x000fe4000ff9e0ff */
[----:B------:R-:W-:Y:S02]  /*4f30*/  CS2R R132, SRZ ;  /* 0x0000000000847805 */ /* 0x000fe4000001ff00 */
[----:B------:R-:W-:Y:S01]  /*4f40*/  IADD3.X R178, R178, UR11, RZ, P6, !PT ;  /* 0x0000000bb2b27c10 */ /* 0x000fe2000b7fe4ff */
[----:B------:R-:W-:Y:S01]  /*4f50*/  UMOV UR5, URZ ;  /* 0x0000003f00057c82 */ /* 0x000fe20008000000 */
[----:B------:R-:W-:-:S02]  /*4f60*/  IADD3.X R182, R182, UR11, RZ, P3, !PT ;  /* 0x0000000bb6b67c10 */ /* 0x000fc40009ffe4ff */
[----:B------:R-:W-:Y:S02]  /*4f70*/  SHF.R.S32.HI R192, RZ, 0x1f, R83 ;  /* 0x0000001fffc07819 */ /* 0x000fe40000011453 */
[----:B------:R-:W-:Y:S02]  /*4f80*/  IADD3 R193, P6, R83, UR10, RZ ;  /* 0x0000000a53c17c10 */ /* 0x000fe4000ffde0ff */
[----:B------:R-:W-:Y:S02]  /*4f90*/  CS2R R82, SRZ ;  /* 0x0000000000527805 */ /* 0x000fe4000001ff00 */
[----:B------:R-:W-:Y:S02]  /*4fa0*/  IADD3.X R180, R180, UR11, RZ, P5, !PT ;  /* 0x0000000bb4b47c10 */ /* 0x000fe4000affe4ff */
[----:B------:R-:W-:Y:S02]  /*4fb0*/  SHF.R.S32.HI R196, RZ, 0x1f, R11 ;  /* 0x0000001fffc47819 */ /* 0x000fe4000001140b */
[----:B------:R-:W-:-:S02]  /*4fc0*/  IADD3 R197, P3, R11, UR10, RZ ;  /* 0x0000000a0bc57c10 */ /* 0x000fc4000ff7e0ff */
[----:B------:R-:W-:Y:S02]  /*4fd0*/  IADD3.X R184, R184, UR11, RZ, P2, !PT ;  /* 0x0000000bb8b87c10 */ /* 0x000fe400097fe4ff */
[----:B------:R-:W-:Y:S02]  /*4fe0*/  SHF.R.S32.HI R194, RZ, 0x1f, R9 ;  /* 0x0000001fffc27819 */ /* 0x000fe40000011409 */
[----:B------:R-:W-:Y:S02]  /*4ff0*/  IADD3 R195, P5, R9, UR10, RZ ;  /* 0x0000000a09c37c10 */ /* 0x000fe4000ffbe0ff */
[----:B------:R-:W-:Y:S02]  /*5000*/  SHF.R.S32.HI R198, RZ, 0x1f, R13 ;  /* 0x0000001fffc67819 */ /* 0x000fe4000001140d */
[----:B------:R-:W-:Y:S02]  /*5010*/  IADD3 R199, P2, R13, UR10, RZ ;  /* 0x0000000a0dc77c10 */ /* 0x000fe4000ff5e0ff */
        /* <DEDUP_REMOVED lines=10> */
[----:B------:R-:W-:Y:S02]  /*50c0*/  IADD3.X R192, R192, UR11, RZ, P6, !PT ;  /* 0x0000000bc0c07c10 */ /* 0x000fe4000b7fe4ff */
[----:B------:R-:W-:Y:S02]  /*50d0*/  IADD3.X R196, R196, UR11, RZ, P3, !PT ;  /* 0x0000000bc4c47c10 */ /* 0x000fe40009ffe4ff */
[----:B------:R-:W-:-:S02]  /*50e0*/  SHF.R.S32.HI R206, RZ, 0x1f, R21 ;  /* 0x0000001fffce7819 */ /* 0x000fc40000011415 */
[----:B------:R-:W-:Y:S02]  /*50f0*/  IADD3 R207, P6, R21, UR10, RZ ;  /* 0x0000000a15cf7c10 */ /* 0x000fe4000ffde0ff */
[----:B------:R-:W-:Y:S02]  /*5100*/  IADD3.X R194, R194, UR11, RZ, P5, !PT ;  /* 0x0000000bc2c27c10 */ /* 0x000fe4000affe4ff */
[----:B------:R-:W-:Y:S02]  /*5110*/  SHF.R.S32.HI R210, RZ, 0x1f, R23 ;  /* 0x0000001fffd27819 */ /* 0x000fe40000011417 */
[----:B------:R-:W-:Y:S02]  /*5120*/  IADD3 R211, P3, R23, UR10, RZ ;  /* 0x0000000a17d37c10 */ /* 0x000fe4000ff7e0ff */
[----:B------:R-:W-:Y:S02]  /*5130*/  IADD3.X R198, R198, UR11, RZ, P2, !PT ;  /* 0x0000000bc6c67c10 */ /* 0x000fe400097fe4ff */
[----:B------:R-:W-:-:S02]  /*5140*/  SHF.R.S32.HI R208, RZ, 0x1f, R87 ;  /* 0x0000001fffd07819 */ /* 0x000fc40000011457 */
[----:B------:R-:W-:Y:S02]  /*5150*/  IADD3 R209, P5, R87, UR10, RZ ;  /* 0x0000000a57d17c10 */ /* 0x000fe4000ffbe0ff */
[----:B------:R-:W-:Y:S02]  /*5160*/  CS2R R86, SRZ ;  /* 0x0000000000567805 */ /* 0x000fe4000001ff00 */
[----:B------:R-:W-:Y:S02]  /*5170*/  SHF.R.S32.HI R212, RZ, 0x1f, R25 ;  /* 0x0000001fffd47819 */ /* 0x000fe40000011419 */
[----:B------:R-:W-:Y:S02]  /*5180*/  IADD3 R213, P2, R25, UR10, RZ ;  /* 0x0000000a19d57c10 */ /* 0x000fe4000ff5e0ff */
[----:B------:R-:W-:Y:S02]  /*5190*/  CS2R R24, SRZ ;  /* 0x0000000000187805 */ /* 0x000fe4000001ff00 */
[----:B------:R-:W-:-:S02]  /*51a0*/  IADD3.X R200, R200, UR11, RZ, P1, !PT ;  /* 0x0000000bc8c87c10 */ /* 0x000fc40008ffe4ff */
[----:B------:R-:W-:Y:S02]  /*51b0*/  SHF.R.S32.HI R214, RZ, 0x1f, R27 ;  /* 0x0000001fffd67819 */ /* 0x000fe4000001141b */
[----:B------:R-:W-:Y:S02]  /*51c0*/  IADD3 R215, P1, R27, UR10, RZ ;  /* 0x0000000a1bd77c10 */ /* 0x000fe4000ff3e0ff */
[----:B------:R-:W-:Y:S02]  /*51d0*/  CS2R R26, SRZ ;  /* 0x00000000001a7805 */ /* 0x000fe4000001ff00 */
[----:B------:R-:W-:Y:S02]  /*51e0*/  IADD3.X R202, R202, UR11, RZ, P0, !PT ;  /* 0x0000000bcaca7c10 */ /* 0x000fe400087fe4ff */
[----:B------:R-:W-:Y:S02]  /*51f0*/  SHF.R.S32.HI R216, RZ, 0x1f, R89 ;  /* 0x0000001fffd87819 */ /* 0x000fe40000011459 */
[----:B------:R-:W-:-:S02]  /*5200*/  IADD3 R217, P0, R89, UR10, RZ ;  /* 0x0000000a59d97c10 */ /* 0x000fc4000ff1e0ff */
[----:B------:R-:W-:Y:S02]  /*5210*/  CS2R R88, SRZ ;  /* 0x0000000000587805 */ /* 0x000fe4000001ff00 */
[----:B------:R-:W-:Y:S02]  /*5220*/  IADD3.X R204, R204, UR11, RZ, P4, !PT ;  /* 0x0000000bcccc7c10 */ /* 0x000fe4000a7fe4ff */
[----:B------:R-:W-:Y:S02]  /*5230*/  SHF.R.S32.HI R218, RZ, 0x1f, R33 ;  /* 0x0000001fffda7819 */ /* 0x000fe40000011421 */
[----:B------:R-:W-:Y:S02]  /*5240*/  IADD3 R219, P4, R33, UR10, RZ ;  /* 0x0000000a21db7c10 */ /* 0x000fe4000ff9e0ff */
[----:B------:R-:W-:Y:S02]  /*5250*/  CS2R R32, SRZ ;  /* 0x0000000000207805 */ /* 0x000fe4000001ff00 */
[----:B------:R-:W-:-:S02]  /*5260*/  IADD3.X R206, R206, UR11, RZ, P6, !PT ;  /* 0x0000000bcece7c10 */ /* 0x000fc4000b7fe4ff */
[----:B------:R-:W-:Y:S02]  /*5270*/  IADD3.X R210, R210, UR11, RZ, P3, !PT ;  /* 0x0000000bd2d27c10 */ /* 0x000fe40009ffe4ff */
[----:B------:R-:W-:Y:S02]  /*5280*/  SHF.R.S32.HI R220, RZ, 0x1f, R35 ;  /* 0x0000001fffdc7819 */ /* 0x000fe40000011423 */
[----:B------:R-:W-:Y:S02]  /*5290*/  IADD3 R221, P6, R35, UR10, RZ ;  /* 0x0000000a23dd7c10 */ /* 0x000fe4000ffde0ff */
[----:B------:R-:W-:Y:S02]  /*52a0*/  CS2R R34, SRZ ;  /* 0x0000000000227805 */ /* 0x000fe4000001ff00 */
[----:B------:R-:W-:Y:S02]  /*52b0*/  IADD3.X R208, R208, UR11, RZ, P5, !PT ;  /* 0x0000000bd0d07c10 */ /* 0x000fe4000affe4ff */
[----:B------:R-:W-:-:S02]  /*52c0*/  SHF.R.S32.HI R224, RZ, 0x1f, R91 ;  /* 0x0000001fffe07819 */ /* 0x000fc4000001145b */
[----:B------:R-:W-:Y:S02]  /*52d0*/  IADD3 R225, P3, R91, UR10, RZ ;  /* 0x0000000a5be17c10 */ /* 0x000fe4000ff7e0ff */
[----:B------:R-:W-:Y:S02]  /*52e0*/  CS2R R90, SRZ ;  /* 0x00000000005a7805 */ /* 0x000fe4000001ff00 */
[----:B------:R-:W-:Y:S02]  /*52f0*/  IADD3.X R212, R212, UR11, RZ, P2, !PT ;  /* 0x0000000bd4d47c10 */ /* 0x000fe400097fe4ff */
[----:B------:R-:W-:Y:S02]  /*5300*/  SHF.R.S32.HI R222, RZ, 0x1f, R37 ;  /* 0x0000001fffde7819 */ /* 0x000fe40000011425 */
[----:B------:R-:W-:Y:S02]  /*5310*/  IADD3 R223, P5, R37, UR10, RZ ;  /* 0x0000000a25df7c10 */ /* 0x000fe4000ffbe0ff */
[----:B------:R-:W-:-:S02]  /*5320*/  CS2R R36, SRZ ;  /* 0x0000000000247805 */ /* 0x000fc4000001ff00 */
        /* <DEDUP_REMOVED lines=24> */
[----:B------:R-:W-:Y:S02]  /*54b0*/  IADD3.X R226, R226, UR11, RZ, P2, !PT ;  /* 0x0000000be2e27c10 */ /* 0x000fe400097fe4ff */
[----:B------:R-:W-:Y:S02]  /*54c0*/  SHF.R.S32.HI R236, RZ, 0x1f, R51 ;  /* 0x0000001fffec7819 */ /* 0x000fe40000011433 */
[----:B------:R-:W-:Y:S02]  /*54d0*/  IADD3 R237, P5, R51, UR10, RZ ;  /* 0x0000000a33ed7c10 */ /* 0x000fe4000ffbe0ff */
[----:B------:R-:W-:Y:S02]  /*54e0*/  CS2R R50, SRZ ;  /* 0x0000000000327805 */ /* 0x000fe4000001ff00 */
        /* <DEDUP_REMOVED lines=16> */
[----:B------:R-:W-:Y:S02]  /*55f0*/  IADD3.X R238, R238, UR11, RZ, P3, !PT ;  /* 0x0000000beeee7c10 */ /* 0x000fe40009ffe4ff */
[----:B------:R-:W-:Y:S02]  /*5600*/  SHF.R.S32.HI R248, RZ, 0x1f, R97 ;  /* 0x0000001ffff87819 */ /* 0x000fe40000011461 */
[----:B------:R-:W-:Y:S02]  /*5610*/  IADD3 R249, P6, R97, UR10, RZ ;  /* 0x0000000a61f97c10 */ /* 0x000fe4000ffde0ff */
[----:B------:R-:W-:-:S02]  /*5620*/  CS2R R96, SRZ ;  /* 0x0000000000607805 */ /* 0x000fc4000001ff00 */
[----:B------:R-:W-:Y:S02]  /*5630*/  IADD3.X R236, R236, UR11, RZ, P5, !PT ;  /* 0x0000000becec7c10 */ /* 0x000fe4000affe4ff */
[----:B------:R-:W-:Y:S02]  /*5640*/  IADD3 R6, P3, R63, UR10, RZ ;  /* 0x0000000a3f067c10 */ /* 0x000fe4000ff7e0ff */
[----:B------:R-:W-:Y:S02]  /*5650*/  IADD3.X R240, R240, UR11, RZ, P2, !PT ;  /* 0x0000000bf0f07c10 */ /* 0x000fe400097fe4ff */
[----:B------:R-:W-:Y:S01]  /*5660*/  SHF.R.S32.HI R250, RZ, 0x1f, R61 ;  /* 0x0000001ffffa7819 */ /* 0x000fe2000001143d */
[----:B------:R0:W-:Y:S01]  /*5670*/  STL [R1+0x200], R6 ;  /* 0x0002000601007387 */ /* 0x0001e20000100800 */
[----:B------:R-:W-:Y:S02]  /*5680*/  IADD3 R251, P5, R61, UR10, RZ ;  /* 0x0000000a3dfb7c10 */ /* 0x000fe4000ffbe0ff */
[----:B------:R-:W-:-:S02]  /*5690*/  CS2R R60, SRZ ;  /* 0x00000000003c7805 */ /* 0x000fc4000001ff00 */
[----:B------:R-:W-:Y:S02]  /*56a0*/  IADD3 R7, P2, R67, UR10, RZ ;  /* 0x0000000a43077c10 */ /* 0x000fe4000ff5e0ff */
[----:B------:R-:W-:Y:S02]  /*56b0*/  IADD3.X R242, R242, UR11, RZ, P1, !PT ;  /* 0x0000000bf2f27c10 */ /* 0x000fe40008ffe4ff */
[----:B------:R-:W-:Y:S01]  /*56c0*/  SHF.R.S32.HI R252, RZ, 0x1f, R63 ;  /* 0x0000001ffffc7819 */ /* 0x000fe2000001143f */
[----:B------:R1:W-:Y:S01]  /*56d0*/  STL [R1+0x208], R7 ;  /* 0x0002080701007387 */ /* 0x0003e20000100800 */
[----:B------:R-:W-:Y:S02]  /*56e0*/  IADD3 R8, P1, R99, UR10, RZ ;  /* 0x0000000a63087c10 */ /* 0x000fe4000ff3e0ff */
[----:B------:R-:W-:Y:S02]  /*56f0*/  CS2R R62, SRZ ;  /* 0x00000000003e7805 */ /* 0x000fe4000001ff00 */
[----:B------:R-:W-:-:S02]  /*5700*/  IADD3.X R244, R244, UR11, RZ, P0, !PT ;  /* 0x0000000bf4f47c10 */ /* 0x000fc400087fe4ff */
[----:B------:R-:W-:Y:S01]  /*5710*/  IADD3 R9, P0, R69, UR10, RZ ;  /* 0x0000000a45097c10 */ /* 0x000fe2000ff1e0ff */
[----:B------:R2:W-:Y:S01]  /*5720*/  STL [R1+0x210], R8 ;  /* 0x0002100801007387 */ /* 0x0005e20000100800 */
[----:B------:R-:W-:Y:S02]  /*5730*/  IADD3.X R246, R246, UR11, RZ, P4, !PT ;  /* 0x0000000bf6f67c10 */ /* 0x000fe4000a7fe4ff */
[----:B------:R-:W-:Y:S01]  /*5740*/  IADD3 R10, P4, R71, UR10, RZ ;  /* 0x0000000a470a7c10 */ /* 0x000fe2000ff9e0ff */
[----:B------:R3:W-:Y:S01]  /*5750*/  STL [R1+0x218], R9 ;  /* 0x0002180901007387 */ /* 0x0007e20000100800 */
[----:B------:R-:W-:Y:S02]  /*5760*/  IADD3.X R248, R248, UR11, RZ, P6, !PT ;  /* 0x0000000bf8f87c10 */ /* 0x000fe4000b7fe4ff */
[----:B------:R-:W-:Y:S01]  /*5770*/  IADD3 R11, P6, R73, UR10, RZ ;  /* 0x0000000a490b7c10 */ /* 0x000fe2000ffde0ff */
[----:B------:R4:W-:Y:S01]  /*5780*/  STL [R1+0x220], R10 ;  /* 0x0002200a01007387 */ /* 0x0009e20000100800 */
[----:B------:R-:W-:-:S02]  /*5790*/  IADD3.X R250, R250, UR11, RZ, P5, !PT ;  /* 0x0000000bfafa7c10 */ /* 0x000fc4000affe4ff */
[----:B------:R-:W-:Y:S01]  /*57a0*/  IADD3 R12, P5, R101, UR10, RZ ;  /* 0x0000000a650c7c10 */ /* 0x000fe2000ffbe0ff */
[----:B------:R-:W-:Y:S01]  /*57b0*/  STL [R1+0x228], R11 ;  /* 0x0002280b01007387 */ /* 0x000fe20000100800 */
[----:B------:R-:W-:Y:S02]  /*57c0*/  IADD3.X R252, R252, UR11, RZ, P3, !PT ;  /* 0x0000000bfcfc7c10 */ /* 0x000fe40009ffe4ff */
[----:B------:R-:W-:Y:S01]  /*57d0*/  IADD3 R13, P3, R75, UR10, RZ ;  /* 0x0000000a4b0d7c10 */ /* 0x000fe2000ff7e0ff */
[----:B------:R-:W-:Y:S01]  /*57e0*/  STL [R1+0x230], R12 ;  /* 0x0002300c01007387 */ /* 0x000fe20000100800 */
[----:B------:R-:W-:Y:S02]  /*57f0*/  SHF.R.S32.HI R4, RZ, 0x1f, R67 ;  /* 0x0000001fff047819 */ /* 0x000fe40000011443 */
[----:B------:R-:W-:Y:S02]  /*5800*/  CS2R R66, SRZ ;  /* 0x0000000000427805 */ /* 0x000fe4000001ff00 */
[----:B0-----:R-:W-:Y:S01]  /*5810*/  SHF.R.S32.HI R6, RZ, 0x1f, R99 ;  /* 0x0000001fff067819 */ /* 0x001fe20000011463 */
[----:B------:R0:W-:Y:S01]  /*5820*/  STL [R1+0x238], R13 ;  /* 0x0002380d01007387 */ /* 0x0001e20000100800 */
[----:B------:R-:W-:-:S02]  /*5830*/  IADD3.X R14, R4, UR11, RZ, P2, !PT ;  /* 0x0000000b040e7c10 */ /* 0x000fc400097fe4ff */
[----:B------:R-:W-:Y:S02]  /*5840*/  CS2R R98, SRZ ;  /* 0x0000000000627805 */ /* 0x000fe4000001ff00 */
[----:B-1----:R-:W-:Y:S02]  /*5850*/  SHF.R.S32.HI R7, RZ, 0x1f, R69 ;  /* 0x0000001fff077819 */ /* 0x002fe40000011445 */
[----:B------:R-:W-:Y:S02]  /*5860*/  CS2R R68, SRZ ;  /* 0x0000000000447805 */ /* 0x000fe4000001ff00 */
[----:B--2---:R-:W-:Y:S01]  /*5870*/  SHF.R.S32.HI R8, RZ, 0x1f, R71 ;  /* 0x0000001fff087819 */ /* 0x004fe20000011447 */
[----:B------:R1:W-:Y:S01]  /*5880*/  STL [R1+0x204], R14 ;  /* 0x0002040e01007387 */ /* 0x0003e20000100800 */
[----:B---3--:R-:W-:Y:S02]  /*5890*/  SHF.R.S32.HI R9, RZ, 0x1f, R73 ;  /* 0x0000001fff097819 */ /* 0x008fe40000011449 */
[----:B------:R-:W-:-:S02]  /*58a0*/  CS2R R70, SRZ ;  /* 0x0000000000467805 */ /* 0x000fc4000001ff00 */
[----:B----4-:R-:W-:Y:S02]  /*58b0*/  SHF.R.S32.HI R10, RZ, 0x1f, R101 ;  /* 0x0000001fff0a7819 */ /* 0x010fe40000011465 */
[----:B------:R-:W-:Y:S02]  /*58c0*/  CS2R R72, SRZ ;  /* 0x0000000000487805 */ /* 0x000fe4000001ff00 */
[----:B0-----:R-:W-:Y:S02]  /*58d0*/  IADD3 R13, P2, R77, UR10, RZ ;  /* 0x0000000a4d0d7c10 */ /* 0x001fe4000ff5e0ff */
[----:B------:R-:W-:Y:S02]  /*58e0*/  CS2R R100, SRZ ;  /* 0x0000000000647805 */ /* 0x000fe4000001ff00 */
[----:B------:R-:W-:Y:S02]  /*58f0*/  SHF.R.S32.HI R11, RZ, 0x1f, R75 ;  /* 0x0000001fff0b7819 */ /* 0x000fe4000001144b */
[----:B------:R-:W-:-:S02]  /*5900*/  CS2R R74, SRZ ;  /* 0x00000000004a7805 */ /* 0x000fc4000001ff00 */
[----:B------:R-:W-:Y:S01]  /*5910*/  SHF.R.S32.HI R12, RZ, 0x1f, R77 ;  /* 0x0000001fff0c7819 */ /* 0x000fe2000001144d */
[----:B------:R0:W-:Y:S01]  /*5920*/  STL [R1+0x240], R13 ;  /* 0x0002400d01007387 */ /* 0x0001e20000100800 */
[----:B-1----:R-:W-:Y:S02]  /*5930*/  IADD3.X R14, R6, UR11, RZ, P1, !PT ;  /* 0x0000000b060e7c10 */ /* 0x002fe40008ffe4ff */
[----:B------:R-:W-:Y:S02]  /*5940*/  CS2R R76, SRZ ;  /* 0x00000000004c7805 */ /* 0x000fe4000001ff00 */
[----:B------:R-:W-:Y:S02]  /*5950*/  SHF.R.S32.HI R4, RZ, 0x1f, R79 ;  /* 0x0000001fff047819 */ /* 0x000fe4000001144f */
[----:B------:R-:W-:Y:S01]  /*5960*/  SHF.R.S32.HI R6, RZ, 0x1f, R103 ;  /* 0x0000001fff067819 */ /* 0x000fe20000011467 */
[----:B------:R1:W-:Y:S01]  /*5970*/  STL [R1+0x20c], R14 ;  /* 0x00020c0e01007387 */ /* 0x0003e20000100800 */
[----:B------:R-:W-:-:S02]  /*5980*/  LOP3.LUT R15, R173, 0x12, RZ, 0xfc, !PT ;  /* 0x00000012ad0f7812 */ /* 0x000fc400078efcff */
[----:B------:R-:W-:Y:S02]  /*5990*/  LOP3.LUT R17, R173, 0x14, RZ, 0xfc, !PT ;  /* 0x00000014ad117812 */ /* 0x000fe400078efcff */
[----:B0-----:R-:W-:Y:S02]  /*59a0*/  IADD3 R13, P1, R79, UR10, RZ ;  /* 0x0000000a4f0d7c10 */ /* 0x001fe4000ff3e0ff */
[----:B------:R-:W-:Y:S02]  /*59b0*/  CS2R R78, SRZ ;  /* 0x00000000004e7805 */ /* 0x000fe4000001ff00 */
[C---:B------:R-:W-:Y:S02]  /*59c0*/  LOP3.LUT R19, R173.reuse, 0x18, RZ, 0xfc, !PT ;  /* 0x00000018ad137812 */ /* 0x040fe400078efcff */
[----:B------:R-:W-:Y:S01]  /*59d0*/  LOP3.LUT R21, R173, 0x1c, RZ, 0xfc, !PT ;  /* 0x0000001cad157812 */ /* 0x000fe200078efcff */
[----:B------:R0:W-:Y:S01]  /*59e0*/  STL [R1+0x248], R13 ;  /* 0x0002480d01007387 */ /* 0x0001e20000100800 */
[----:B-1----:R-:W-:-:S02]  /*59f0*/  IADD3.X R14, R7, UR11, RZ, P0, !PT ;  /* 0x0000000b070e7c10 */ /* 0x002fc400087fe4ff */
[----:B------:R-:W-:Y:S02]  /*5a00*/  SHF.R.S32.HI R7, RZ, 0x1f, R105 ;  /* 0x0000001fff077819 */ /* 0x000fe40000011469 */
[----:B------:R-:W-:Y:S01]  /*5a10*/  LOP3.LUT R5, R5, R173, RZ, 0xfc, !PT ;  /* 0x000000ad05057212 */ /* 0x000fe200078efcff */
[----:B------:R1:W-:Y:S01]  /*5a20*/  STL [R1+0x214], R14 ;  /* 0x0002140e01007387 */ /* 0x0003e20000100800 */
[----:B0-----:R-:W-:Y:S02]  /*5a30*/  IADD3 R13, P0, R103, UR10, RZ ;  /* 0x0000000a670d7c10 */ /* 0x001fe4000ff1e0ff */
[----:B------:R-:W-:-:S03]  /*5a40*/  CS2R R102, SRZ ;  /* 0x0000000000667805 */ /* 0x000fc6000001ff00 */
[----:B------:R0:W-:Y:S01]  /*5a50*/  STL [R1+0x250], R13 ;  /* 0x0002500d01007387 */ /* 0x0001e20000100800 */
[----:B-1----:R-:W-:Y:S02]  /*5a60*/  IADD3.X R14, R8, UR11, RZ, P4, !PT ;  /* 0x0000000b080e7c10 */ /* 0x002fe4000a7fe4ff */
[----:B------:R-:W-:-:S03]  /*5a70*/  SHF.R.S32.HI R8, RZ, 0x1f, R107 ;  /* 0x0000001fff087819 */ /* 0x000fc6000001146b */
        /* <DEDUP_REMOVED lines=80> */
[----:B------:R-:W-:Y:S02]  /*5f80*/  IADD3.X R3, R6, UR11, RZ, P4, !PT ;  /* 0x0000000b06037c10 */ /* 0x000fe4000a7fe4ff */
[----:B------:R-:W-:Y:S01]  /*5f90*/  IADD3 R6, P4, R0, UR10, RZ ;  /* 0x0000000a00067c10 */ /* 0x000fe2000ff9e0ff */
[----:B------:R0:W-:Y:S01]  /*5fa0*/  STL [R1+0x2c0], R13 ;  /* 0x0002c00d01007387 */ /* 0x0001e20000100800 */
[----:B------:R-:W-:Y:S01]  /*5fb0*/  IADD3.X R0, R7, UR11, RZ, P6, !PT ;  /* 0x0000000b07007c10 */ /* 0x000fe2000b7fe4ff */
[----:B------:R-:W-:Y:S01]  /*5fc0*/  UMOV UR10, 0xfffffe00 ;  /* 0xfffffe00000a7882 */ /* 0x000fe20000000000 */
[----:B------:R-:W-:Y:S01]  /*5fd0*/  IADD3.X R7, R8, UR11, RZ, P5, !PT ;  /* 0x0000000b08077c10 */ /* 0x000fe2000affe4ff */
[----:B------:R2:W-:Y:S01]  /*5fe0*/  STL [R1+0x28c], R3 ;  /* 0x00028c0301007387 */ /* 0x0005e20000100800 */
[----:B-1----:R-:W-:-:S02]  /*5ff0*/  LOP3.LUT R14, R173, 0x10, RZ, 0xfc, !PT ;  /* 0x00000010ad0e7812 */ /* 0x002fc400078efcff */
[----:B------:R-:W-:Y:S01]  /*6000*/  LOP3.LUT R8, R16, 0x1f, RZ, 0xc0, !PT ;  /* 0x0000001f10087812 */ /* 0x000fe200078ec0ff */
[----:B------:R1:W-:Y:S01]  /*6010*/  STL [R1+0x2c8], R6 ;  /* 0x0002c80601007387 */ /* 0x0003e20000100800 */
[----:B0-----:R-:W-:-:S03]  /*6020*/  LOP3.LUT R13, R173, 0xe, RZ, 0xfc, !PT ;  /* 0x0000000ead0d7812 */ /* 0x001fc600078efcff */
[----:B------:R0:W-:Y:S01]  /*6030*/  STL [R1+0x294], R0 ;  /* 0x0002940001007387 */ /* 0x0001e20000100800 */
[----:B--2---:R-:W-:Y:S01]  /*6040*/  IADD3 R3, P6, R2, UR8, RZ ;  /* 0x0000000802037c10 */ /* 0x004fe2000ffde0ff */
[----:B------:R-:W-:Y:S02]  /*6050*/  ULDC UR8, c[0x0][0x23c] ;  /* 0x00008f0000087ab9 */ /* 0x000fe40000000800 */
[----:B------:R2:W-:Y:S01]  /*6060*/  STL [R1+0x29c], R7 ;  /* 0x00029c0701007387 */ /* 0x0005e20000100800 */
[----:B------:R-:W-:Y:S01]  /*6070*/  USHF.L.U32 UR21, UR8, 0x5, URZ ;  /* 0x0000000508157899 */ /* 0x000fe2000800063f */
[----:B-1----:R-:W-:Y:S02]  /*6080*/  IADD3.X R6, R9, UR11, RZ, P3, !PT ;  /* 0x0000000b09067c10 */ /* 0x002fe40009ffe4ff */
[C---:B------:R-:W-:Y:S01]  /*6090*/  LOP3.LUT R9, R173.reuse, 0x6, RZ, 0xfc, !PT ;  /* 0x00000006ad097812 */ /* 0x040fe200078efcff */
[----:B------:R-:W-:Y:S01]  /*60a0*/  USHF.R.S32.HI UR22, URZ, 0x1f, UR21 ;  /* 0x0000001f3f167899 */ /* 0x000fe20008011415 */
[----:B0-----:R-:W-:Y:S01]  /*60b0*/  IADD3.X R0, R10, UR11, RZ, P2, !PT ;  /* 0x0000000b0a007c10 */ /* 0x001fe200097fe4ff */
[----:B------:R0:W-:Y:S01]  /*60c0*/  STL [R1+0x2a4], R6 ;  /* 0x0002a40601007387 */ /* 0x0001e20000100800 */
[----:B------:R-:W-:-:S02]  /*60d0*/  LOP3.LUT R10, R173, 0x8, RZ, 0xfc, !PT ;  /* 0x00000008ad0a7812 */ /* 0x000fc400078efcff */
[----:B--2---:R-:W-:Y:S01]  /*60e0*/  IADD3.X R7, R11, UR11, RZ, P1, !PT ;  /* 0x0000000b0b077c10 */ /* 0x004fe20008ffe4ff */
[----:B------:R1:W-:Y:S01]  /*60f0*/  STL [R1+0x2ac], R0 ;  /* 0x0002ac0001007387 */ /* 0x0003e20000100800 */
[C---:B------:R-:W-:Y:S02]  /*6100*/  LOP3.LUT R11, R173.reuse, 0xa, RZ, 0xfc, !PT ;  /* 0x0000000aad0b7812 */ /* 0x040fe400078efcff */
[----:B------:R-:W-:Y:S01]  /*6110*/  LEA.HI.X.SX32 R2, R2, UR9, 0x1, P6 ;  /* 0x0000000902027c11 */ /* 0x000fe2000b0f0eff */
[----:B------:R2:W-:Y:S01]  /*6120*/  STL [R1+0x2b4], R7 ;  /* 0x0002b40701007387 */ /* 0x0005e20000100800 */
[----:B0-----:R-:W-:Y:S02]  /*6130*/  IADD3.X R6, R12, UR11, RZ, P0, !PT ;  /* 0x0000000b0c067c10 */ /* 0x001fe400087fe4ff */
[C---:B------:R-:W-:Y:S02]  /*6140*/  LOP3.LUT R12, R173.reuse, 0xc, RZ, 0xfc, !PT ;  /* 0x0000000cad0c7812 */ /* 0x040fe400078efcff */
[----:B-1----:R-:W-:Y:S01]  /*6150*/  IADD3.X R0, R4, UR11, RZ, P4, !PT ;  /* 0x0000000b04007c10 */ /* 0x002fe2000a7fe4ff */
[----:B------:R0:W-:Y:S01]  /*6160*/  STL [R1+0x2bc], R6 ;  /* 0x0002bc0601007387 */ /* 0x0001e20000100800 */
[----:B------:R-:W1:Y:S01]  /*6170*/  LDC R4, c[0x0][0x238] ;  /* 0x00008e00ff047b82 */ /* 0x000e620000000800 */
[----:B------:R-:W-:Y:S01]  /*6180*/  LOP3.LUT P0, RZ, R16, 0x80, RZ, 0xc0, !PT ;  /* 0x0000008010ff7812 */ /* 0x000fe2000780c0ff */
[----:B------:R-:W-:Y:S01]  /*6190*/  UMOV UR11, 0x3fffffef ;  /* 0x3fffffef000b7882 */ /* 0x000fe20000000000 */
[----:B------:R3:W-:Y:S01]  /*61a0*/  STL [R1+0x2c4], R0 ;  /* 0x0002c40001007387 */ /* 0x0007e20000100800 */
[----:B--2---:R-:W-:Y:S01]  /*61b0*/  LOP3.LUT R7, R173, 0x4, RZ, 0xfc, !PT ;  /* 0x00000004ad077812 */ /* 0x004fe200078efcff */
[----:B------:R-:W-:-:S02]  /*61c0*/  UIADD3.64 UR10, UR4, -UR10, URZ ;  /* 0x8000000a040a7297 */ /* 0x000fc4000fffe03f */
[----:B------:R-:W-:Y:S01]  /*61d0*/  STL [R1], RZ ;  /* 0x000000ff01007387 */ /* 0x000fe20000100800 */
[----:B0-----:R-:W-:-:S03]  /*61e0*/  LOP3.LUT R6, R173, 0x2, RZ, 0xfc, !PT ;  /* 0x00000002ad067812 */ /* 0x001fc600078efcff */
[----:B------:R-:W-:Y:S01]  /*61f0*/  STL [R1+0x4], RZ ;  /* 0x000004ff01007387 */ /* 0x000fe20000100800 */
[----:B---3--:R-:W-:-:S03]  /*6200*/  SEL R0, RZ, 0x90, !P0 ;  /* 0x00000090ff007807 */ /* 0x008fc60004000000 */
[----:B------:R-:W-:Y:S01]  /*6210*/  STL [R1+0x8], RZ ;  /* 0x000008ff01007387 */ /* 0x000fe20000100800 */
[----:B------:R-:W-:-:S03]  /*6220*/  LOP3.LUT R0, R0, 0x7f, R16, 0x78, !PT ;  /* 0x0000007f00007812 */ /* 0x000fc600078e7810 */
[----:B------:R-:W-:Y:S04]  /*6230*/  STL [R1+0xc], RZ ;  /* 0x00000cff01007387 */ /* 0x000fe80000100800 */
[----:B------:R-:W-:Y:S01]  /*6240*/  STL [R1+0x10], RZ ;  /* 0x000010ff01007387 */ /* 0x000fe20000100800 */
[-C--:B-1----:R-:W-:Y:S02]  /*6250*/  IMAD R11, R11, R4.reuse, RZ ;  /* 0x000000040b0b7224 */ /* 0x082fe400078e02ff */
[-C--:B------:R-:W-:Y:S01]  /*6260*/  IMAD R10, R10, R4.reuse, RZ ;  /* 0x000000040a0a7224 */ /* 0x080fe200078e02ff */
[----:B------:R-:W-:Y:S01]  /*6270*/  STL [R1+0x14], RZ ;  /* 0x000014ff01007387 */ /* 0x000fe20000100800 */
[-C--:B------:R-:W-:Y:S02]  /*6280*/  IMAD R9, R9, R4.reuse, RZ ;  /* 0x0000000409097224 */ /* 0x080fe400078e02ff */
[-C--:B------:R-:W-:Y:S01]  /*6290*/  IMAD R23, R173, R4.reuse, RZ ;  /* 0x00000004ad177224 */ /* 0x080fe200078e02ff */
[----:B------:R-:W-:Y:S01]  /*62a0*/  STL [R1+0x18], RZ ;  /* 0x000018ff01007387 */ /* 0x000fe20000100800 */
[----:B------:R-:W-:-:S02]  /*62b0*/  IMAD R22, R22, R4, RZ ;  /* 0x0000000416167224 */ /* 0x000fc400078e02ff */
[-C--:B------:R-:W-:Y:S01]  /*62c0*/  IMAD R21, R21, R4.reuse, RZ ;  /* 0x0000000415157224 */ /* 0x080fe200078e02ff */
[----:B------:R-:W-:Y:S01]  /*62d0*/  STL [R1+0x1c], RZ ;  /* 0x00001cff01007387 */ /* 0x000fe20000100800 */
[-C--:B------:R-:W-:Y:S02]  /*62e0*/  IMAD R20, R20, R4.reuse, RZ ;  /* 0x0000000414147224 */ /* 0x080fe400078e02ff */
        /* <DEDUP_REMOVED lines=12> */
[----:B------:R-:W-:Y:S01]  /*63b0*/  IMAD R4, R6, R4, RZ ;  /* 0x0000000406047224 */ /* 0x000fe200078e02ff */
[----:B------:R-:W-:Y:S01]  /*63c0*/  STL [R1+0x30], RZ ;  /* 0x000030ff01007387 */ /* 0x000fe20000100800 */
[----:B------:R-:W-:-:S03]  /*63d0*/  LOP3.LUT R6, R5, 0x10, RZ, 0x3c, !PT ;  /* 0x0000001005067812 */ /* 0x000fc600078e3cff */
[----:B------:R-:W-:Y:S04]  /*63e0*/  STL [R1+0x34], RZ ;  /* 0x000034ff01007387 */ /* 0x000fe80000100800 */
        /* <DEDUP_REMOVED lines=114> */
[----:B------:R-:W-:Y:S04]  /*6b10*/  STL [R1+0x2e4], R11 ;  /* 0x0002e40b01007387 */ /* 0x000fe80000100800 */
[----:B------:R-:W-:Y:S04]  /*6b20*/  STL [R1+0x2e0], R10 ;  /* 0x0002e00a01007387 */ /* 0x000fe80000100800 */
[----:B------:R-:W-:Y:S04]  /*6b30*/  STL [R1+0x2dc], R9 ;  /* 0x0002dc0901007387 */ /* 0x000fe80000100800 */
[----:B------:R-:W-:Y:S04]  /*6b40*/  STL [R1+0x2d8], R7 ;  /* 0x0002d80701007387 */ /* 0x000fe80000100800 */
[----:B------:R0:W-:Y:S04]  /*6b50*/  STL [R1+0x2d4], R4 ;  /* 0x0002d40401007387 */ /* 0x0001e80000100800 */
[----:B------:R1:W-:Y:S01]  /*6b60*/  STL [R1+0x2cc], R6 ;  /* 0x0002cc0601007387 */ /* 0x0003e20000100800 */
[----:B0-----:R-:W-:-:S05]  /*6b70*/  IMAD R4, R8, UR8, RZ ;  /* 0x0000000808047c24 */ /* 0x001fca000f8e02ff */
[----:B-1----:R-:W-:-:S07]  /*6b80*/  SHF.R.S32.HI R7, RZ, 0x1f, R4 ;  /* 0x0000001fff077819 */ /* 0x002fce0000011404 */
.L_x_1:
[----:B------:R0:W-:Y:S04]  /*6b90*/  STL.64 [R1+0x550], R150 ;  /* 0x0005509601007387 */ /* 0x0001e80000100a00 */
[----:B0-----:R-:W2:Y:S04]  /*6ba0*/  LDL R150, [R1+0x2e4] ;  /* 0x0002e40001967983 */ /* 0x001ea80000100800 */
[----:B------:R0:W-:Y:S04]  /*6bb0*/  STL.64 [R1+0x548], R148 ;  /* 0x0005489401007387 */ /* 0x0001e80000100a00 */
[----:B0-----:R-:W3:Y:S04]  /*6bc0*/  LDL R148, [R1+0x2dc] ;  /* 0x0002dc0001947983 */ /* 0x001ee80000100800 */
[----:B------:R-:W4:Y:S04]  /*6bd0*/  LDL R149, [R1+0x2e0] ;  /* 0x0002e00001957983 */ /* 0x000f280000100800 */
[----:B------:R0:W-:Y:S04]  /*6be0*/  STL.64 [R1+0x540], R146 ;  /* 0x0005409201007387 */ /* 0x0001e80000100a00 */
[----:B0-----:R-:W2:Y:S04]  /*6bf0*/  LDL R146, [R1+0x2d4] ;  /* 0x0002d40001927983 */ /* 0x001ea80000100800 */
[----:B------:R-:W3:Y:S01]  /*6c00*/  LDL R147, [R1+0x2d8] ;  /* 0x0002d80001937983 */ /* 0x000ee20000100800 */
[----:B------:R-:W-:-:S02]  /*6c10*/  ISETP.GE.AND P0, PT, R173, UR19, PT ;  /* 0x00000013ad007c0c */ /* 0x000fc4000bf06270 */
[----:B------:R-:W-:Y:S01]  /*6c20*/  PRMT R17, RZ, 0x7610, R17 ;  /* 0x00007610ff117816 */ /* 0x000fe20000000011 */
[----:B------:R0:W-:Y:S01]  /*6c30*/  STL.64 [R1+0x538], R144 ;  /* 0x0005389001007387 */ /* 0x0001e20000100a00 */
[----:B------:R-:W1:Y:S01]  /*6c40*/  S2R R151, SR_TID.X ;  /* 0x0000000000977919 */ /* 0x000e620000002100 */
[----:B------:R-:W-:Y:S02]  /*6c50*/  PRMT R16, RZ, 0x7610, R16 ;  /* 0x00007610ff107816 */ /* 0x000fe40000000010 */
[----:B------:R-:W-:Y:S01]  /*6c60*/  PRMT R15, RZ, 0x7610, R15 ;  /* 0x00007610ff0f7816 */ /* 0x000fe2000000000f */
[----:B------:R-:W-:Y:S01]  /*6c70*/  STL.64 [R1+0x530], R142 ;  /* 0x0005308e01007387 */ /* 0x000fe20000100a00 */
[----:B0-----:R-:W0:Y:S03]  /*6c80*/  LDC R145, c[0x0][0x238] ;  /* 0x00008e00ff917b82 */ /* 0x001e260000000800 */
[----:B------:R-:W-:Y:S04]  /*6c90*/  STL.64 [R1+0x528], R140 ;  /* 0x0005288c01007387 */ /* 0x000fe80000100a00 */
[----:B------:R-:W-:Y:S04]  /*6ca0*/  STL.64 [R1+0x520], R138 ;  /* 0x0005208a01007387 */ /* 0x000fe80000100a00 */
[----:B------:R-:W-:Y:S04]  /*6cb0*/  STL.64 [R1+0x518], R136 ;  /* 0x0005188801007387 */ /* 0x000fe80000100a00 */
[----:B------:R-:W-:Y:S04]  /*6cc0*/  STL.64 [R1+0x510], R134 ;  /* 0x0005108601007387 */ /* 0x000fe80000100a00 */
[----:B------:R-:W-:Y:S04]  /*6cd0*/  STL.64 [R1+0x508], R132 ;  /* 0x0005088401007387 */ /* 0x000fe80000100a00 */
[----:B------:R-:W-:Y:S01]  /*6ce0*/  STL.64 [R1+0x500], R130 ;  /* 0x0005008201007387 */ /* 0x000fe20000100a00 */
[----:B0-----:R-:W-:-:S03]  /*6cf0*/  IMAD R145, R173, R145, RZ ;  /* 0x00000091ad917224 */ /* 0x001fc600078e02ff */
[----:B------:R-:W-:Y:S02]  /*6d00*/  STL.64 [R1+0x4f8], R128 ;  /* 0x0004f88001007387 */ /* 0x000fe40000100a00 */
[C---:B------:R-:W-:Y:S02]  /*6d10*/  IADD3 R6, P1, R145.reuse, R3, RZ ;  /* 0x0000000391067210 */ /* 0x040fe40007f3e0ff */
[----:B------:R-:W-:Y:S02]  /*6d20*/  STL.64 [R1+0x4f0], R126 ;  /* 0x0004f07e01007387 */ /* 0x000fe40000100a00 */
[----:B------:R-:W-:Y:S02]  /*6d30*/  LEA.HI.X.SX32 R7, R145, R2, 0x1, P1 ;  /* 0x0000000291077211 */ /* 0x000fe400008f0eff */
[----:B------:R-:W-:Y:S01]  /*6d40*/  STL.64 [R1+0x4e8], R124 ;  /* 0x0004e87c01007387 */ /* 0x000fe20000100a00 */
[----:B-1----:R-:W-:-:S03]  /*6d50*/  SHF.R.U32.HI R145, RZ, 0x7, R151 ;  /* 0x00000007ff917819 */ /* 0x002fc60000011697 */
[----:B------:R2:W4:Y:S01]  /*6d60*/  @!P0 LDG.E.U8 R17, desc[UR16][R6.64] ;  /* 0x0000001006118981 */ /* 0x000522000c1e1100 */
[----:B------:R-:W-:-:S03]  /*6d70*/  SGXT.U32 R145, R145, 0x1 ;  /* 0x000000019191781a */ /* 0x000fc60000000000 */
[----:B------:R-:W-:Y:S01]  /*6d80*/  STL.64 [R1+0x4e0], R122 ;  /* 0x0004e07a01007387 */ /* 0x000fe20000100a00 */
[----:B------:R-:W-:-:S03]  /*6d90*/  LOP3.LUT R145, R145, 0x2, RZ, 0xfc, !PT ;  /* 0x0000000291917812 */ /* 0x000fc600078efcff */
[----:B------:R-:W-:Y:S01]  /*6da0*/  STL.64 [R1+0x4d8], R120 ;  /* 0x0004d87801007387 */ /* 0x000fe20000100a00 */
[----:B------:R-:W-:-:S03]  /*6db0*/  ISETP.GE.AND P1, PT, R145, UR19, PT ;  /* 0x0000001391007c0c */ /* 0x000fc6000bf26270 */
[----:B------:R-:W-:Y:S04]  /*6dc0*/  STL.64 [R1+0x4d0], R118 ;  /* 0x0004d07601007387 */ /* 0x000fe80000100a00 */
[----:B------:R-:W-:Y:S01]  /*6dd0*/  STL.64 [R1+0x4c8], R116 ;  /* 0x0004c87401007387 */ /* 0x000fe20000100a00 */
[----:B------:R-:W-:-:S03]  /*6de0*/  PRMT R14, RZ, 0x7610, R14 ;  /* 0x00007610ff0e7816 */ /* 0x000fc6000000000e */
[----:B------:R-:W-:Y:S04]  /*6df0*/  STL.64 [R1+0x4c0], R114 ;  /* 0x0004c07201007387 */ /* 0x000fe80000100a00 */
        /* <DEDUP_REMOVED lines=43> */
[----:B------:R0:W-:Y:S04]  /*70b0*/  STL.64 [R1+0x360], R28 ;  /* 0x0003601c01007387 */ /* 0x0001e80000100a00 */
[----:B------:R1:W-:Y:S04]  /*70c0*/  STL.64 [R1+0x358], R26 ;  /* 0x0003581a01007387 */ /* 0x0003e80000100a00 */
[----:B------:R1:W-:Y:S01]  /*70d0*/  STL.64 [R1+0x350], R24 ;  /* 0x0003501801007387 */ /* 0x0003e20000100a00 */
[----:B------:R-:W-:-:S02]  /*70e0*/  PRMT R12, RZ, 0x7610, R12 ;  /* 0x00007610ff0c7816 */ /* 0x000fc4000000000c */
[----:B------:R-:W-:Y:S01]  /*70f0*/  PRMT R11, RZ, 0x7610, R11 ;  /* 0x00007610ff0b7816 */ /* 0x000fe2000000000b */
[----:B0-----:R-:W0:Y:S01]  /*7100*/  LDC R29, c[0x0][0x238] ;  /* 0x00008e00ff1d7b82 */ /* 0x001e220000000800 */
[----:B------:R-:W-:Y:S02]  /*7110*/  PRMT R10, RZ, 0x7610, R10 ;  /* 0x00007610ff0a7816 */ /* 0x000fe4000000000a */
[----:B------:R-:W-:Y:S01]  /*7120*/  PRMT R9, RZ, 0x7610, R9 ;  /* 0x00007610ff097816 */ /* 0x000fe20000000009 */
[----:B-1----:R-:W4:Y:S04]  /*7130*/  LDL R27, [R1+0x2c8] ;  /* 0x0002c800011b7983 */ /* 0x002f280000100800 */
[----:B------:R-:W1:Y:S01]  /*7140*/  LDC R25, c[0x0][0x238] ;  /* 0x00008e00ff197b82 */ /* 0x000e620000000800 */
[----:B------:R-:W-:Y:S01]  /*7150*/  PRMT R19, RZ, 0x7610, R19 ;  /* 0x00007610ff137816 */ /* 0x000fe20000000013 */
[----:B------:R-:W4:Y:S01]  /*7160*/  LDL.LU R173, [R1+0x2c4] ;  /* 0x0002c40001ad7983 */ /* 0x000f220000300800 */
[----:B------:R-:W-:-:S02]  /*7170*/  PRMT R22, RZ, 0x7610, R22 ;  /* 0x00007610ff167816 */ /* 0x000fc40000000016 */
[----:B------:R-:W-:Y:S01]  /*7180*/  PRMT R152, RZ, 0x7610, R152 ;  /* 0x00007610ff987816 */ /* 0x000fe20000000098 */
[----:B------:R-:W4:Y:S01]  /*7190*/  LDL R28, [R1+0x2b4] ;  /* 0x0002b400011c7983 */ /* 0x000f220000100800 */
[----:B--2---:R-:W-:-:S04]  /*71a0*/  IADD3 R6, P0, R146, R3, RZ ;  /* 0x0000000392067210 */ /* 0x004fc80007f1e0ff */
[----:B------:R-:W-:Y:S02]  /*71b0*/  LEA.HI.X.SX32 R7, R146, R2, 0x1, P0 ;  /* 0x0000000292077211 */ /* 0x000fe400000f0eff */
[----:B------:R-:W-:-:S03]  /*71c0*/  SHF.R.U32.HI R146, RZ, 0x7, R151 ;  /* 0x00000007ff927819 */ /* 0x000fc60000011697 */
[----:B------:R3:W2:Y:S01]  /*71d0*/  @!P1 LDG.E.U8 R16, desc[UR16][R6.64] ;  /* 0x0000001006109981 */ /* 0x0006a2000c1e1100 */
[----:B------:R-:W-:-:S04]  /*71e0*/  SGXT.U32 R146, R146, 0x1 ;  /* 0x000000019292781a */ /* 0x000fc80000000000 */
[----:B------:R-:W-:-:S04]  /*71f0*/  LOP3.LUT R146, R146, 0x4, RZ, 0xfc, !PT ;  /* 0x0000000492927812 */ /* 0x000fc800078efcff */
[----:B------:R-:W-:Y:S02]  /*7200*/  ISETP.GE.AND P1, PT, R146, UR19, PT ;  /* 0x0000001392007c0c */ /* 0x000fe4000bf26270 */
[----:B---3--:R-:W-:-:S04]  /*7210*/  IADD3 R6, P0, R147, R3, RZ ;  /* 0x0000000393067210 */ /* 0x008fc80007f1e0ff */
[----:B------:R-:W-:Y:S02]  /*7220*/  LEA.HI.X.SX32 R7, R147, R2, 0x1, P0 ;  /* 0x0000000293077211 */ /* 0x000fe400000f0eff */
[----:B------:R-:W-:-:S04]  /*7230*/  SHF.R.U32.HI R147, RZ, 0x7, R151 ;  /* 0x00000007ff937819 */ /* 0x000fc80000011697 */
[----:B------:R-:W-:Y:S01]  /*7240*/  SGXT.U32 R147, R147, 0x1 ;  /* 0x000000019393781a */ /* 0x000fe20000000000 */
[----:B------:R3:W2:Y:S03]  /*7250*/  @!P1 LDG.E.U8 R15, desc[UR16][R6.64] ;  /* 0x00000010060f9981 */ /* 0x0006a6000c1e1100 */
[----:B------:R-:W-:-:S04]  /*7260*/  LOP3.LUT R147, R147, 0x6, RZ, 0xfc, !PT ;  /* 0x0000000693937812 */ /* 0x000fc800078efcff */
[----:B------:R-:W-:Y:S02]  /*7270*/  ISETP.GE.AND P1, PT, R147, UR19, PT ;  /* 0x0000001393007c0c */ /* 0x000fe4000bf26270 */
[----:B---3--:R-:W-:-:S04]  /*7280*/  IADD3 R6, P0, R148, R3, RZ ;  /* 0x0000000394067210 */ /* 0x008fc80007f1e0ff */
[----:B------:R-:W-:Y:S02]  /*7290*/  LEA.HI.X.SX32 R7, R148, R2, 0x1, P0 ;  /* 0x0000000294077211 */ /* 0x000fe400000f0eff */
[----:B------:R-:W-:-:S04]  /*72a0*/  SHF.R.U32.HI R148, RZ, 0x7, R151 ;  /* 0x00000007ff947819 */ /* 0x000fc80000011697 */
[----:B------:R-:W-:Y:S01]  /*72b0*/  SGXT.U32 R148, R148, 0x1 ;  /* 0x000000019494781a */ /* 0x000fe20000000000 */
[----:B------:R4:W3:Y:S03]  /*72c0*/  @!P1 LDG.E.U8 R14, desc[UR16][R6.64] ;  /* 0x00000010060e9981 */ /* 0x0008e6000c1e1100 */
[----:B------:R-:W-:Y:S02]  /*72d0*/  LOP3.LUT R148, R148, 0x8, RZ, 0xfc, !PT ;  /* 0x0000000894947812 */ /* 0x000fe400078efcff */
[----:B------:R-:W-:Y:S02]  /*72e0*/  SHF.R.U32.HI R151, RZ, 0x7, R151 ;  /* 0x00000007ff977819 */ /* 0x000fe40000011697 */
[----:B------:R-:W-:Y:S02]  /*72f0*/  ISETP.GE.AND P1, PT, R148, UR19, PT ;  /* 0x0000001394007c0c */ /* 0x000fe4000bf26270 */
[----:B------:R-:W-:-:S02]  /*7300*/  SGXT.U32 R151, R151, 0x1 ;  /* 0x000000019797781a */ /* 0x000fc40000000000 */
[----:B----4-:R-:W-:Y:S02]  /*7310*/  IADD3 R6, P0, R149, R3, RZ ;  /* 0x0000000395067210 */ /* 0x010fe40007f1e0ff */
[----:B------:R-:W-:Y:S02]  /*7320*/  LOP3.LUT R151, R151, 0xa, RZ, 0xfc, !PT ;  /* 0x0000000a97977812 */ /* 0x000fe400078efcff */
[----:B------:R-:W-:-:S05]  /*7330*/  LEA.HI.X.SX32 R7, R149, R2, 0x1, P0 ;  /* 0x0000000295077211 */ /* 0x000fca00000f0eff */
[----:B------:R4:W3:Y:S01]  /*7340*/  @!P1 LDG.E.U8 R13, desc[UR16][R6.64] ;  /* 0x00000010060d9981 */ /* 0x0008e2000c1e1100 */
[----:B------:R-:W-:Y:S02]  /*7350*/  ISETP.GE.AND P1, PT, R151, UR19, PT ;  /* 0x0000001397007c0c */ /* 0x000fe4000bf26270 */
[----:B------:R-:W0:Y:S01]  /*7360*/  S2R R151, SR_TID.X ;  /* 0x0000000000977919 */ /* 0x000e220000002100 */
[----:B----4-:R-:W-:-:S04]  /*7370*/  IADD3 R6, P0, R150, R3, RZ ;  /* 0x0000000396067210 */ /* 0x010fc80007f1e0ff */
[----:B------:R-:W-:-:S06]  /*7380*/  LEA.HI.X.SX32 R7, R150, R2, 0x1, P0 ;  /* 0x0000000296077211 */ /* 0x000fcc00000f0eff */
[----:B------:R4:W3:Y:S01]  /*7390*/  @!P1 LDG.E.U8 R12, desc[UR16][R6.64] ;  /* 0x00000010060c9981 */ /* 0x0008e2000c1e1100 */
[----:B0-----:R-:W-:-:S04]  /*73a0*/  SHF.R.U32.HI R24, RZ, 0x7, R151 ;  /* 0x00000007ff187819 */ /* 0x001fc80000011697 */
[----:B------:R-:W-:-:S04]  /*73b0*/  SGXT.U32 R24, R24, 0x1 ;  /* 0x000000011818781a */ /* 0x000fc80000000000 */
[----:B------:R-:W-:-:S05]  /*73c0*/  LOP3.LUT R24, R24, 0xc, RZ, 0xfc, !PT ;  /* 0x0000000c18187812 */ /* 0x000fca00078efcff */
[----:B-1----:R-:W-:Y:S02]  /*73d0*/  IMAD R24, R24, R25, RZ ;  /* 0x0000001918187224 */ /* 0x002fe400078e02ff */
[----:B------:R-:W0:Y:S01]  /*73e0*/  LDC R25, c[0x0][0x238] ;  /* 0x00008e00ff197b82 */ /* 0x000e220000000800 */
[--C-:B------:R-:W-:Y:S02]  /*73f0*/  SHF.R.U32.HI R26, RZ, 0x7, R151.reuse ;  /* 0x00000007ff1a7819 */ /* 0x100fe40000011697 */
[----:B----4-:R-:W-:Y:S02]  /*7400*/  IADD3 R6, P0, R24, R3, RZ ;  /* 0x0000000318067210 */ /* 0x010fe40007f1e0ff */
[----:B------:R-:W-:Y:S02]  /*7410*/  SGXT.U32 R26, R26, 0x1 ;  /* 0x000000011a1a781a */ /* 0x000fe40000000000 */
[----:B------:R-:W-:Y:S02]  /*7420*/  LEA.HI.X.SX32 R7, R24, R2, 0x1, P0 ;  /* 0x0000000218077211 */ /* 0x000fe400000f0eff */
[----:B------:R-:W-:-:S02]  /*7430*/  SHF.R.U32.HI R24, RZ, 0x7, R151 ;  /* 0x00000007ff187819 */ /* 0x000fc40000011697 */
[----:B------:R-:W-:Y:S02]  /*7440*/  LOP3.LUT R26, R26, 0xc, RZ, 0xfc, !PT ;  /* 0x0000000c1a1a7812 */ /* 0x000fe400078efcff */
[----:B------:R-:W-:Y:S02]  /*7450*/  SGXT.U32 R24, R24, 0x1 ;  /* 0x000000011818781a */ /* 0x000fe40000000000 */
[----:B------:R-:W-:Y:S02]  /*7460*/  ISETP.GE.AND P1, PT, R26, UR19, PT ;  /* 0x000000131a007c0c */ /* 0x000fe4000bf26270 */
[----:B------:R-:W-:-:S05]  /*7470*/  LOP3.LUT R24, R24, 0xe, RZ, 0xfc, !PT ;  /* 0x0000000e18187812 */ /* 0x000fca00078efcff */
[----:B0-----:R-:W-:Y:S02]  /*7480*/  IMAD R24, R24, R25, RZ ;  /* 0x0000001918187224 */ /* 0x001fe400078e02ff */
[----:B------:R-:W0:Y:S01]  /*7490*/  LDC R25, c[0x0][0x238] ;  /* 0x00008e00ff197b82 */ /* 0x000e220000000800 */
[----:B------:R-:W-:-:S03]  /*74a0*/  SHF.R.U32.HI R26, RZ, 0x7, R151 ;  /* 0x00000007ff1a7819 */ /* 0x000fc60000011697 */
[----:B------:R1:W4:Y:S01]  /*74b0*/  @!P1 LDG.E.U8 R11, desc[UR16][R6.64] ;  /* 0x00000010060b9981 */ /* 0x000322000c1e1100 */
[----:B------:R-:W-:Y:S02]  /*74c0*/  SGXT.U32 R26, R26, 0x1 ;  /* 0x000000011a1a781a */ /* 0x000fe40000000000 */
[----:B-1----:R-:W-:-:S04]  /*74d0*/  IADD3 R6, P0, R24, R3, RZ ;  /* 0x0000000318067210 */ /* 0x002fc80007f1e0ff */
[----:B------:R-:W-:Y:S02]  /*74e0*/  LEA.HI.X.SX32 R7, R24, R2, 0x1, P0 ;  /* 0x0000000218077211 */ /* 0x000fe400000f0eff */
[----:B------:R-:W-:Y:S02]  /*74f0*/  SHF.R.U32.HI R24, RZ, 0x7, R151 ;  /* 0x00000007ff187819 */ /* 0x000fe40000011697 */
        /* <DEDUP_REMOVED lines=63> */
[----:B------:R-:W-:-:S02]  /*78f0*/  LOP3.LUT R24, R24, 0x1a, RZ, 0xfc, !PT ;  /* 0x0000001a18187812 */ /* 0x000fc400078efcff */
[----:B------:R-:W-:-:S03]  /*7900*/  PRMT R154, RZ, 0x7610, R154 ;  /* 0x00007610ff9a7816 */ /* 0x000fc6000000009a */
[----:B0-----:R-:W-:Y:S02]  /*7910*/  IMAD R24, R24, R25, RZ ;  /* 0x0000001918187224 */ /* 0x001fe400078e02ff */
[----:B------:R-:W0:Y:S01]  /*7920*/  LDC R25, c[0x0][0x238] ;  /* 0x00008e00ff197b82 */ /* 0x000e220000000800 */
[----:B------:R-:W-:-:S03]  /*7930*/  SHF.R.U32.HI R26, RZ, 0x7, R151 ;  /* 0x00000007ff1a7819 */ /* 0x000fc60000011697 */
[----:B------:R1:W4:Y:S01]  /*7940*/  @!P1 LDG.E.U8 R154, desc[UR16][R6.64] ;  /* 0x00000010069a9981 */ /* 0x000322000c1e1100 */
[----:B------:R-:W-:-:S04]  /*7950*/  SGXT.U32 R26, R26, 0x1 ;  /* 0x000000011a1a781a */ /* 0x000fc80000000000 */
[----:B------:R-:W-:Y:S02]  /*7960*/  LOP3.LUT R26, R26, 0x1a, RZ, 0xfc, !PT ;  /* 0x0000001a1a1a7812 */ /* 0x000fe400078efcff */
[----:B-1----:R-:W-:-:S04]  /*7970*/  IADD3 R6, P0, R24, R3, RZ ;  /* 0x0000000318067210 */ /* 0x002fc80007f1e0ff */
[----:B------:R-:W-:Y:S02]  /*7980*/  LEA.HI.X.SX32 R7, R24, R2, 0x1, P0 ;  /* 0x0000000218077211 */ /* 0x000fe400000f0eff */
[----:B------:R-:W-:Y:S02]  /*7990*/  SHF.R.U32.HI R24, RZ, 0x7, R151 ;  /* 0x00000007ff187819 */ /* 0x000fe40000011697 */
[----:B------:R-:W-:Y:S02]  /*79a0*/  ISETP.GE.AND P1, PT, R26, UR19, PT ;  /* 0x000000131a007c0c */ /* 0x000fe4000bf26270 */
[----:B------:R-:W-:-:S04]  /*79b0*/  SGXT.U32 R24, R24, 0x1 ;  /* 0x000000011818781a */ /* 0x000fc80000000000 */
[----:B------:R-:W-:Y:S02]  /*79c0*/  LOP3.LUT R24, R24, 0x1c, RZ, 0xfc, !PT ;  /* 0x0000001c18187812 */ /* 0x000fe400078efcff */
[----:B------:R-:W-:Y:S02]  /*79d0*/  PRMT R156, RZ, 0x7610, R156 ;  /* 0x00007610ff9c7816 */ /* 0x000fe4000000009c */
[----:B------:R-:W-:Y:S01]  /*79e0*/  SHF.R.U32.HI R26, RZ, 0x7, R151 ;  /* 0x00000007ff1a7819 */ /* 0x000fe20000011697 */
[----:B0-----:R-:W-:Y:S01]  /*79f0*/  IMAD R24, R24, R25, RZ ;  /* 0x0000001918187224 */ /* 0x001fe200078e02ff */
[----:B------:R-:W-:Y:S01]  /*7a00*/  PRMT R158, RZ, 0x7610, R158 ;  /* 0x00007610ff9e7816 */ /* 0x000fe2000000009e */
[----:B------:R-:W2:Y:S01]  /*7a10*/  LDL R25, [R1+0x2b8] ;  /* 0x0002b80001197983 */ /* 0x000ea20000100800 */
[----:B------:R-:W-:-:S03]  /*7a20*/  SGXT.U32 R26, R26, 0x1 ;  /* 0x000000011a1a781a */ /* 0x000fc60000000000 */
[----:B------:R0:W4:Y:S01]  /*7a30*/  @!P1 LDG.E.U8 R156, desc[UR16][R6.64] ;  /* 0x00000010069c9981 */ /* 0x000122000c1e1100 */
[----:B------:R-:W-:Y:S02]  /*7a40*/  LOP3.LUT R26, R26, 0x1c, RZ, 0xfc, !PT ;  /* 0x0000001c1a1a7812 */ /* 0x000fe400078efcff */
[----:B0-----:R-:W-:-:S04]  /*7a50*/  IADD3 R6, P0, R24, R3, RZ ;  /* 0x0000000318067210 */ /* 0x001fc80007f1e0ff */
[----:B------:R-:W-:Y:S02]  /*7a60*/  LEA.HI.X.SX32 R7, R24, R2, 0x1, P0 ;  /* 0x0000000218077211 */ /* 0x000fe400000f0eff */
[--C-:B------:R-:W-:Y:S02]  /*7a70*/  SHF.R.U32.HI R24, RZ, 0x7, R151.reuse ;  /* 0x00000007ff187819 */ /* 0x100fe40000011697 */
[----:B------:R-:W-:Y:S02]  /*7a80*/  ISETP.GE.AND P1, PT, R26, UR19, PT ;  /* 0x000000131a007c0c */ /* 0x000fe4000bf26270 */
[----:B------:R-:W-:Y:S02]  /*7a90*/  SHF.R.U32.HI R26, RZ, 0x7, R151 ;  /* 0x00000007ff1a7819 */ /* 0x000fe40000011697 */
[----:B------:R-:W-:Y:S02]  /*7aa0*/  SGXT.U32 R24, R24, 0x1 ;  /* 0x000000011818781a */ /* 0x000fe40000000000 */
[----:B------:R-:W-:-:S02]  /*7ab0*/  SGXT.U32 R26, R26, 0x1 ;  /* 0x000000011a1a781a */ /* 0x000fc40000000000 */
[----:B------:R-:W-:Y:S02]  /*7ac0*/  LOP3.LUT R24, R24, 0x1e, RZ, 0xfc, !PT ;  /* 0x0000001e18187812 */ /* 0x000fe400078efcff */
[----:B------:R-:W-:-:S03]  /*7ad0*/  LOP3.LUT R26, R26, 0x1e, RZ, 0xfc, !PT ;  /* 0x0000001e1a1a7812 */ /* 0x000fc600078efcff */
[----:B------:R-:W-:Y:S01]  /*7ae0*/  IMAD R24, R24, R29, RZ ;  /* 0x0000001d18187224 */ /* 0x000fe200078e02ff */
[----:B------:R0:W4:Y:S01]  /*7af0*/  @!P1 LDG.E.U8 R158, desc[UR16][R6.64] ;  /* 0x00000010069e9981 */ /* 0x000122000c1e1100 */
[----:B------:R-:W-:-:S03]  /*7b00*/  ISETP.GE.AND P1, PT, R26, UR19, PT ;  /* 0x000000131a007c0c */ /* 0x000fc6000bf26270 */
[----:B------:R-:W3:Y:S04]  /*7b10*/  LDL R26, [R1+0x2b0] ;  /* 0x0002b000011a7983 */ /* 0x000ee80000100800 */
[----:B------:R1:W-:Y:S01]  /*7b20*/  STL [R1+0x2f8], R3 ;  /* 0x0002f80301007387 */ /* 0x0003e20000100800 */
[----:B0-----:R-:W-:-:S04]  /*7b30*/  IADD3 R6, P0, R24, R3, RZ ;  /* 0x0000000318067210 */ /* 0x001fc80007f1e0ff */
[----:B------:R-:W-:Y:S01]  /*7b40*/  LEA.HI.X.SX32 R7, R24, R2, 0x1, P0 ;  /* 0x0000000218077211 */ /* 0x000fe200000f0eff */
[----:B-1----:R-:W2:Y:S01]  /*7b50*/  LDL.LU R3, [R1+0x2c0] ;  /* 0x0002c00001037983 */ /* 0x002ea20000300800 */
[----:B------:R-:W-:-:S03]  /*7b60*/  ISETP.GE.AND P0, PT, R8, UR19, PT ;  /* 0x0000001308007c0c */ /* 0x000fc6000bf06270 */
[----:B------:R0:W-:Y:S04]  /*7b70*/  STL [R1+0x2e8], R2 ;  /* 0x0002e80201007387 */ /* 0x0001e80000100800 */
[----:B0-----:R-:W4:Y:S04]  /*7b80*/  LDL.LU R2, [R1+0x2ac] ;  /* 0x0002ac0001027983 */ /* 0x001f280000300800 */
[----:B------:R-:W3:Y:S01]  /*7b90*/  LDL.LU R8, [R1+0x2bc] ;  /* 0x0002bc0001087983 */ /* 0x000ee20000300800 */
[----:B------:R-:W-:Y:S02]  /*7ba0*/  PRMT R160, RZ, 0x7610, R160 ;  /* 0x00007610ffa07816 */ /* 0x000fe400000000a0 */
[----:B------:R-:W-:Y:S01]  /*7bb0*/  SHF.R.S32.HI R24, RZ, 0x1f, R4 ;  /* 0x0000001fff187819 */ /* 0x000fe20000011404 */
[----:B------:R-:W4:Y:S04]  /*7bc0*/  LDL R30, [R1+0x2a8] ;  /* 0x0002a800011e7983 */ /* 0x000f280000100800 */
[----:B------:R0:W4:Y:S01]  /*7bd0*/  @!P1 LDG.E.U8 R160, desc[UR16][R6.64] ;  /* 0x0000001006a09981 */ /* 0x000122000c1e1100 */
[----:B------:R-:W-:Y:S01]  /*7be0*/  BAR.SYNC.DEFER_BLOCKING 0x0 ;  /* 0x0000000000007b1d */ /* 0x000fe20000010000 */
[----:B------:R-:W-:-:S02]  /*7bf0*/  PRMT R162, RZ, 0x7610, R162 ;  /* 0x00007610ffa27816 */ /* 0x000fc400000000a2 */
[----:B0-----:R-:W-:-:S03]  /*7c00*/  IADD3 R6, P1, R4, R27, RZ ;  /* 0x0000001b04067210 */ /* 0x001fc60007f3e0ff */
[----:B------:R-:W4:Y:S02]  /*7c10*/  LDL R29, [R1+0x2a4] ;  /* 0x0002a400011d7983 */ /* 0x000f240000100800 */
[----:B------:R-:W-:Y:S01]  /*7c20*/  IMAD.X R7, R24, 0x1, R173, P1 ;  /* 0x0000000118077824 */ /* 0x000fe200008e06ad */
[----:B------:R-:W-:Y:S01]  /*7c30*/  PRMT R165, RZ, 0x7610, R165 ;  /* 0x00007610ffa57816 */ /* 0x000fe200000000a5 */
[----:B------:R-:W4:Y:S04]  /*7c40*/  LDL R27, [R1+0x2a0] ;  /* 0x0002a000011b7983 */ /* 0x000f280000100800 */
[----:B------:R2:W4:Y:S04]  /*7c50*/  @!P0 LDG.E.U8 R162, desc[UR16][R6.64] ;  /* 0x0000001006a28981 */ /* 0x000528000c1e1100 */
[----:B------:R-:W-:Y:S01]  /*7c60*/  STL [R1+0x2ec], R173 ;  /* 0x0002ecad01007387 */ /* 0x000fe20000100800 */
[----:B------:R-:W-:-:S02]  /*7c70*/  PRMT R166, RZ, 0x7610, R166 ;  /* 0x00007610ffa67816 */ /* 0x000fc400000000a6 */
[----:B--2---:R-:W-:Y:S01]  /*7c80*/  IADD3 R6, P1, R4, R3, RZ ;  /* 0x0000000304067210 */ /* 0x004fe20007f3e0ff */
[----:B------:R-:W-:Y:S04]  /*7c90*/  STL [R1+0x304], R3 ;  /* 0x0003040301007387 */ /* 0x000fe80000100800 */
[----:B---3--:R-:W-:Y:S01]  /*7ca0*/  IMAD.X R7, R24, 0x1, R8, P1 ;  /* 0x0000000118077824 */ /* 0x008fe200008e0608 */
[----:B------:R0:W-:Y:S04]  /*7cb0*/  STL [R1+0x2f0], R8 ;  /* 0x0002f00801007387 */ /* 0x0001e80000100800 */
[----:B------:R1:W2:Y:S02]  /*7cc0*/  @!P0 LDG.E.U8 R165, desc[UR16][R6.64] ;  /* 0x0000001006a58981 */ /* 0x0002a4000c1e1100 */
[----:B-1----:R-:W-:-:S02]  /*7cd0*/  IADD3 R6, P1, R4, R25, RZ ;  /* 0x0000001904067210 */ /* 0x002fc40007f3e0ff */
[----:B------:R-:W3:Y:S04]  /*7ce0*/  LDL R25, [R1+0x298] ;  /* 0x0002980001197983 */ /* 0x000ee80000100800 */
[----:B0-----:R-:W2:Y:S04]  /*7cf0*/  LDL.LU R8, [R1+0x294] ;  /* 0x0002940001087983 */ /* 0x001ea80000300800 */
[----:B------:R-:W3:Y:S01]  /*7d00*/  LDL.LU R173, [R1+0x29c] ;  /* 0x00029c0001ad7983 */ /* 0x000ee20000300800 */
[----:B------:R-:W-:-:S03]  /*7d10*/  IMAD.X R7, R24, 0x1, R28, P1 ;  /* 0x0000000118077824 */ /* 0x000fc600008e061c */
[----:B------:R-:W2:Y:S04]  /*7d20*/  LDL R28, [R1+0x290] ;  /* 0x00029000011c7983 */ /* 0x000ea80000100800 */
[----:B------:R0:W2:Y:S02]  /*7d30*/  @!P0 LDG.E.U8 R166, desc[UR16][R6.64] ;  /* 0x0000001006a68981 */ /* 0x0000a4000c1e1100 */
[----:B0-----:R-:W-:Y:S02]  /*7d40*/  IADD3 R6, P1, R4, R26, RZ ;  /* 0x0000001a04067210 */ /* 0x001fe40007f3e0ff */
[----:B------:R-:W2:Y:S03]  /*7d50*/  LDL R26, [R1+0x288] ;  /* 0x00028800011a7983 */ /* 0x000ea60000100800 */
[----:B----4-:R-:W-:Y:S01]  /*7d60*/  IMAD.X R7, R24, 0x1, R2, P1 ;  /* 0x0000000118077824 */ /* 0x010fe200008e0602 */
[----:B------:R0:W-:Y:S04]  /*7d70*/  STL [R1+0x2f4], R2 ;  /* 0x0002f40201007387 */ /* 0x0001e80000100800 */
[----:B0-----:R-:W4:Y:S01]  /*7d80*/  LDL.LU R2, [R1+0x28c] ;  /* 0x00028c0001027983 */ /* 0x001f220000300800 */
[----:B------:R-:W-:-:S02]  /*7d90*/  PRMT R167, RZ, 0x7610, R167 ;  /* 0x00007610ffa77816 */ /* 0x000fc400000000a7 */
[----:B------:R-:W-:Y:S01]  /*7da0*/  PRMT R174, RZ, 0x7610, R174 ;  /* 0x00007610ffae7816 */ /* 0x000fe200000000ae */
[----:B------:R-:W4:Y:S04]  /*7db0*/  LDL.LU R3, [R1+0x274] ;  /* 0x0002740001037983 */ /* 0x000f280000300800 */
[----:B------:R0:W4:Y:S02]  /*7dc0*/  @!P0 LDG.E.U8 R167, desc[UR16][R6.64] ;  /* 0x0000001006a78981 */ /* 0x000124000c1e1100 */
[----:B0-----:R-:W-:-:S05]  /*7dd0*/  IADD3 R6, P1, R4, R177, RZ ;  /* 0x000000b104067210 */ /* 0x001fca0007f3e0ff */
[----:B------:R-:W-:-:S05]  /*7de0*/  IMAD.X R7, R24, 0x1, R176, P1 ;  /* 0x0000000118077824 */ /* 0x000fca00008e06b0 */
[----:B------:R0:W4:Y:S01]  /*7df0*/  @!P0 LDG.E.U8 R174, desc[UR16][R6.64] ;  /* 0x0000001006ae8981 */ /* 0x000122000c1e1100 */
[----:B------:R-:W-:Y:S02]  /*7e00*/  PRMT R164, RZ, 0x7610, R164 ;  /* 0x00007610ffa47816 */ /* 0x000fe400000000a4 */
[----:B0-----:R-:W-:-:S05]  /*7e10*/  IADD3 R6, P1, R4, R30, RZ ;  /* 0x0000001e04067210 */ /* 0x001fca0007f3e0ff */
[----:B------:R-:W-:-:S05]  /*7e20*/  IMAD.X R7, R24, 0x1, R29, P1 ;  /* 0x0000000118077824 */ /* 0x000fca00008e061d */
[----:B------:R0:W4:Y:S01]  /*7e30*/  @!P0 LDG.E.U8 R164, desc[UR16][R6.64] ;  /* 0x0000001006a48981 */ /* 0x000122000c1e1100 */
[----:B------:R-:W-:Y:S02]  /*7e40*/  PRMT R163, RZ, 0x7610, R163 ;  /* 0x00007610ffa37816 */ /* 0x000fe400000000a3 */
[----:B0-----:R-:W-:Y:S02]  /*7e50*/  IADD3 R6, P1, R4, R27, RZ ;  /* 0x0000001b04067210 */ /* 0x001fe40007f3e0ff */
[----:B------:R-:W4:Y:S01]  /*7e60*/  LDL R27, [R1+0x280] ;  /* 0x00028000011b7983 */ /* 0x000f220000100800 */
[----:B------:R-:W-:Y:S02]  /*7e70*/  PRMT R161, RZ, 0x7610, R161 ;  /* 0x00007610ffa17816 */ /* 0x000fe400000000a1 */
[----:B---3--:R-:W-:Y:S01]  /*7e80*/  IMAD.X R7, R24, 0x1, R173, P1 ;  /* 0x0000000118077824 */ /* 0x008fe200008e06ad */
[----:B------:R0:W-:Y:S04]  /*7e90*/  STL [R1+0x2fc], R173 ;  /* 0x0002fcad01007387 */ /* 0x0001e80000100800 */
[----:B------:R1:W3:Y:S04]  /*7ea0*/  @!P0 LDG.E.U8 R163, desc[UR16][R6.64] ;  /* 0x0000001006a38981 */ /* 0x0002e8000c1e1100 */
[----:B0-----:R-:W3:Y:S01]  /*7eb0*/  LDL.LU R173, [R1+0x284] ;  /* 0x0002840001ad7983 */ /* 0x001ee20000300800 */
[----:B-1----:R-:W-:-:S03]  /*7ec0*/  IADD3 R6, P1, R4, R25, RZ ;  /* 0x0000001904067210 */ /* 0x002fc60007f3e0ff */
[----:B------:R-:W3:Y:S02]  /*7ed0*/  LDL R25, [R1+0x278] ;  /* 0x0002780001197983 */ /* 0x000ee40000100800 */
[----:B--2---:R-:W-:Y:S02]  /*7ee0*/  IMAD.X R7, R24, 0x1, R8, P1 ;  /* 0x0000000118077824 */ /* 0x004fe400008e0608 */
[----:B------:R0:W-:Y:S04]  /*7ef0*/  STL [R1+0x300], R8 ;  /* 0x0003000801007387 */ /* 0x0001e80000100800 */
[----:B------:R1:W2:Y:S04]  /*7f00*/  @!P0 LDG.E.U8 R161, desc[UR16][R6.64] ;  /* 0x0000001006a18981 */ /* 0x0002a8000c1e1100 */
[----:B0-----:R-:W2:Y:S01]  /*7f10*/  LDL.LU R8, [R1+0x27c] ;  /* 0x00027c0001087983 */ /* 0x001ea20000300800 */
[----:B-1----:R-:W-:-:S03]  /*7f20*/  IADD3 R6, P1, R4, R28, RZ ;  /* 0x0000001c04067210 */ /* 0x002fc60007f3e0ff */
[----:B------:R-:W2:Y:S02]  /*7f30*/  LDL R28, [R1+0x270] ;  /* 0x00027000011c7983 */ /* 0x000ea40000100800 */
[----:B----4-:R-:W-:Y:S02]  /*7f40*/  IMAD.X R7, R24, 0x1, R2, P1 ;  /* 0x0000000118077824 */ /* 0x010fe400008e0602 */
[----:B------:R0:W-:Y:S04]  /*7f50*/  STL [R1+0x308], R2 ;  /* 0x0003080201007387 */ /* 0x0001e80000100800 */
[----:B0-----:R-:W4:Y:S01]  /*7f60*/  LDL.LU R2, [R1+0x26c] ;  /* 0x00026c0001027983 */ /* 0x001f220000300800 */
[----:B------:R-:W-:-:S06]  /*7f70*/  PRMT R159, RZ, 0x7610, R159 ;  /* 0x00007610ff9f7816 */ /* 0x000fcc000000009f */
[----:B------:R0:W4:Y:S01]  /*7f80*/  @!P0 LDG.E.U8 R159, desc[UR16][R6.64] ;  /* 0x00000010069f8981 */ /* 0x000122000c1e1100 */
[----:B------:R-:W-:Y:S02]  /*7f90*/  PRMT R157, RZ, 0x7610, R157 ;  /* 0x00007610ff9d7816 */ /* 0x000fe4000000009d */
[----:B0-----:R-:W-:Y:S02]  /*7fa0*/  IADD3 R6, P1, R4, R26, RZ ;  /* 0x0000001a04067210 */ /* 0x001fe40007f3e0ff */
[----:B------:R-:W4:Y:S01]  /*7fb0*/  LDL R26, [R1+0x268] ;  /* 0x00026800011a7983 */ /* 0x000f220000100800 */
[----:B------:R-:W-:Y:S02]  /*7fc0*/  PRMT R155, RZ, 0x7610, R155 ;  /* 0x00007610ff9b7816 */ /* 0x000fe4000000009b */
[----:B------:R-:W-:Y:S01]  /*7fd0*/  PRMT R153, RZ, 0x7610, R153 ;  /* 0x00007610ff997816 */ /* 0x000fe20000000099 */
[----:B---3--:R-:W-:Y:S01]  /*7fe0*/  IMAD.X R7, R24, 0x1, R173, P1 ;  /* 0x0000000118077824 */ /* 0x008fe200008e06ad */
[----:B------:R0:W-:Y:S04]  /*7ff0*/  STL [R1+0x30c], R173 ;  /* 0x00030cad01007387 */ /* 0x0001e80000100800 */
[----:B------:R1:W3:Y:S04]  /*8000*/  @!P0 LDG.E.U8 R157, desc[UR16][R6.64] ;  /* 0x00000010069d8981 */ /* 0x0002e8000c1e1100 */
[----:B0-----:R-:W3:Y:S01]  /*8010*/  LDL.LU R173, [R1+0x264] ;  /* 0x0002640001ad7983 */ /* 0x001ee20000300800 */
[----:B-1----:R-:W-:-:S03]  /*8020*/  IADD3 R6, P1, R4, R27, RZ ;  /* 0x0000001b04067210 */ /* 0x002fc60007f3e0ff */
[----:B------:R-:W3:Y:S04]  /*8030*/  LDL R29, [R1+0x260] ;  /* 0x00026000011d7983 */ /* 0x000ee80000100800 */
[----:B------:R-:W3:Y:S01]  /*8040*/  LDL R27, [R1+0x2cc] ;  /* 0x0002cc00011b7983 */ /* 0x000ee20000100800 */
[----:B--2---:R-:W-:-:S03]  /*8050*/  IMAD.X R7, R24, 0x1, R8, P1 ;  /* 0x0000000118077824 */ /* 0x004fc600008e0608 */
[----:B------:R0:W-:Y:S04]  /*8060*/  STL [R1+0x310], R8 ;  /* 0x0003100801007387 */ /* 0x0001e80000100800 */
[----:B------:R1:W2:Y:S04]  /*8070*/  @!P0 LDG.E.U8 R155, desc[UR16][R6.64] ;  /* 0x00000010069b8981 */ /* 0x0002a8000c1e1100 */
[----:B0-----:R-:W2:Y:S01]  /*8080*/  LDL.LU R8, [R1+0x25c] ;  /* 0x00025c0001087983 */ /* 0x001ea20000300800 */
[----:B-1----:R-:W-:-:S03]  /*8090*/  IADD3 R6, P1, R4, R25, RZ ;  /* 0x0000001904067210 */ /* 0x002fc60007f3e0ff */
[----:B------:R-:W2:Y:S02]  /*80a0*/  LDL R25, [R1+0x258] ;  /* 0x0002580001197983 */ /* 0x000ea40000100800 */
[----:B------:R-:W-:Y:S02]  /*80b0*/  IMAD.X R7, R24, 0x1, R3, P1 ;  /* 0x0000000118077824 */ /* 0x000fe400008e0603 */
        /* <DEDUP_REMOVED lines=12> */
[----:B------:R-:W4:Y:S04]  /*8180*/  LDL R26, [R1+0x248] ;  /* 0x00024800011a7983 */ /* 0x000f280000100800 */
[----:B-----5:R-:W-:Y:S04]  /*8190*/  STS.U8 [R5+UR6+0x4000], R17 ;  /* 0x0040001105007988 */ /* 0x020fe80008000006 */
[----:B------:R-:W-:Y:S04]  /*81a0*/  STS.U8 [R5+UR6+0x4002], R16 ;  /* 0x0040021005007988 */ /* 0x000fe80008000006 */
[----:B------:R-:W-:Y:S04]  /*81b0*/  STS.U8 [R5+UR6+0x4004], R15 ;  /* 0x0040040f05007988 */ /* 0x000fe80008000006 */
[----:B------:R-:W-:Y:S04]  /*81c0*/  STS.U8 [R5+UR6+0x4006], R14 ;  /* 0x0040060e05007988 */ /* 0x000fe80008000006 */
[----:B------:R-:W-:Y:S04]  /*81d0*/  STS.U8 [R5+UR6+0x4008], R13 ;  /* 0x0040080d05007988 */ /* 0x000fe80008000006 */
[----:B------:R-:W-:Y:S04]  /*81e0*/  STS.U8 [R5+UR6+0x400a], R12 ;  /* 0x00400a0c05007988 */ /* 0x000fe80008000006 */
[----:B------:R-:W-:Y:S04]  /*81f0*/  STS.U8 [R5+UR6+0x400c], R11 ;  /* 0x00400c0b05007988 */ /* 0x000fe80008000006 */
[----:B------:R-:W-:Y:S01]  /*8200*/  STS.U8 [R5+UR6+0x400e], R10 ;  /* 0x00400e0a05007988 */ /* 0x000fe20008000006 */
[----:B------:R-:W-:-:S02]  /*8210*/  PRMT R20, RZ, 0x7610, R20 ;  /* 0x00007610ff147816 */ /* 0x000fc40000000014 */
[----:B------:R-:W-:Y:S01]  /*8220*/  PRMT R18, RZ, 0x7610, R18 ;  /* 0x00007610ff127816 */ /* 0x000fe20000000012 */
[----:B---3--:R-:W-:Y:S01]  /*8230*/  IMAD.X R7, R24, 0x1, R173, P1 ;  /* 0x0000000118077824 */ /* 0x008fe200008e06ad */
[----:B------:R0:W-:Y:S04]  /*8240*/  STL [R1+0x31c], R173 ;  /* 0x00031cad01007387 */ /* 0x0001e80000100800 */
[----:B------:R1:W3:Y:S04]  /*8250*/  @!P0 LDG.E.U8 R21, desc[UR16][R6.64] ;  /* 0x0000001006158981 */ /* 0x0002e8000c1e1100 */
[----:B0-----:R-:W3:Y:S04]  /*8260*/  LDL.LU R173, [R1+0x244] ;  /* 0x0002440001ad7983 */ /* 0x001ee80000300800 */
[----:B------:R0:W-:Y:S01]  /*8270*/  STL [R1+0x320], R5 ;  /* 0x0003200501007387 */ /* 0x0001e20000100800 */
[----:B-1----:R-:W-:-:S03]  /*8280*/  IADD3 R6, P1, R4, R29, RZ ;  /* 0x0000001d04067210 */ /* 0x002fc60007f3e0ff */
[----:B0-----:R-:W3:Y:S04]  /*8290*/  LDL.LU R5, [R1+0x23c] ;  /* 0x00023c0001057983 */ /* 0x001ee80000300800 */
        /* <DEDUP_REMOVED lines=10> */
[----:B0-----:R-:W2:Y:S04]  /*8340*/  LDL.LU R3, [R1+0x22c] ;  /* 0x00022c0001037983 */ /* 0x001ea80000300800 */
[----:B------:R-:W2:Y:S01]  /*8350*/  LDL R29, [R1+0x230] ;  /* 0x00023000011d7983 */ /* 0x000ea20000100800 */
        /* <DEDUP_REMOVED lines=9> */
[----:B------:R-:W-:Y:S01]  /*83f0*/  PRMT R15, RZ, 0x7610, R15 ;  /* 0x00007610ff0f7816 */ /* 0x000fe2000000000f */
[----:B------:R-:W4:Y:S01]  /*8400*/  LDL R26, [R1+0x220] ;  /* 0x00022000011a7983 */ /* 0x000f220000100800 */
[----:B------:R-:W-:Y:S02]  /*8410*/  PRMT R14, RZ, 0x7610, R14 ;  /* 0x00007610ff0e7816 */ /* 0x000fe4000000000e */
[----:B------:R-:W-:Y:S01]  /*8420*/  PRMT R13, RZ, 0x7610, R13 ;  /* 0x00007610ff0d7816 */ /* 0x000fe2000000000d */
[----:B---3--:R-:W-:-:S05]  /*8430*/  IMAD.X R7, R24, 0x1, R173, P1 ;  /* 0x0000000118077824 */ /* 0x008fca00008e06ad */
[----:B------:R0:W3:Y:S02]  /*8440*/  @!P0 LDG.E.U8 R16, desc[UR16][R6.64] ;  /* 0x0000001006108981 */ /* 0x0000e4000c1e1100 */
[----:B0-----:R-:W-:-:S05]  /*8450*/  IADD3 R6, P1, R4, R30, RZ ;  /* 0x0000001e04067210 */ /* 0x001fca0007f3e0ff */
[----:B------:R-:W-:-:S05]  /*8460*/  IMAD.X R7, R24, 0x1, R5, P1 ;  /* 0x0000000118077824 */ /* 0x000fca00008e0605 */
[----:B------:R2:W3:Y:S02]  /*8470*/  @!P0 LDG.E.U8 R15, desc[UR16][R6.64] ;  /* 0x00000010060f8981 */ /* 0x0004e4000c1e1100 */
[----:B--2---:R-:W-:-:S05]  /*8480*/  IADD3 R6, P1, R4, R25, RZ ;  /* 0x0000001904067210 */ /* 0x004fca0007f3e0ff */
[----:B------:R-:W-:-:S05]  /*8490*/  IMAD.X R7, R24, 0x1, R8, P1 ;  /* 0x0000000118077824 */ /* 0x000fca00008e0608 */
[----:B------:R0:W2:Y:S04]  /*84a0*/  @!P0 LDG.E.U8 R14, desc[UR16][R6.64] ;  /* 0x00000010060e8981 */ /* 0x0000a8000c1e1100 */
[----:B------:R1:W-:Y:S01]  /*84b0*/  STL [R1+0x330], R173 ;  /* 0x000330ad01007387 */ /* 0x0003e20000100800 */
[----:B0-----:R-:W-:-:S03]  /*84c0*/  IADD3 R6, P1, R4, R29, RZ ;  /* 0x0000001d04067210 */ /* 0x001fc60007f3e0ff */
[----:B-1----:R-:W3:Y:S02]  /*84d0*/  LDL.LU R173, [R1+0x21c] ;  /* 0x00021c0001ad7983 */ /* 0x002ee40000300800 */
[----:B------:R-:W-:Y:S02]  /*84e0*/  IMAD.X R7, R24, 0x1, R3, P1 ;  /* 0x0000000118077824 */ /* 0x000fe400008e0603 */
[----:B------:R0:W-:Y:S04]  /*84f0*/  STL [R1+0x334], R5 ;  /* 0x0003340501007387 */ /* 0x0001e80000100800 */
[----:B------:R1:W2:Y:S04]  /*8500*/  @!P0 LDG.E.U8 R13, desc[UR16][R6.64] ;  /* 0x00000010060d8981 */ /* 0x0002a8000c1e1100 */
[----:B0-----:R-:W2:Y:S01]  /*8510*/  LDL.LU R5, [R1+0x214] ;  /* 0x0002140001057983 */ /* 0x001ea20000300800 */
[----:B-1----:R-:W-:-:S03]  /*8520*/  IADD3 R6, P1, R4, R28, RZ ;  /* 0x0000001c04067210 */ /* 0x002fc60007f3e0ff */
[----:B------:R-:W2:Y:S04]  /*8530*/  LDL R25, [R1+0x210] ;  /* 0x0002100001197983 */ /* 0x000ea80000100800 */
[----:B------:R0:W-:Y:S01]  /*8540*/  STL [R1+0x338], R8 ;  /* 0x0003380801007387 */ /* 0x0001e20000100800 */
[----:B----4-:R-:W-:-:S03]  /*8550*/  IMAD.X R7, R24, 0x1, R2, P1 ;  /* 0x0000000118077824 */ /* 0x010fc600008e0602 */
[----:B0-----:R-:W4:Y:S04]  /*8560*/  LDL.LU R8, [R1+0x20c] ;  /* 0x00020c0001087983 */ /* 0x001f280000300800 */
[----:B------:R-:W-:Y:S04]  /*8570*/  STL [R1+0x33c], R3 ;  /* 0x00033c0301007387 */ /* 0x000fe80000100800 */
[----:B------:R0:W-:Y:S04]  /*8580*/  STL [R1+0x340], R2 ;  /* 0x0003400201007387 */ /* 0x0001e80000100800 */
[----:B0-----:R-:W2:Y:S01]  /*8590*/  LDL.LU R2, [R1+0x218] ;  /* 0x0002180001027983 */ /* 0x001ea20000300800 */
[----:B------:R-:W-:-:S03]  /*85a0*/  PRMT R12, RZ, 0x7610, R12 ;  /* 0x00007610ff0c7816 */ /* 0x000fc6000000000c */
[----:B------:R-:W4:Y:S04]  /*85b0*/  LDL.LU R3, [R1+0x204] ;  /* 0x0002040001037983 */ /* 0x000f280000300800 */
[----:B------:R0:W4:Y:S01]  /*85c0*/  @!P0 LDG.E.U8 R12, desc[UR16][R6.64] ;  /* 0x00000010060c8981 */ /* 0x000122000c1e1100 */
[----:B------:R-:W-:Y:S02]  /*85d0*/  PRMT R11, RZ, 0x7610, R11 ;  /* 0x00007610ff0b7816 */ /* 0x000fe4000000000b */
[----:B0-----:R-:W-:-:S05]  /*85e0*/  IADD3 R6, P1, R4, R26, RZ ;  /* 0x0000001a04067210 */ /* 0x001fca0007f3e0ff */
[----:B---3--:R-:W-:Y:S01]  /*85f0*/  IMAD.X R7, R24, 0x1, R173, P1 ;  /* 0x0000000118077824 */ /* 0x008fe200008e06ad */
[----:B------:R0:W-:Y:S04]  /*8600*/  STL [R1+0x344], R173 ;  /* 0x000344ad01007387 */ /* 0x0001e80000100800 */
[----:B------:R2:W3:Y:S04]  /*8610*/  @!P0 LDG.E.U8 R11, desc[UR16][R6.64] ;  /* 0x00000010060b8981 */ /* 0x0004e8000c1e1100 */
[----:B0-----:R-:W3:Y:S01]  /*8620*/  LDL.LU R173, [R1+0x208] ;  /* 0x0002080001ad7983 */ /* 0x001ee20000300800 */
[----:B--2---:R-:W-:-:S03]  /*8630*/  IADD3 R6, P1, R4, R2, RZ ;  /* 0x0000000204067210 */ /* 0x004fc60007f3e0ff */
[----:B------:R0:W-:Y:S04]  /*8640*/  STL [R1+0x348], R2 ;  /* 0x0003480201007387 */ /* 0x0001e80000100800 */
[----:B0-----:R-:W2:Y:S01]  /*8650*/  LDL.LU R2, [R1+0x200] ;  /* 0x0002000001027983 */ /* 0x001ea20000300800 */
[----:B------:R-:W-:Y:S01]  /*8660*/  PRMT R10, RZ, 0x7610, R10 ;  /* 0x00007610ff0a7816 */ /* 0x000fe2000000000a */
[----:B------:R-:W-:-:S05]  /*8670*/  IMAD.X R7, R24, 0x1, R5, P1 ;  /* 0x0000000118077824 */ /* 0x000fca00008e0605 */
[----:B------:R0:W2:Y:S04]  /*8680*/  @!P0 LDG.E.U8 R10, desc[UR16][R6.64] ;  /* 0x00000010060a8981 */ /* 0x0000a8000c1e1100 */
[----:B------:R1:W-:Y:S01]  /*8690*/  STS.U8 [R27+UR6+0x4000], R9 ;  /* 0x004000091b007988 */ /* 0x0003e20008000006 */
[----:B0-----:R-:W-:Y:S02]  /*86a0*/  IADD3 R6, P1, R4, R25, RZ ;  /* 0x0000001904067210 */ /* 0x001fe40007f3e0ff */
[----:B-1----:R-:W-:-:S03]  /*86b0*/  PRMT R9, RZ, 0x7610, R9 ;  /* 0x00007610ff097816 */ /* 0x002fc60000000009 */
[----:B----4-:R-:W-:Y:S01]  /*86c0*/  IMAD.X R7, R24, 0x1, R8, P1 ;  /* 0x0000000118077824 */ /* 0x010fe200008e0608 */
[----:B------:R0:W-:Y:S04]  /*86d0*/  STS.U8 [R27+UR6+0x4002], R19 ;  /* 0x004002131b007988 */ /* 0x0001e80008000006 */
[----:B------:R3:W4:Y:S01]  /*86e0*/  @!P0 LDG.E.U8 R9, desc[UR16][R6.64] ;  /* 0x0000001006098981 */ /* 0x000722000c1e1100 */
[----:B0-----:R-:W-:-:S03]  /*86f0*/  PRMT R19, RZ, 0x7610, R19 ;  /* 0x00007610ff137816 */ /* 0x001fc60000000013 */
[----:B------:R-:W-:Y:S04]  /*8700*/  STS.U8 [R27+UR6+0x4004], R22 ;  /* 0x004004161b007988 */ /* 0x000fe80008000006 */
[----:B------:R0:W-:Y:S02]  /*8710*/  STS.U8 [R27+UR6+0x4006], R152 ;  /* 0x004006981b007988 */ /* 0x0001e40008000006 */
[----:B0-----:R-:W-:Y:S02]  /*8720*/  PRMT R152, RZ, 0x7610, R152 ;  /* 0x00007610ff987816 */ /* 0x001fe40000000098 */
[----:B------:R-:W-:Y:S02]  /*8730*/  PRMT R172, RZ, 0x7610, R172 ;  /* 0x00007610ffac7816 */ /* 0x000fe400000000ac */
[----:B------:R-:W-:-:S02]  /*8740*/  PRMT R22, RZ, 0x7610, R22 ;  /* 0x00007610ff167816 */ /* 0x000fc40000000016 */
[----:B------:R-:W-:Y:S02]  /*8750*/  PRMT R171, RZ, 0x7610, R171 ;  /* 0x00007610ffab7816 */ /* 0x000fe400000000ab */
[----:B------:R-:W-:Y:S02]  /*8760*/  PRMT R170, RZ, 0x7610, R170 ;  /* 0x00007610ffaa7816 */ /* 0x000fe400000000aa */
[----:B------:R-:W-:Y:S02]  /*8770*/  PRMT R169, RZ, 0x7610, R169 ;  /* 0x00007610ffa97816 */ /* 0x000fe400000000a9 */
[----:B------:R-:W-:Y:S01]  /*8780*/  PRMT R168, RZ, 0x7610, R168 ;  /* 0x00007610ffa87816 */ /* 0x000fe200000000a8 */
[----:B------:R-:W-:Y:S04]  /*8790*/  STS.U8 [R27+UR6+0x4008], R154 ;  /* 0x0040089a1b007988 */ /* 0x000fe80008000006 */
[----:B------:R-:W-:Y:S04]  /*87a0*/  STS.U8 [R27+UR6+0x400a], R156 ;  /* 0x00400a9c1b007988 */ /* 0x000fe80008000006 */
[----:B------:R-:W-:Y:S04]  /*87b0*/  STS.U8 [R27+UR6+0x400c], R158 ;  /* 0x00400c9e1b007988 */ /* 0x000fe80008000006 */
[----:B------:R-:W-:Y:S04]  /*87c0*/  STS.U8 [R27+UR6+0x400e], R160 ;  /* 0x00400ea01b007988 */ /* 0x000fe80008000006 */
[----:B------:R0:W-:Y:S02]  /*87d0*/  STS.U8 [R0+UR6+0x300], R167 ;  /* 0x000300a700007988 */ /* 0x0001e40008000006 */
[----:B0-----:R-:W-:-:S02]  /*87e0*/  PRMT R167, RZ, 0x7610, R167 ;  /* 0x00007610ffa77816 */ /* 0x001fc400000000a7 */
[----:B---3--:R-:W-:-:S05]  /*87f0*/  IADD3 R6, P1, R4, R173, RZ ;  /* 0x000000ad04067210 */ /* 0x008fca0007f3e0ff */
[----:B------:R-:W-:-:S05]  /*8800*/  IMAD.X R7, R24, 0x1, R3, P1 ;  /* 0x0000000118077824 */ /* 0x000fca00008e0603 */
[----:B------:R2:W3:Y:S02]  /*8810*/  @!P0 LDG.E.U8 R19, desc[UR16][R6.64] ;  /* 0x0000001006138981 */ /* 0x0004e4000c1e1100 */
[----:B--2---:R-:W-:-:S05]  /*8820*/  IADD3 R6, P1, R4, R2, RZ ;  /* 0x0000000204067210 */ /* 0x004fca0007f3e0ff */
[----:B------:R-:W-:-:S05]  /*8830*/  IMAD.X R7, R24, 0x1, R252, P1 ;  /* 0x0000000118077824 */ /* 0x000fca00008e06fc */
[----:B------:R0:W2:Y:S02]  /*8840*/  @!P0 LDG.E.U8 R152, desc[UR16][R6.64] ;  /* 0x0000001006988981 */ /* 0x0000a4000c1e1100 */
[----:B0-----:R-:W-:-:S05]  /*8850*/  IADD3 R6, P1, R4, R251, RZ ;  /* 0x000000fb04067210 */ /* 0x001fca0007f3e0ff */
[----:B------:R-:W-:-:S05]  /*8860*/  IMAD.X R7, R24, 0x1, R250, P1 ;  /* 0x0000000118077824 */ /* 0x000fca00008e06fa */
[----:B------:R0:W4:Y:S02]  /*8870*/  @!P0 LDG.E.U8 R172, desc[UR16][R6.64] ;  /* 0x0000001006ac8981 */ /* 0x000124000c1e1100 */
[----:B0-----:R-:W-:-:S05]  /*8880*/  IADD3 R6, P1, R4, R249, RZ ;  /* 0x000000f904067210 */ /* 0x001fca0007f3e0ff */
[----:B------:R-:W-:-:S05]  /*8890*/  IMAD.X R7, R24, 0x1, R248, P1 ;  /* 0x0000000118077824 */ /* 0x000fca00008e06f8 */
[----:B------:R0:W3:Y:S02]  /*88a0*/  @!P0 LDG.E.U8 R22, desc[UR16][R6.64] ;  /* 0x0000001006168981 */ /* 0x0000e4000c1e1100 */
[----:B0-----:R-:W-:-:S05]  /*88b0*/  IADD3 R6, P1, R4, R247, RZ ;  /* 0x000000f704067210 */ /* 0x001fca0007f3e0ff */
[----:B------:R-:W-:-:S05]  /*88c0*/  IMAD.X R7, R24, 0x1, R246, P1 ;  /* 0x0000000118077824 */ /* 0x000fca00008e06f6 */
[----:B------:R0:W4:Y:S02]  /*88d0*/  @!P0 LDG.E.U8 R171, desc[UR16][R6.64] ;  /* 0x0000001006ab8981 */ /* 0x000124000c1e1100 */
        /* <DEDUP_REMOVED lines=10> */
[----:B------:R-:W-:Y:S01]  /*8980*/  IMAD.X R7, R24, 0x1, R238, P1 ;  /* 0x0000000118077824 */ /* 0x000fe200008e06ee */
[----:B------:R0:W-:Y:S04]  /*8990*/  STS.U8 [R0+UR6+0x200], R166 ;  /* 0x000200a600007988 */ /* 0x0001e80008000006 */
[----:B------:R1:W4:Y:S01]  /*89a0*/  @!P0 LDG.E.U8 R167, desc[UR16][R6.64] ;  /* 0x0000001006a78981 */ /* 0x000322000c1e1100 */
[----:B0-----:R-:W-:Y:S02]  /*89b0*/  PRMT R166, RZ, 0x7610, R166 ;  /* 0x00007610ffa67816 */ /* 0x001fe400000000a6 */
[----:B-1----:R-:W-:-:S05]  /*89c0*/  IADD3 R6, P1, R4, R237, RZ ;  /* 0x000000ed04067210 */ /* 0x002fca0007f3e0ff */
        /* <DEDUP_REMOVED lines=16> */
[----:B------:R0:W-:Y:S04]  /*8ad0*/  STS.U8 [R0+UR6], R162 ;  /* 0x000000a200007988 */ /* 0x0001e80008000006 */
        /* <DEDUP_REMOVED lines=8> */
[----:B------:R-:W-:-:S05]  /*8b60*/  IMAD.X R7, R24, 0x1, R226, P1 ;  /* 0x0000000118077824 */ /* 0x000fca00008e06e2 */
[----:B------:R0:W4:Y:S01]  /*8b70*/  @!P0 LDG.E.U8 R161, desc[UR16][R6.64] ;  /* 0x0000001006a18981 */ /* 0x000122000c1e1100 */
[----:B------:R-:W-:Y:S02]  /*8b80*/  PRMT R160, RZ, 0x7610, R160 ;  /* 0x00007610ffa07816 */ /* 0x000fe400000000a0 */
[----:B0-----:R-:W-:-:S05]  /*8b90*/  IADD3 R6, P1, R4, R225, RZ ;  /* 0x000000e104067210 */ /* 0x001fca0007f3e0ff */
        /* <DEDUP_REMOVED lines=32> */
[----:B------:R-:W-:Y:S01]  /*8da0*/  IMAD.X R7, R24, 0x1, R210, P1 ;  /* 0x0000000118077824 */ /* 0x000fe200008e06d2 */
[----:B--2---:R0:W-:Y:S04]  /*8db0*/  STS.U8 [R0+UR6+0x1900], R152 ;  /* 0x0019009800007988 */ /* 0x0041e80008000006 */
[----:B------:R1:W2:Y:S01]  /*8dc0*/  @!P0 LDG.E.U8 R153, desc[UR16][R6.64] ;  /* 0x0000001006998981 */ /* 0x0002a2000c1e1100 */
[----:B0-----:R-:W-:Y:S02]  /*8dd0*/  PRMT R152, RZ, 0x7610, R152 ;  /* 0x00007610ff987816 */ /* 0x001fe40000000098 */
[----:B-1----:R-:W-:-:S05]  /*8de0*/  IADD3 R6, P1, R4, R209, RZ ;  /* 0x000000d104067210 */ /* 0x002fca0007f3e0ff */
[----:B------:R-:W-:Y:S01]  /*8df0*/  IMAD.X R7, R24, 0x1, R208, P1 ;  /* 0x0000000118077824 */ /* 0x000fe200008e06d0 */
[----:B------:R0:W-:Y:S04]  /*8e00*/  STS.U8 [R0+UR6+0xb00], R23 ;  /* 0x000b001700007988 */ /* 0x0001e80008000006 */
[----:B------:R1:W2:Y:S01]  /*8e10*/  @!P0 LDG.E.U8 R152, desc[UR16][R6.64] ;  /* 0x0000001006988981 */ /* 0x0002a2000c1e1100 */
[----:B0-----:R-:W-:Y:S02]  /*8e20*/  PRMT R23, RZ, 0x7610, R23 ;  /* 0x00007610ff177816 */ /* 0x001fe40000000017 */
[----:B-1----:R-:W-:-:S05]  /*8e30*/  IADD3 R6, P1, R4, R207, RZ ;  /* 0x000000cf04067210 */ /* 0x002fca0007f3e0ff */
[----:B------:R-:W-:Y:S01]  /*8e40*/  IMAD.X R7, R24, 0x1, R206, P1 ;  /* 0x0000000118077824 */ /* 0x000fe200008e06ce */
[----:B---3--:R0:W-:Y:S04]  /*8e50*/  STS.U8 [R0+UR6+0x1b00], R22 ;  /* 0x001b001600007988 */ /* 0x0081e80008000006 */
[----:B------:R1:W3:Y:S01]  /*8e60*/  @!P0 LDG.E.U8 R23, desc[UR16][R6.64] ;  /* 0x0000001006178981 */ /* 0x0002e2000c1e1100 */
[----:B0-----:R-:W-:Y:S02]  /*8e70*/  PRMT R22, RZ, 0x7610, R22 ;  /* 0x00007610ff167816 */ /* 0x001fe40000000016 */
[----:B-1----:R-:W-:-:S05]  /*8e80*/  IADD3 R6, P1, R4, R205, RZ ;  /* 0x000000cd04067210 */ /* 0x002fca0007f3e0ff */
[----:B------:R-:W-:Y:S01]  /*8e90*/  IMAD.X R7, R24, 0x1, R204, P1 ;  /* 0x0000000118077824 */ /* 0x000fe200008e06cc */
[----:B------:R0:W-:Y:S04]  /*8ea0*/  STS.U8 [R0+UR6+0xc00], R21 ;  /* 0x000c001500007988 */ /* 0x0001e80008000006 */
        /* <DEDUP_REMOVED lines=58> */
[----:B------:R-:W-:-:S05]  /*9250*/  IMAD.X R7, R24, 0x1, R180, P1 ;  /* 0x0000000118077824 */ /* 0x000fca00008e06b4 */
[----:B------:R0:W3:Y:S02]  /*9260*/  @!P0 LDG.E.U8 R10, desc[UR16][R6.64] ;  /* 0x00000010060a8981 */ /* 0x0000e4000c1e1100 */
[----:B0-----:R-:W-:-:S05]  /*9270*/  IADD3 R6, P1, R4, R179, RZ ;  /* 0x000000b304067210 */ /* 0x001fca0007f3e0ff */
[----:B------:R-:W-:Y:S02]  /*9280*/  IMAD.X R7, R24, 0x1, R178, P1 ;  /* 0x0000000118077824 */ /* 0x000fe400008e06b2 */
[----:B------:R-:W3:Y:S04]  /*9290*/  LDL.LU.64 R24, [R1] ;  /* 0x0000000001187983 */ /* 0x000ee80000300a00 */
[----:B------:R-:W3:Y:S04]  /*92a0*/  LDL.LU.64 R26, [R1+0x8] ;  /* 0x00000800011a7983 */ /* 0x000ee80000300a00 */
[----:B------:R-:W3:Y:S04]  /*92b0*/  LDL.LU.64 R28, [R1+0x10] ;  /* 0x00001000011c7983 */ /* 0x000ee80000300a00 */
[----:B------:R-:W3:Y:S04]  /*92c0*/  LDL.LU.64 R30, [R1+0x18] ;  /* 0x00001800011e7983 */ /* 0x000ee80000300a00 */
[----:B------:R-:W3:Y:S04]  /*92d0*/  LDL.LU.64 R32, [R1+0x20] ;  /* 0x0000200001207983 */ /* 0x000ee80000300a00 */
[----:B------:R-:W3:Y:S04]  /*92e0*/  LDL.LU.64 R34, [R1+0x28] ;  /* 0x0000280001227983 */ /* 0x000ee80000300a00 */
[----:B------:R-:W3:Y:S04]  /*92f0*/  LDL.LU.64 R36, [R1+0x30] ;  /* 0x0000300001247983 */ /* 0x000ee80000300a00 */
[----:B----4-:R0:W-:Y:S04]  /*9300*/  STS.U8 [R0+UR6+0x1700], R9 ;  /* 0x0017000900007988 */ /* 0x0101e80008000006 */
[----:B------:R-:W4:Y:S04]  /*9310*/  LDL.LU.64 R38, [R1+0x38] ;  /* 0x0000380001267983 */ /* 0x000f280000300a00 */
[----:B------:R-:W4:Y:S01]  /*9320*/  LDL.LU.64 R40, [R1+0x40] ;  /* 0x0000400001287983 */ /* 0x000f220000300a00 */
[----:B0-----:R-:W-:-:S03]  /*9330*/  PRMT R9, RZ, 0x7610, R9 ;  /* 0x00007610ff097816 */ /* 0x001fc60000000009 */
[----:B------:R-:W4:Y:S04]  /*9340*/  LDL.LU.64 R42, [R1+0x48] ;  /* 0x00004800012a7983 */ /* 0x000f280000300a00 */
[----:B------:R-:W4:Y:S04]  /*9350*/  LDL.LU.64 R44, [R1+0x50] ;  /* 0x00005000012c7983 */ /* 0x000f280000300a00 */
[----:B------:R-:W4:Y:S04]  /*9360*/  LDL.LU.64 R46, [R1+0x58] ;  /* 0x00005800012e7983 */ /* 0x000f280000300a00 */
[----:B------:R-:W4:Y:S04]  /*9370*/  LDL.LU.64 R48, [R1+0x60] ;  /* 0x0000600001307983 */ /* 0x000f280000300a00 */
[----:B------:R-:W4:Y:S04]  /*9380*/  LDL.LU.64 R50, [R1+0x68] ;  /* 0x0000680001327983 */ /* 0x000f280000300a00 */
[----:B------:R-:W4:Y:S04]  /*9390*/  LDL.LU.64 R52, [R1+0x70] ;  /* 0x0000700001347983 */ /* 0x000f280000300a00 */
[----:B------:R0:W4:Y:S04]  /*93a0*/  @!P0 LDG.E.U8 R9, desc[UR16][R6.64] ;  /* 0x0000001006098981 */ /* 0x000128000c1e1100 */
[----:B------:R-:W4:Y:S04]  /*93b0*/  LDL.LU.64 R54, [R1+0x78] ;  /* 0x0000780001367983 */ /* 0x000f280000300a00 */
[----:B------:R-:W4:Y:S04]  /*93c0*/  LDL.LU.64 R56, [R1+0x80] ;  /* 0x0000800001387983 */ /* 0x000f280000300a00 */
[----:B------:R-:W-:Y:S04]  /*93d0*/  STS.U8 [R0+UR6+0x1a00], R172 ;  /* 0x001a00ac00007988 */ /* 0x000fe80008000006 */
        /* <DEDUP_REMOVED lines=19> */
[----:B--2---:R-:W-:Y:S04]  /*9510*/  STS.U8 [R0+UR6+0x2e00], R153 ;  /* 0x002e009900007988 */ /* 0x004fe80008000006 */
[----:B------:R-:W-:Y:S04]  /*9520*/  STS.U8 [R0+UR6+0x2f00], R152 ;  /* 0x002f009800007988 */ /* 0x000fe80008000006 */
[----:B---3--:R-:W-:Y:S04]  /*9530*/  STS.U8 [R0+UR6+0x3000], R23 ;  /* 0x0030001700007988 */ /* 0x008fe80008000006 */
        /* <DEDUP_REMOVED lines=12> */
[----:B------:R-:W-:Y:S01]  /*9600*/  STS.U8 [R0+UR6+0x3d00], R10 ;  /* 0x003d000a00007988 */ /* 0x000fe20008000006 */
[----:B------:R-:W-:Y:S01]  /*9610*/  USHF.L.U32 UR8, UR18, 0x5, URZ ;  /* 0x0000000512087899 */ /* 0x000fe2000800063f */
[----:B------:R-:W-:-:S02]  /*9620*/  UMOV UR14, UR4 ;  /* 0x00000004000e7c82 */ /* 0x000fc40008000000 */
[----:B------:R-:W2:Y:S01]  /*9630*/  LDL.LU.64 R58, [R1+0x88] ;  /* 0x00008800013a7983 */ /* 0x000ea20000300a00 */
[----:B------:R-:W-:Y:S01]  /*9640*/  UMOV UR15, 0xc0000010 ;  /* 0xc0000010000f7882 */ /* 0x000fe20000000000 */
[----:B------:R-:W-:Y:S01]  /*9650*/  UMOV UR13, 0xc0000010 ;  /* 0xc0000010000d7882 */ /* 0x000fe20000000000 */
[----:B------:R-:W-:Y:S01]  /*9660*/  IADD3 R183, P1, R183, UR21, RZ ;  /* 0x00000015b7b77c10 */ /* 0x000fe2000ff3e0ff */
[----:B------:R-:W2:Y:S01]  /*9670*/  LDL.LU.64 R60, [R1+0x90] ;  /* 0x00009000013c7983 */ /* 0x000ea20000300a00 */
[----:B------:R-:W-:Y:S01]  /*9680*/  IADD3 R185, P2, R185, UR21, RZ ;  /* 0x00000015b9b97c10 */ /* 0x000fe2000ff5e0ff */
[----:B0-----:R-:W0:Y:S02]  /*9690*/  LDC R6, c[0x0][0x238] ;  /* 0x00008e00ff067b82 */ /* 0x001e240000000800 */
[----:B------:R-:W2:Y:S04]  /*96a0*/  LDL.LU.64 R62, [R1+0x98] ;  /* 0x00009800013e7983 */ /* 0x000ea80000300a00 */
        /* <DEDUP_REMOVED lines=44> */
[----:B----4-:R-:W-:Y:S01]  /*9970*/  STS.U8 [R0+UR6+0x3e00], R9 ;  /* 0x003e000900007988 */ /* 0x010fe20008000006 */
[----:B------:R1:W-:Y:S06]  /*9980*/  MEMBAR.ALL.CTA ;  /* 0x0000000000007992 */ /* 0x0003ec0000008000 */
[----:B-1----:R-:W1:Y:S01]  /*9990*/  FENCE.VIEW.ASYNC.S ;  /* 0x00000000000073c6 */ /* 0x002e620000000000 */
[----:B------:R-:W-:-:S04]  /*99a0*/  ULOP3.LUT UR8, UR8, 0x80, URZ, 0xc0, !UPT ;  /* 0x0000008008087892 */ /* 0x000fc8000f8ec03f */
[----:B------:R-:W-:Y:S01]  /*99b0*/  ULEA.HI UR8, UR20, UR8, URZ, 0x1c ;  /* 0x0000000814087291 */ /* 0x000fe2000f8fe03f */
[----:B-1----:R-:W-:Y:S03]  /*99c0*/  BAR.SYNC.DEFER_BLOCKING 0x0 ;  /* 0x0000000000007b1d */ /* 0x002fe60000010000 */
[----:B------:R-:W-:-:S03]  /*99d0*/  ULOP3.LUT UR12, UR8, 0x3fff, URZ, 0xc0, !UPT ;  /* 0x00003fff080c7892 */ /* 0x000fc6000f8ec03f */
[----:B--2---:R-:W-:-:S06]  /*99e0*/  WARPGROUP.ARRIVE ;  /* 0x00000000000079c5 */ /* 0x004fcc0000000000 */
[----:B------:R-:W-:Y:S01]  /*99f0*/  QGMMA.64x256x32.F32.E5M2.E5M2 R24, gdesc[UR12], R24, gsb0 ;  /* 0x03e000000c1879f3 */ /* 0x000fe20008003818 */
[----:B------:R-:W-:Y:S02]  /*9a00*/  IADD3.X R182, R182, UR22, RZ, P1, !PT ;  /* 0x00000016b6b67c10 */ /* 0x000fe40008ffe4ff */
[----:B------:R-:W-:-:S04]  /*9a10*/  IADD3 R197, P1, R197, UR21, RZ ;  /* 0x00000015c5c57c10 */ /* 0x000fc8000ff3e0ff */
[----:B------:R-:W-:Y:S02]  /*9a20*/  IADD3.X R196, R196, UR22, RZ, P1, !PT ;  /* 0x00000016c4c47c10 */ /* 0x000fe40008ffe4ff */
[----:B------:R-:W-:-:S04]  /*9a30*/  IADD3 R211, P1, R211, UR21, RZ ;  /* 0x00000015d3d37c10 */ /* 0x000fc8000ff3e0ff */
[----:B------:R-:W-:Y:S02]  /*9a40*/  IADD3.X R210, R210, UR22, RZ, P1, !PT ;  /* 0x00000016d2d27c10 */ /* 0x000fe40008ffe4ff */
[----:B------:R-:W-:-:S04]  /*9a50*/  IADD3 R225, P1, R225, UR21, RZ ;  /* 0x00000015e1e17c10 */ /* 0x000fc8000ff3e0ff */
[----:B------:R-:W-:Y:S02]  /*9a60*/  IADD3.X R224, R224, UR22, RZ, P1, !PT ;  /* 0x00000016e0e07c10 */ /* 0x000fe40008ffe4ff */
[----:B------:R-:W-:-:S04]  /*9a70*/  IADD3 R239, P1, R239, UR21, RZ ;  /* 0x00000015efef7c10 */ /* 0x000fc8000ff3e0ff */
[----:B------:R-:W-:Y:S02]  /*9a80*/  IADD3.X R238, R238, UR22, RZ, P1, !PT ;  /* 0x00000016eeee7c10 */ /* 0x000fe40008ffe4ff */
[----:B------:R-:W-:Y:S01]  /*9a90*/  IADD3 R2, P1, R2, UR21, RZ ;  /* 0x0000001502027c10 */ /* 0x000fe2000ff3e0ff */
[----:B------:R-:W-:Y:S02]  /*9aa0*/  WARPGROUP.DEPBAR.LE gsb0, 0x0 ;  /* 0x00008000000079c5 */ /* 0x000fe40000010000 */
[----:B------:R-:W-:Y:S04]  /*9ab0*/  STL.64 [R1], R24 ;  /* 0x0000001801007387 */ /* 0x000fe80000100a00 */
        /* <DEDUP_REMOVED lines=63> */
[----:B-1----:R-:W2:Y:S04]  /*9eb0*/  LDL.LU.64 R150, [R1+0x550] ;  /* 0x0005500001967983 */ /* 0x002ea80000300a00 */
        /* <DEDUP_REMOVED lines=63> */
[----:B------:R-:W3:Y:S04]  /*a2b0*/  LDL.LU R171, [R1+0x210] ;  /* 0x0002100001ab7983 */ /* 0x000ee80000300800 */
[----:B------:R-:W4:Y:S04]  /*a2c0*/  LDL.LU R172, [R1+0x220] ;  /* 0x0002200001ac7983 */ /* 0x000f280000300800 */
[----:B------:R-:W2:Y:S04]  /*a2d0*/  LDL.LU R165, [R1+0x228] ;  /* 0x0002280001a57983 */ /* 0x000ea80000300800 */
[----:B------:R-:W2:Y:S04]  /*a2e0*/  LDL.LU R166, [R1+0x230] ;  /* 0x0002300001a67983 */ /* 0x000ea80000300800 */
[----:B------:R-:W2:Y:S04]  /*a2f0*/  LDL.LU R167, [R1+0x238] ;  /* 0x0002380001a77983 */ /* 0x000ea80000300800 */
[----:B------:R-:W2:Y:S04]  /*a300*/  LDL.LU R168, [R1+0x240] ;  /* 0x0002400001a87983 */ /* 0x000ea80000300800 */
[----:B------:R1:W-:Y:S04]  /*a310*/  STL [R1+0x200], R2 ;  /* 0x0002000201007387 */ /* 0x0003e80000100800 */
[----:B-1----:R-:W2:Y:S01]  /*a320*/  LDL.LU R2, [R1+0x348] ;  /* 0x0003480001027983 */ /* 0x002ea20000300800 */
[----:B------:R-:W-:-:S02]  /*a330*/  IADD3.X R184, R184, UR22, RZ, P2, !PT ;  /* 0x00000016b8b87c10 */ /* 0x000fc400097fe4ff */
[----:B------:R-:W-:Y:S01]  /*a340*/  IADD3 R199, P2, R199, UR21, RZ ;  /* 0x00000015c7c77c10 */ /* 0x000fe2000ff5e0ff */
[----:B------:R-:W2:Y:S03]  /*a350*/  LDL.LU R169, [R1+0x248] ;  /* 0x0002480001a97983 */ /* 0x000ea60000300800 */
[----:B------:R-:W-:Y:S02]  /*a360*/  IADD3.X R198, R198, UR22, RZ, P2, !PT ;  /* 0x00000016c6c67c10 */ /* 0x000fe400097fe4ff */
[----:B------:R-:W-:-:S04]  /*a370*/  IADD3 R213, P2, R213, UR21, RZ ;  /* 0x00000015d5d57c10 */ /* 0x000fc8000ff5e0ff */
[----:B------:R-:W-:Y:S02]  /*a380*/  IADD3.X R212, R212, UR22, RZ, P2, !PT ;  /* 0x00000016d4d47c10 */ /* 0x000fe400097fe4ff */
[----:B------:R-:W-:-:S04]  /*a390*/  IADD3 R227, P2, R227, UR21, RZ ;  /* 0x00000015e3e37c10 */ /* 0x000fc8000ff5e0ff */
[----:B------:R-:W-:Y:S02]  /*a3a0*/  IADD3.X R226, R226, UR22, RZ, P2, !PT ;  /* 0x00000016e2e27c10 */ /* 0x000fe400097fe4ff */
[----:B------:R-:W-:Y:S02]  /*a3b0*/  IADD3 R241, P2, R241, UR21, RZ ;  /* 0x00000015f1f17c10 */ /* 0x000fe4000ff5e0ff */
[----:B------:R-:W-:Y:S02]  /*a3c0*/  IADD3 R177, P5, R177, UR21, RZ ;  /* 0x00000015b1b17c10 */ /* 0x000fe4000ffbe0ff */
[----:B------:R-:W-:Y:S02]  /*a3d0*/  IADD3.X R240, R240, UR22, RZ, P2, !PT ;  /* 0x00000016f0f07c10 */ /* 0x000fe400097fe4ff */
[----:B------:R-:W-:Y:S02]  /*a3e0*/  IADD3 R173, P2, R173, UR21, RZ ;  /* 0x00000015adad7c10 */ /* 0x000fe4000ff5e0ff */
[----:B------:R-:W-:-:S02]  /*a3f0*/  IADD3 R187, P3, R187, UR21, RZ ;  /* 0x00000015bbbb7c10 */ /* 0x000fc4000ff7e0ff */
[----:B------:R-:W-:Y:S01]  /*a400*/  IADD3 R189, P4, R189, UR21, RZ ;  /* 0x00000015bdbd7c10 */ /* 0x000fe2000ff9e0ff */
[----:B------:R1:W-:Y:S01]  /*a410*/  STL [R1+0x208], R173 ;  /* 0x000208ad01007387 */ /* 0x0003e20000100800 */
[----:B------:R-:W-:Y:S02]  /*a420*/  IADD3 R179, P6, R179, UR21, RZ ;  /* 0x00000015b3b37c10 */ /* 0x000fe4000ffde0ff */
[----:B------:R-:W-:Y:S02]  /*a430*/  IADD3.X R176, R176, UR22, RZ, P5, !PT ;  /* 0x00000016b0b07c10 */ /* 0x000fe4000affe4ff */
[----:B------:R-:W-:Y:S02]  /*a440*/  IADD3 R191, P5, R191, UR21, RZ ;  /* 0x00000015bfbf7c10 */ /* 0x000fe4000ffbe0ff */
[----:B------:R-:W-:Y:S02]  /*a450*/  IADD3.X R186, R186, UR22, RZ, P3, !PT ;  /* 0x00000016baba7c10 */ /* 0x000fe40009ffe4ff */
[----:B------:R-:W-:Y:S01]  /*a460*/  IADD3 R201, P3, R201, UR21, RZ ;  /* 0x00000015c9c97c10 */ /* 0x000fe2000ff7e0ff */
[----:B-1----:R-:W2:Y:S01]  /*a470*/  LDL.LU R173, [R1+0x344] ;  /* 0x0003440001ad7983 */ /* 0x002ea20000300800 */
[----:B------:R-:W-:-:S02]  /*a480*/  IADD3.X R188, R188, UR22, RZ, P4, !PT ;  /* 0x00000016bcbc7c10 */ /* 0x000fc4000a7fe4ff */
[----:B------:R-:W-:Y:S01]  /*a490*/  IADD3 R181, P0, R181, UR21, RZ ;  /* 0x00000015b5b57c10 */ /* 0x000fe2000ff1e0ff */
[----:B------:R-:W2:Y:S01]  /*a4a0*/  LDL.LU R159, [R1+0x250] ;  /* 0x00025000019f7983 */ /* 0x000ea20000300800 */
[----:B------:R-:W-:Y:S02]  /*a4b0*/  IADD3 R203, P4, R203, UR21, RZ ;  /* 0x00000015cbcb7c10 */ /* 0x000fe4000ff9e0ff */
[----:B------:R-:W-:Y:S01]  /*a4c0*/  IADD3.X R178, R178, UR22, RZ, P6, !PT ;  /* 0x00000016b2b27c10 */ /* 0x000fe2000b7fe4ff */
[----:B------:R-:W2:Y:S01]  /*a4d0*/  LDL.LU R170, [R1+0x258] ;  /* 0x0002580001aa7983 */ /* 0x000ea20000300800 */
[----:B------:R-:W-:Y:S02]  /*a4e0*/  IADD3 R193, P6, R193, UR21, RZ ;  /* 0x00000015c1c17c10 */ /* 0x000fe4000ffde0ff */
[----:B------:R-:W-:Y:S01]  /*a4f0*/  IADD3.X R190, R190, UR22, RZ, P5, !PT ;  /* 0x00000016bebe7c10 */ /* 0x000fe2000affe4ff */
[----:B------:R-:W2:Y:S01]  /*a500*/  LDL.LU R160, [R1+0x260] ;  /* 0x0002600001a07983 */ /* 0x000ea20000300800 */
[----:B------:R-:W-:-:S02]  /*a510*/  IADD3 R205, P5, R205, UR21, RZ ;  /* 0x00000015cdcd7c10 */ /* 0x000fc4000ffbe0ff */
[----:B------:R-:W-:Y:S02]  /*a520*/  IADD3.X R200, R200, UR22, RZ, P3, !PT ;  /* 0x00000016c8c87c10 */ /* 0x000fe40009ffe4ff */
[----:B------:R-:W-:Y:S02]  /*a530*/  IADD3.X R180, R180, UR22, RZ, P0, !PT ;  /* 0x00000016b4b47c10 */ /* 0x000fe400087fe4ff */
[----:B------:R-:W-:Y:S02]  /*a540*/  IADD3 R215, P3, R215, UR21, RZ ;  /* 0x00000015d7d77c10 */ /* 0x000fe4000ff7e0ff */
[----:B------:R-:W-:Y:S02]  /*a550*/  IADD3.X R202, R202, UR22, RZ, P4, !PT ;  /* 0x00000016caca7c10 */ /* 0x000fe4000a7fe4ff */
[----:B------:R-:W-:Y:S02]  /*a560*/  IADD3 R195, P0, R195, UR21, RZ ;  /* 0x00000015c3c37c10 */ /* 0x000fe4000ff1e0ff */
[----:B------:R-:W-:-:S02]  /*a570*/  IADD3 R217, P4, R217, UR21, RZ ;  /* 0x00000015d9d97c10 */ /* 0x000fc4000ff9e0ff */
[----:B------:R-:W-:Y:S02]  /*a580*/  IADD3.X R192, R192, UR22, RZ, P6, !PT ;  /* 0x00000016c0c07c10 */ /* 0x000fe4000b7fe4ff */
[----:B------:R-:W-:Y:S02]  /*a590*/  IADD3 R207, P6, R207, UR21, RZ ;  /* 0x00000015cfcf7c10 */ /* 0x000fe4000ffde0ff */
[----:B------:R-:W-:Y:S02]  /*a5a0*/  IADD3.X R204, R204, UR22, RZ, P5, !PT ;  /* 0x00000016cccc7c10 */ /* 0x000fe4000affe4ff */
[----:B------:R-:W-:Y:S02]  /*a5b0*/  IADD3 R219, P5, R219, UR21, RZ ;  /* 0x00000015dbdb7c10 */ /* 0x000fe4000ffbe0ff */
[----:B------:R-:W-:Y:S02]  /*a5c0*/  IADD3.X R214, R214, UR22, RZ, P3, !PT ;  /* 0x00000016d6d67c10 */ /* 0x000fe40009ffe4ff */
[----:B------:R-:W-:-:S02]  /*a5d0*/  IADD3.X R194, R194, UR22, RZ, P0, !PT ;  /* 0x00000016c2c27c10 */ /* 0x000fc400087fe4ff */
[----:B------:R-:W-:Y:S02]  /*a5e0*/  IADD3 R229, P3, R229, UR21, RZ ;  /* 0x00000015e5e57c10 */ /* 0x000fe4000ff7e0ff */
[----:B------:R-:W-:Y:S02]  /*a5f0*/  IADD3.X R216, R216, UR22, RZ, P4, !PT ;  /* 0x00000016d8d87c10 */ /* 0x000fe4000a7fe4ff */
[----:B------:R-:W-:Y:S02]  /*a600*/  IADD3 R209, P0, R209, UR21, RZ ;  /* 0x00000015d1d17c10 */ /* 0x000fe4000ff1e0ff */
[----:B------:R-:W-:Y:S02]  /*a610*/  IADD3 R231, P4, R231, UR21, RZ ;  /* 0x00000015e7e77c10 */ /* 0x000fe4000ff9e0ff */
[----:B------:R-:W-:Y:S02]  /*a620*/  IADD3.X R206, R206, UR22, RZ, P6, !PT ;  /* 0x00000016cece7c10 */ /* 0x000fe4000b7fe4ff */
[----:B------:R-:W-:-:S02]  /*a630*/  IADD3 R221, P6, R221, UR21, RZ ;  /* 0x00000015dddd7c10 */ /* 0x000fc4000ffde0ff */
[----:B------:R-:W-:Y:S02]  /*a640*/  IADD3.X R218, R218, UR22, RZ, P5, !PT ;  /* 0x00000016dada7c10 */ /* 0x000fe4000affe4ff */
[----:B------:R-:W-:Y:S02]  /*a650*/  IADD3 R233, P5, R233, UR21, RZ ;  /* 0x00000015e9e97c10 */ /* 0x000fe4000ffbe0ff */
[----:B------:R-:W-:Y:S02]  /*a660*/  IADD3.X R228, R228, UR22, RZ, P3, !PT ;  /* 0x00000016e4e47c10 */ /* 0x000fe40009ffe4ff */
[----:B------:R-:W-:Y:S02]  /*a670*/  IADD3.X R208, R208, UR22, RZ, P0, !PT ;  /* 0x00000016d0d07c10 */ /* 0x000fe400087fe4ff */
[----:B------:R-:W-:Y:S02]  /*a680*/  IADD3 R243, P3, R243, UR21, RZ ;  /* 0x00000015f3f37c10 */ /* 0x000fe4000ff7e0ff */
[----:B------:R-:W-:-:S02]  /*a690*/  IADD3.X R230, R230, UR22, RZ, P4, !PT ;  /* 0x00000016e6e67c10 */ /* 0x000fc4000a7fe4ff */
[----:B------:R-:W-:Y:S02]  /*a6a0*/  IADD3 R223, P0, R223, UR21, RZ ;  /* 0x00000015dfdf7c10 */ /* 0x000fe4000ff1e0ff */
[----:B------:R-:W-:Y:S02]  /*a6b0*/  IADD3 R245, P4, R245, UR21, RZ ;  /* 0x00000015f5f57c10 */ /* 0x000fe4000ff9e0ff */
[----:B------:R-:W-:Y:S02]  /*a6c0*/  IADD3.X R220, R220, UR22, RZ, P6, !PT ;  /* 0x00000016dcdc7c10 */ /* 0x000fe4000b7fe4ff */
[----:B------:R-:W-:Y:S02]  /*a6d0*/  IADD3 R235, P6, R235, UR21, RZ ;  /* 0x00000015ebeb7c10 */ /* 0x000fe4000ffde0ff */
[----:B------:R-:W-:Y:S02]  /*a6e0*/  IADD3.X R232, R232, UR22, RZ, P5, !PT ;  /* 0x00000016e8e87c10 */ /* 0x000fe4000affe4ff */
[----:B------:R-:W-:-:S02]  /*a6f0*/  IADD3 R247, P5, R247, UR21, RZ ;  /* 0x00000015f7f77c10 */ /* 0x000fc4000ffbe0ff */
[----:B------:R-:W-:Y:S02]  /*a700*/  IADD3.X R242, R242, UR22, RZ, P3, !PT ;  /* 0x00000016f2f27c10 */ /* 0x000fe40009ffe4ff */
[----:B------:R-:W-:Y:S02]  /*a710*/  IADD3.X R222, R222, UR22, RZ, P0, !PT ;  /* 0x00000016dede7c10 */ /* 0x000fe400087fe4ff */
[----:B------:R-:W-:Y:S02]  /*a720*/  IADD3.X R244, R244, UR22, RZ, P4, !PT ;  /* 0x00000016f4f47c10 */ /* 0x000fe4000a7fe4ff */
[----:B------:R-:W-:Y:S02]  /*a730*/  IADD3 R237, P0, R237, UR21, RZ ;  /* 0x00000015eded7c10 */ /* 0x000fe4000ff1e0ff */
[----:B------:R-:W-:Y:S02]  /*a740*/  IADD3.X R234, R234, UR22, RZ, P6, !PT ;  /* 0x00000016eaea7c10 */ /* 0x000fe4000b7fe4ff */
[----:B------:R-:W-:-:S02]  /*a750*/  IADD3 R249, P6, R249, UR21, RZ ;  /* 0x00000015f9f97c10 */ /* 0x000fc4000ffde0ff */
[----:B------:R-:W-:Y:S02]  /*a760*/  IADD3.X R246, R246, UR22, RZ, P5, !PT ;  /* 0x00000016f6f67c10 */ /* 0x000fe4000affe4ff */
[----:B------:R-:W-:Y:S02]  /*a770*/  IADD3.X R236, R236, UR22, RZ, P0, !PT ;  /* 0x00000016ecec7c10 */ /* 0x000fe400087fe4ff */
[----:B------:R-:W-:Y:S02]  /*a780*/  IADD3 R251, P0, R251, UR21, RZ ;  /* 0x00000015fbfb7c10 */ /* 0x000fe4000ff1e0ff */
[----:B------:R-:W-:Y:S02]  /*a790*/  IADD3.X R248, R248, UR22, RZ, P6, !PT ;  /* 0x00000016f8f87c10 */ /* 0x000fe4000b7fe4ff */
[----:B------:R-:W-:Y:S02]  /*a7a0*/  IADD3.X R250, R250, UR22, RZ, P0, !PT ;  /* 0x00000016fafa7c10 */ /* 0x000fe400087fe4ff */
[----:B------:R-:W-:-:S02]  /*a7b0*/  IADD3.X R252, R252, UR22, RZ, P1, !PT ;  /* 0x00000016fcfc7c10 */ /* 0x000fc40008ffe4ff */
[----:B------:R-:W-:Y:S02]  /*a7c0*/  IADD3.X R3, R3, UR22, RZ, P2, !PT ;  /* 0x0000001603037c10 */ /* 0x000fe400097fe4ff */
[----:B---3--:R-:W-:Y:S02]  /*a7d0*/  IADD3 R171, P3, R171, UR21, RZ ;  /* 0x00000015abab7c10 */ /* 0x008fe4000ff7e0ff */
[----:B----4-:R-:W-:-:S03]  /*a7e0*/  IADD3 R172, P5, R172, UR21, RZ ;  /* 0x00000015acac7c10 */ /* 0x010fc6000ffbe0ff */
[----:B------:R-:W-:Y:S01]  /*a7f0*/  STL [R1+0x210], R171 ;  /* 0x000210ab01007387 */ /* 0x000fe20000100800 */
[----:B--2---:R-:W-:Y:S02]  /*a800*/  IADD3 R165, P6, R165, UR21, RZ ;  /* 0x00000015a5a57c10 */ /* 0x004fe4000ffde0ff */
[----:B------:R-:W-:Y:S02]  /*a810*/  IADD3 R166, P0, R166, UR21, RZ ;  /* 0x00000015a6a67c10 */ /* 0x000fe4000ff1e0ff */
[----:B------:R-:W-:Y:S02]  /*a820*/  IADD3 R167, P1, R167, UR21, RZ ;  /* 0x00000015a7a77c10 */ /* 0x000fe4000ff3e0ff */
[----:B------:R-:W-:-:S05]  /*a830*/  IADD3 R2, P4, R2, UR21, RZ ;  /* 0x0000001502027c10 */ /* 0x000fca000ff9e0ff */
[----:B------:R1:W-:Y:S04]  /*a840*/  STL [R1+0x218], R2 ;  /* 0x0002180201007387 */ /* 0x0003e80000100800 */
[----:B-1----:R-:W2:Y:S04]  /*a850*/  LDL.LU R2, [R1+0x340] ;  /* 0x0003400001027983 */ /* 0x002ea80000300800 */
[----:B------:R-:W3:Y:S04]  /*a860*/  LDL.LU R171, [R1+0x268] ;  /* 0x0002680001ab7983 */ /* 0x000ee80000300800 */
[----:B------:R1:W-:Y:S04]  /*a870*/  STL [R1+0x220], R172 ;  /* 0x000220ac01007387 */ /* 0x0003e80000100800 */
[----:B-1----:R-:W4:Y:S04]  /*a880*/  LDL.LU R172, [R1+0x270] ;  /* 0x0002700001ac7983 */ /* 0x002f280000300800 */
[----:B------:R-:W4:Y:S04]  /*a890*/  LDL.LU R161, [R1+0x278] ;  /* 0x0002780001a17983 */ /* 0x000f280000300800 */
[----:B------:R-:W4:Y:S04]  /*a8a0*/  LDL.LU R162, [R1+0x280] ;  /* 0x0002800001a27983 */ /* 0x000f280000300800 */
[----:B------:R1:W-:Y:S04]  /*a8b0*/  STL [R1+0x228], R165 ;  /* 0x000228a501007387 */ /* 0x0003e80000100800 */
[----:B------:R-:W4:Y:S04]  /*a8c0*/  LDL.LU R163, [R1+0x288] ;  /* 0x0002880001a37983 */ /* 0x000f280000300800 */
[----:B------:R-:W4:Y:S04]  /*a8d0*/  LDL.LU R164, [R1+0x290] ;  /* 0x0002900001a47983 */ /* 0x000f280000300800 */
[----:B------:R-:W-:Y:S04]  /*a8e0*/  STL [R1+0x230], R166 ;  /* 0x000230a601007387 */ /* 0x000fe80000100800 */
[----:B-1----:R-:W4:Y:S04]  /*a8f0*/  LDL.LU R165, [R1+0x298] ;  /* 0x0002980001a57983 */ /* 0x002f280000300800 */
[----:B------:R1:W-:Y:S04]  /*a900*/  STL [R1+0x204], R3 ;  /* 0x0002040301007387 */ /* 0x0003e80000100800 */
[----:B------:R0:W-:Y:S04]  /*a910*/  STL [R1+0x238], R167 ;  /* 0x000238a701007387 */ /* 0x0001e80000100800 */
[----:B-1----:R-:W3:Y:S01]  /*a920*/  LDL.LU R3, [R1+0x33c] ;  /* 0x00033c0001037983 */ /* 0x002ee20000300800 */
[----:B------:R-:W-:-:S02]  /*a930*/  IADD3.X R8, R8, UR22, RZ, P3, !PT ;  /* 0x0000001608087c10 */ /* 0x000fc40009ffe4ff */
[----:B------:R-:W-:Y:S01]  /*a940*/  IADD3 R168, P2, R168, UR21, RZ ;  /* 0x00000015a8a87c10 */ /* 0x000fe2000ff5e0ff */
[----:B------:R-:W4:Y:S01]  /*a950*/  LDL.LU R166, [R1+0x2a0] ;  /* 0x0002a00001a67983 */ /* 0x000f220000300800 */
[----:B------:R-:W-:-:S03]  /*a960*/  IADD3 R169, P3, R169, UR21, RZ ;  /* 0x00000015a9a97c10 */ /* 0x000fc6000ff7e0ff */
[----:B0-----:R-:W4:Y:S01]  /*a970*/  LDL.LU R167, [R1+0x2a8] ;  /* 0x0002a80001a77983 */ /* 0x001f220000300800 */
[----:B------:R-:W-:-:S03]  /*a980*/  IADD3.X R5, R5, UR22, RZ, P4, !PT ;  /* 0x0000001605057c10 */ /* 0x000fc6000a7fe4ff */
[----:B------:R0:W-:Y:S01]  /*a990*/  STL [R1+0x20c], R8 ;  /* 0x00020c0801007387 */ /* 0x0001e20000100800 */
[----:B------:R-:W-:-:S03]  /*a9a0*/  IADD3.X R173, R173, UR22, RZ, P5, !PT ;  /* 0x00000016adad7c10 */ /* 0x000fc6000affe4ff */
[----:B------:R1:W-:Y:S04]  /*a9b0*/  STL [R1+0x240], R168 ;  /* 0x000240a801007387 */ /* 0x0003e80000100800 */
[----:B0-----:R-:W4:Y:S04]  /*a9c0*/  LDL.LU R8, [R1+0x338] ;  /* 0x0003380001087983 */ /* 0x001f280000300800 */
[----:B-1----:R-:W4:Y:S04]  /*a9d0*/  LDL.LU R168, [R1+0x2b0] ;  /* 0x0002b00001a87983 */ /* 0x002f280000300800 */
[----:B------:R0:W-:Y:S04]  /*a9e0*/  STL [R1+0x248], R169 ;  /* 0x000248a901007387 */ /* 0x0001e80000100800 */
[----:B0-----:R-:W4:Y:S04]  /*a9f0*/  LDL.LU R169, [R1+0x2b8] ;  /* 0x0002b80001a97983 */ /* 0x001f280000300800 */
[----:B------:R0:W-:Y:S04]  /*aa00*/  STL [R1+0x214], R5 ;  /* 0x0002140501007387 */ /* 0x0001e80000100800 */
[----:B0-----:R-:W4:Y:S04]  /*aa10*/  LDL.LU R5, [R1+0x334] ;  /* 0x0003340001057983 */ /* 0x001f280000300800 */
[----:B------:R0:W-:Y:S04]  /*aa20*/  STL [R1+0x21c], R173 ;  /* 0x00021cad01007387 */ /* 0x0001e80000100800 */
[----:B0-----:R-:W4:Y:S01]  /*aa30*/  LDL.LU R173, [R1+0x330] ;  /* 0x0003300001ad7983 */ /* 0x001f220000300800 */
[----:B------:R-:W-:-:S02]  /*aa40*/  IADD3 R159, P4, R159, UR21, RZ ;  /* 0x000000159f9f7c10 */ /* 0x000fc4000ff9e0ff */
[----:B------:R-:W-:-:S03]  /*aa50*/  IADD3 R170, P5, R170, UR21, RZ ;  /* 0x00000015aaaa7c10 */ /* 0x000fc6000ffbe0ff */
[----:B------:R-:W-:Y:S01]  /*aa60*/  STL [R1+0x250], R159 ;  /* 0x0002509f01007387 */ /* 0x000fe20000100800 */
[----:B--2---:R-:W-:-:S05]  /*aa70*/  IADD3.X R2, R2, UR22, RZ, P6, !PT ;  /* 0x0000001602027c10 */ /* 0x004fca000b7fe4ff */
[----:B------:R0:W-:Y:S04]  /*aa80*/  STL [R1+0x224], R2 ;  /* 0x0002240201007387 */ /* 0x0001e80000100800 */
[----:B0-----:R-:W2:Y:S04]  /*aa90*/  LDL.LU R2, [R1+0x32c] ;  /* 0x00032c0001027983 */ /* 0x001ea80000300800 */
[----:B------:R0:W-:Y:S04]  /*aaa0*/  STL [R1+0x258], R170 ;  /* 0x000258aa01007387 */ /* 0x0001e80000100800 */
[----:B0-----:R-:W2:Y:S01]  /*aab0*/  LDL.LU R170, [R1+0x2c8] ;  /* 0x0002c80001aa7983 */ /* 0x001ea20000300800 */
[----:B---3--:R-:W-:-:S05]  /*aac0*/  IADD3.X R3, R3, UR22, RZ, P0, !PT ;  /* 0x0000001603037c10 */ /* 0x008fca00087fe4ff */
[----:B------:R0:W-:Y:S04]  /*aad0*/  STL [R1+0x22c], R3 ;  /* 0x00022c0301007387 */ /* 0x0001e80000100800 */
[----:B0-----:R-:W3:Y:S01]  /*aae0*/  LDL.LU R3, [R1+0x328] ;  /* 0x0003280001037983 */ /* 0x001ee20000300800 */
[----:B------:R-:W-:Y:S02]  /*aaf0*/  IADD3 R160, P6, R160, UR21, RZ ;  /* 0x00000015a0a07c10 */ /* 0x000fe4000ffde0ff */
[----:B------:R-:W-:Y:S02]  /*ab00*/  IADD3 R171, P0, R171, UR21, RZ ;  /* 0x00000015abab7c10 */ /* 0x000fe4000ff1e0ff */
[----:B----4-:R-:W-:Y:S01]  /*ab10*/  IADD3.X R8, R8, UR22, RZ, P1, !PT ;  /* 0x0000001608087c10 */ /* 0x010fe20008ffe4ff */
[----:B------:R-:W-:Y:S01]  /*ab20*/  STL [R1+0x260], R160 ;  /* 0x000260a001007387 */ /* 0x000fe20000100800 */
[----:B------:R-:W-:-:S03]  /*ab30*/  IADD3 R172, P1, R172, UR21, RZ ;  /* 0x00000015acac7c10 */ /* 0x000fc6000ff3e0ff */
[----:B------:R0:W-:Y:S04]  /*ab40*/  STL [R1+0x234], R8 ;  /* 0x0002340801007387 */ /* 0x0001e80000100800 */
[----:B0-----:R-:W4:Y:S04]  /*ab50*/  LDL.LU R8, [R1+0x324] ;  /* 0x0003240001087983 */ /* 0x001f280000300800 */
[----:B------:R0:W-:Y:S04]  /*ab60*/  STL [R1+0x268], R171 ;  /* 0x000268ab01007387 */ /* 0x0001e80000100800 */
[----:B0-----:R-:W4:Y:S01]  /*ab70*/  LDL.LU R171, [R1+0x2a4] ;  /* 0x0002a40001ab7983 */ /* 0x001f220000300800 */
[----:B------:R-:W-:-:S03]  /*ab80*/  IADD3.X R5, R5, UR22, RZ, P2, !PT ;  /* 0x0000001605057c10 */ /* 0x000fc600097fe4ff */
[----:B------:R0:W-:Y:S04]  /*ab90*/  STL [R1+0x270], R172 ;  /* 0x000270ac01007387 */ /* 0x0001e80000100800 */
[----:B0-----:R-:W4:Y:S01]  /*aba0*/  LDL.LU R172, [R1+0x2b4] ;  /* 0x0002b40001ac7983 */ /* 0x001f220000300800 */
[----:B------:R-:W-:-:S03]  /*abb0*/  IADD3.X R173, R173, UR22, RZ, P3, !PT ;  /* 0x00000016adad7c10 */ /* 0x000fc60009ffe4ff */
[----:B------:R0:W-:Y:S04]  /*abc0*/  STL [R1+0x23c], R5 ;  /* 0x00023c0501007387 */ /* 0x0001e80000100800 */
[----:B0-----:R0:W5:Y:S04]  /*abd0*/  LDL.LU R5, [R1+0x320] ;  /* 0x0003200001057983 */ /* 0x0011680000300800 */
[----:B------:R1:W-:Y:S04]  /*abe0*/  STL [R1+0x244], R173 ;  /* 0x000244ad01007387 */ /* 0x0003e80000100800 */
[----:B-1----:R-:W4:Y:S01]  /*abf0*/  LDL.LU R173, [R1+0x31c] ;  /* 0x00031c0001ad7983 */ /* 0x002f220000300800 */
[----:B------:R-:W-:-:S02]  /*ac00*/  IADD3 R161, P2, R161, UR21, RZ ;  /* 0x00000015a1a17c10 */ /* 0x000fc4000ff5e0ff */
[----:B------:R-:W-:-:S03]  /*ac10*/  IADD3 R162, P3, R162, UR21, RZ ;  /* 0x00000015a2a27c10 */ /* 0x000fc6000ff7e0ff */
[----:B------:R-:W-:Y:S01]  /*ac20*/  STL [R1+0x278], R161 ;  /* 0x000278a101007387 */ /* 0x000fe20000100800 */
[----:B--2---:R-:W-:-:S05]  /*ac30*/  IADD3.X R2, R2, UR22, RZ, P4, !PT ;  /* 0x0000001602027c10 */ /* 0x004fca000a7fe4ff */
[----:B------:R1:W-:Y:S04]  /*ac40*/  STL [R1+0x24c], R2 ;  /* 0x00024c0201007387 */ /* 0x0003e80000100800 */
[----:B-1----:R-:W2:Y:S04]  /*ac50*/  LDL.LU R2, [R1+0x318] ;  /* 0x0003180001027983 */ /* 0x002ea80000300800 */
[----:B------:R-:W-:Y:S01]  /*ac60*/  STL [R1+0x280], R162 ;  /* 0x000280a201007387 */ /* 0x000fe20000100800 */
[----:B---3--:R-:W-:-:S05]  /*ac70*/  IADD3.X R3, R3, UR22, RZ, P5, !PT ;  /* 0x0000001603037c10 */ /* 0x008fca000affe4ff */
[----:B------:R1:W-:Y:S04]  /*ac80*/  STL [R1+0x254], R3 ;  /* 0x0002540301007387 */ /* 0x0003e80000100800 */
[----:B-1----:R-:W3:Y:S01]  /*ac90*/  LDL.LU R3, [R1+0x314] ;  /* 0x0003140001037983 */ /* 0x002ee20000300800 */
[----:B------:R-:W-:Y:S02]  /*aca0*/  IADD3 R163, P4, R163, UR21, RZ ;  /* 0x00000015a3a37c10 */ /* 0x000fe4000ff9e0ff */
[----:B------:R-:W-:Y:S02]  /*acb0*/  IADD3 R164, P5, R164, UR21, RZ ;  /* 0x00000015a4a47c10 */ /* 0x000fe4000ffbe0ff */
[----:B----4-:R-:W-:Y:S01]  /*acc0*/  IADD3.X R8, R8, UR22, RZ, P6, !PT ;  /* 0x0000001608087c10 */ /* 0x010fe2000b7fe4ff */
[----:B------:R-:W-:Y:S04]  /*acd0*/  STL [R1+0x288], R163 ;  /* 0x000288a301007387 */ /* 0x000fe80000100800 */
[----:B------:R1:W-:Y:S04]  /*ace0*/  STL [R1+0x25c], R8 ;  /* 0x00025c0801007387 */ /* 0x0003e80000100800 */
[----:B-1----:R-:W4:Y:S04]  /*acf0*/  LDL.LU R8, [R1+0x310] ;  /* 0x0003100001087983 */ /* 0x002f280000300800 */
[----:B------:R-:W-:Y:S01]  /*ad00*/  STL [R1+0x290], R164 ;  /* 0x000290a401007387 */ /* 0x000fe20000100800 */
[----:B------:R-:W-:-:S02]  /*ad10*/  IADD3 R165, P6, R165, UR21, RZ ;  /* 0x00000015a5a57c10 */ /* 0x000fc4000ffde0ff */
[----:B------:R-:W-:-:S05]  /*ad20*/  IADD3.X R173, R173, UR22, RZ, P0, !PT ;  /* 0x00000016adad7c10 */ /* 0x000fca00087fe4ff */
[----:B------:R1:W-:Y:S04]  /*ad30*/  STL [R1+0x264], R173 ;  /* 0x000264ad01007387 */ /* 0x0003e80000100800 */
[----:B-1----:R-:W4:Y:S01]  /*ad40*/  LDL.LU R173, [R1+0x30c] ;  /* 0x00030c0001ad7983 */ /* 0x002f220000300800 */
        /* <DEDUP_REMOVED lines=16> */
[----:B------:R-:W-:-:S05]  /*ae50*/  IADD3.X R173, R173, UR22, RZ, P4, !PT ;  /* 0x00000016adad7c10 */ /* 0x000fca000a7fe4ff */
[----:B------:R1:W-:Y:S04]  /*ae60*/  STL [R1+0x284], R173 ;  /* 0x000284ad01007387 */ /* 0x0003e80000100800 */
[----:B-1----:R-:W4:Y:S01]  /*ae70*/  LDL.LU R173, [R1+0x2fc] ;  /* 0x0002fc0001ad7983 */ /* 0x002f220000300800 */
[----:B------:R-:W-:-:S05]  /*ae80*/  IADD3 R169, P3, R169, UR21, RZ ;  /* 0x00000015a9a97c10 */ /* 0x000fca000ff7e0ff */
[----:B------:R-:W-:Y:S01]  /*ae90*/  STL [R1+0x2b8], R169 ;  /* 0x0002b8a901007387 */ /* 0x000fe20000100800 */
[----:B--2---:R-:W-:Y:S02]  /*aea0*/  IADD3.X R2, R2, UR22, RZ, P5, !PT ;  /* 0x0000001602027c10 */ /* 0x004fe4000affe4ff */
[----:B---3--:R-:W-:-:S05]  /*aeb0*/  IADD3 R3, P4, R3, UR21, RZ ;  /* 0x0000001503037c10 */ /* 0x008fca000ff9e0ff */
[----:B------:R1:W-:Y:S04]  /*aec0*/  STL [R1+0x2c0], R3 ;  /* 0x0002c00301007387 */ /* 0x0003e80000100800 */
[----:B-1----:R-:W2:Y:S04]  /*aed0*/  LDL.LU R3, [R1+0x2f8] ;  /* 0x0002f80001037983 */ /* 0x002ea80000300800 */
[----:B------:R1:W-:Y:S04]  /*aee0*/  STL [R1+0x28c], R2 ;  /* 0x00028c0201007387 */ /* 0x0003e80000100800 */
[----:B-1----:R-:W3:Y:S01]  /*aef0*/  LDL.LU R2, [R1+0x2f4] ;  /* 0x0002f40001027983 */ /* 0x002ee20000300800 */
[----:B----4-:R-:W-:-:S02]  /*af00*/  IADD3.X R8, R8, UR22, RZ, P6, !PT ;  /* 0x0000001608087c10 */ /* 0x010fc4000b7fe4ff */
[----:B------:R-:W-:-:S03]  /*af10*/  IADD3 R170, P5, R170, UR21, RZ ;  /* 0x00000015aaaa7c10 */ /* 0x000fc6000ffbe0ff */
[----:B------:R1:W-:Y:S04]  /*af20*/  STL [R1+0x294], R8 ;  /* 0x0002940801007387 */ /* 0x0003e80000100800 */
[----:B-1----:R-:W4:Y:S04]  /*af30*/  LDL.LU R8, [R1+0x2f0] ;  /* 0x0002f00001087983 */ /* 0x002f280000300800 */
[----:B------:R-:W-:Y:S01]  /*af40*/  STL [R1+0x2c8], R170 ;  /* 0x0002c8aa01007387 */ /* 0x000fe20000100800 */
[----:B------:R-:W-:-:S05]  /*af50*/  IADD3.X R173, R173, UR22, RZ, P0, !PT ;  /* 0x00000016adad7c10 */ /* 0x000fca00087fe4ff */
[----:B------:R1:W-:Y:S04]  /*af60*/  STL [R1+0x29c], R173 ;  /* 0x00029cad01007387 */ /* 0x0003e80000100800 */
[----:B-1----:R-:W2:Y:S01]  /*af70*/  LDL.LU R173, [R1+0x2ec] ;  /* 0x0002ec0001ad7983 */ /* 0x002ea20000300800 */
[----:B------:R-:W-:Y:S01]  /*af80*/  WARPGROUP.ARRIVE ;  /* 0x00000000000079c5 */ /* 0x000fe20000000000 */
[----:B------:R-:W-:Y:S01]  /*af90*/  UMOV UR8, UR12 ;  /* 0x0000000c00087c82 */ /* 0x000fe20008000000 */
[----:B------:R-:W-:-:S04]  /*afa0*/  UMOV UR9, UR13 ;  /* 0x0000000d00097c82 */ /* 0x000fc80008000000 */
[----:B------:R-:W-:Y:S01]  /*afb0*/  QGMMA.64x256x32.F32.E5M2.E5M2 R24, gdesc[UR8], R24, gsb0 ;  /* 0x03e00000081879f3 */ /* 0x000fe20008003818 */
[----:B---3--:R-:W-:-:S05]  /*afc0*/  IADD3.X R2, R2, UR22, RZ, P2, !PT ;  /* 0x0000001602027c10 */ /* 0x008fca00097fe4ff */
[----:B------:R1:W-:Y:S04]  /*afd0*/  STL [R1+0x2ac], R2 ;  /* 0x0002ac0201007387 */ /* 0x0003e80000100800 */
[----:B-1----:R-:W3:Y:S01]  /*afe0*/  LDL.LU R2, [R1+0x2e8] ;  /* 0x0002e80001027983 */ /* 0x002ee20000300800 */
[----:B------:R-:W-:Y:S02]  /*aff0*/  IADD3.X R171, R171, UR22, RZ, P1, !PT ;  /* 0x00000016abab7c10 */ /* 0x000fe40008ffe4ff */
[----:B----4-:R-:W-:Y:S02]  /*b000*/  IADD3.X R8, R8, UR22, RZ, P4, !PT ;  /* 0x0000001608087c10 */ /* 0x010fe4000a7fe4ff */
[----:B------:R-:W-:Y:S01]  /*b010*/  IADD3.X R172, R172, UR22, RZ, P3, !PT ;  /* 0x00000016acac7c10 */ /* 0x000fe20009ffe4ff */
[----:B------:R-:W-:Y:S04]  /*b020*/  STL [R1+0x2a4], R171 ;  /* 0x0002a4ab01007387 */ /* 0x000fe80000100800 */
[----:B------:R1:W-:Y:S04]  /*b030*/  STL [R1+0x2bc], R8 ;  /* 0x0002bc0801007387 */ /* 0x0003e80000100800 */
[----:B------:R-:W-:Y:S01]  /*b040*/  STL [R1+0x2b4], R172 ;  /* 0x0002b4ac01007387 */ /* 0x000fe20000100800 */
[----:B-1----:R-:W1:Y:S01]  /*b050*/  S2R R8, SR_TID.X ;  /* 0x0000000000087919 */ /* 0x002e620000002100 */
[----:B------:R-:W-:Y:S01]  /*b060*/  VIADD R175, R175, 0xffffffff ;  /* 0xffffffffafaf7836 */ /* 0x000fe20000000000 */
[----:B--2---:R-:W-:-:S05]  /*b070*/  IADD3.X R173, R173, UR22, RZ, P5, !PT ;  /* 0x00000016adad7c10 */ /* 0x004fca000affe4ff */
[----:B------:R2:W-:Y:S02]  /*b080*/  STL [R1+0x2c4], R173 ;  /* 0x0002c4ad01007387 */ /* 0x0005e40000100800 */
[----:B--2---:R-:W2:Y:S01]  /*b090*/  S2R R173, SR_TID.X ;  /* 0x0000000000ad7919 */ /* 0x004ea20000002100 */
[----:B------:R-:W-:Y:S01]  /*b0a0*/  ISETP.NE.U32.AND P0, PT, R175, RZ, PT ;  /* 0x000000ffaf00720c */ /* 0x000fe20003f05070 */
[----:B------:R-:W-:Y:S01]  /*b0b0*/  IMAD.SHL.U32 R6, R6, 0x20, RZ ;  /* 0x0000002006067824 */ /* 0x000fe200078e00ff */
[----:B------:R-:W-:Y:S02]  /*b0c0*/  WARPGROUP.DEPBAR.LE gsb0, 0x0 ;  /* 0x00008000000079c5 */ /* 0x000fe40000010000 */
[----:B------:R-:W-:Y:S02]  /*b0d0*/  UIADD3 UR19, UR19, -0x20, URZ ;  /* 0xffffffe013137890 */ /* 0x000fe4000fffe03f */
[----:B------:R-:W-:Y:S02]  /*b0e0*/  IADD3 R3, P6, R6, R3, RZ ;  /* 0x0000000306037210 */ /* 0x000fe40007fde0ff */
[----:B-1----:R-:W-:-:S02]  /*b0f0*/  LOP3.LUT R8, R8, 0x1f, RZ, 0xc0, !PT ;  /* 0x0000001f08087812 */ /* 0x002fc400078ec0ff */
[----:B--2---:R-:W-:-:S04]  /*b100*/  SHF.R.U32.HI R173, RZ, 0x7, R173 ;  /* 0x00000007ffad7819 */ /* 0x004fc800000116ad */
[----:B------:R-:W-:Y:S02]  /*b110*/  SGXT.U32 R173, R173, 0x1 ;  /* 0x00000001adad781a */ /* 0x000fe40000000000 */
[----:B---3--:R-:W-:Y:S01]  /*b120*/  LEA.HI.X.SX32 R2, R6, R2, 0x1, P6 ;  /* 0x0000000206027211 */ /* 0x008fe200030f0eff */
[----:B0-----:R-:W-:Y:S06]  /*b130*/  @P0 BRA `(.L_x_1) ;  /* 0xffffffb800940947 */ /* 0x001fec000383ffff */
.L_x_0:
[----:B------:R0:W-:Y:S01]  /*b140*/  STL [R1+0x334], R148 ;  /* 0x0003349401007387 */ /* 0x0001e20000100800 */
[----:B------:R-:W-:Y:S01]  /*b150*/  F2FP.SATFINITE.E5M2.F32.PACK_AB_MERGE_C R28, R29, R28, RZ ;  /* 0x0000001c1d1c723e */ /* 0x000fe200048060ff */
[----:B------:R-:W-:Y:S01]  /*b160*/  ULDC UR4, c[0x0][0x244] ;  /* 0x0000910000047ab9 */ /* 0x000fe20000000800 */
[----:B------:R-:W-:Y:S01]  /*b170*/  F2FP.SATFINITE.E5M2.F32.PACK_AB_MERGE_C R30, R31, R30, RZ ;  /* 0x0000001e1f1e723e */ /* 0x000fe200048060ff */
[----:B-----5:R-:W2:Y:S01]  /*b180*/  LDL.LU R5, [R1+0x4] ;  /* 0x0000040001057983 */ /* 0x020ea20000300800 */
[----:B------:R-:W-:Y:S01]  /*b190*/  F2FP.SATFINITE.E5M2.F32.PACK_AB_MERGE_C R24, R25, R24, RZ ;  /* 0x000000181918723e */ /* 0x000fe200048060ff */
[----:B------:R-:W-:Y:S01]  /*b1a0*/  ULDC.64 UR10, c[0x0][0x228] ;  /* 0x00008a00000a7ab9 */ /* 0x000fe20000000a00 */
[----:B------:R-:W-:Y:S01]  /*b1b0*/  F2FP.SATFINITE.E5M2.F32.PACK_AB_MERGE_C R32, R33, R32, RZ ;  /* 0x000000202120723e */ /* 0x000fe200048060ff */
[----:B------:R-:W-:Y:S01]  /*b1c0*/  ULDC.64 UR8, c[0x0][0x220] ;  /* 0x0000880000087ab9 */ /* 0x000fe20000000a00 */
[----:B------:R-:W-:Y:S01]  /*b1d0*/  F2FP.SATFINITE.E5M2.F32.PACK_AB_MERGE_C R26, R27, R26, RZ ;  /* 0x0000001a1b1a723e */ /* 0x000fe200048060ff */
[----:B0-----:R-:W2:Y:S01]  /*b1e0*/  LDL.LU R148, [R1] ;  /* 0x0000000001947983 */ /* 0x001ea20000300800 */
[----:B------:R-:W-:Y:S01]  /*b1f0*/  F2FP.SATFINITE.E5M2.F32.PACK_AB_MERGE_C R34, R35, R34, RZ ;  /* 0x000000222322723e */ /* 0x000fe200048060ff */
[----:B------:R-:W-:Y:S01]  /*b200*/  ULDC UR5, c[0x0][0x248] ;  /* 0x0000920000057ab9 */ /* 0x000fe20000000800 */
[----:B------:R-:W-:Y:S01]  /*b210*/  F2FP.SATFINITE.E5M2.F32.PACK_AB_MERGE_C R36, R37, R36, RZ ;  /* 0x000000242524723e */ /* 0x000fe200048060ff */
[----:B------:R0:W-:Y:S01]  /*b220*/  STL [R1+0x330], R149 ;  /* 0x0003309501007387 */ /* 0x0001e20000100800 */
[----:B------:R-:W-:Y:S01]  /*b230*/  F2FP.SATFINITE.E5M2.F32.PACK_AB_MERGE_C R38, R39, R38, RZ ;  /* 0x000000262726723e */ /* 0x000fe200048060ff */
[----:B------:R-:W-:-:S02]  /*b240*/  ULDC UR12, c[0x0][0x22c] ;  /* 0x00008b00000c7ab9 */ /* 0x000fc40000000800 */
[----:B0-----:R-:W3:Y:S04]  /*b250*/  LDL.LU R149, [R1+0x8] ;  /* 0x0000080001957983 */ /* 0x001ee80000300800 */
[----:B------:R-:W3:Y:S04]  /*b260*/  LDL.LU R3, [R1+0xc] ;  /* 0x00000c0001037983 */ /* 0x000ee80000300800 */
[----:B------:R0:W-:Y:S04]  /*b270*/  STL [R1+0x32c], R150 ;  /* 0x00032c9601007387 */ /* 0x0001e80000100800 */
        /* <DEDUP_REMOVED lines=39> */
[----:B----4-:R-:W4:Y:S04]  /*b4f0*/  LDL.LU R18, [R1+0x8c] ;  /* 0x00008c0001127983 */ /* 0x010f280000300800 */
[----:B------:R-:W4:Y:S04]  /*b500*/  LDL.LU R189, [R1+0x90] ;  /* 0x0000900001bd7983 */ /* 0x000f280000300800 */
        /* <DEDUP_REMOVED lines=86> */
[----:B------:R-:W4:Y:S01]  /*ba70*/  LDL.LU R244, [R1+0x1ec] ;  /* 0x0001ec0001f47983 */ /* 0x000f220000300800 */
[----:B--2---:R-:W-:-:S03]  /*ba80*/  F2FP.SATFINITE.E5M2.F32.PACK_AB_MERGE_C R5, R5, R148, RZ ;  /* 0x000000940505723e */ /* 0x004fc600048060ff */
[----:B------:R-:W2:Y:S01]  /*ba90*/  LDL.LU R246, [R1+0x1f0] ;  /* 0x0001f00001f67983 */ /* 0x000ea20000300800 */
[----:B---3--:R-:W-:-:S03]  /*baa0*/  F2FP.SATFINITE.E5M2.F32.PACK_AB_MERGE_C R3, R3, R149, RZ ;  /* 0x000000950303723e */ /* 0x008fc600048060ff */
[----:B------:R-:W2:Y:S01]  /*bab0*/  LDL.LU R248, [R1+0x1f4] ;  /* 0x0001f40001f87983 */ /* 0x000ea20000300800 */
[----:B------:R-:W-:-:S03]  /*bac0*/  F2FP.SATFINITE.E5M2.F32.PACK_AB_MERGE_C R0, R0, R150, RZ ;  /* 0x000000960000723e */ /* 0x000fc600048060ff */
[----:B------:R-:W3:Y:S01]  /*bad0*/  LDL.LU R250, [R1+0x1f8] ;  /* 0x0001f80001fa7983 */ /* 0x000ee20000300800 */
[----:B------:R-:W-:-:S03]  /*bae0*/  F2FP.SATFINITE.E5M2.F32.PACK_AB_MERGE_C R2, R2, R151, RZ ;  /* 0x000000970202723e */ /* 0x000fc600048060ff */
[----:B------:R-:W3:Y:S01]  /*baf0*/  LDL.LU R252, [R1+0x1fc] ;  /* 0x0001fc0001fc7983 */ /* 0x000ee20000300800 */
[----:B------:R-:W-:-:S03]  /*bb00*/  F2FP.SATFINITE.E5M2.F32.PACK_AB_MERGE_C R4, R4, R194, RZ ;  /* 0x000000c20404723e */ /* 0x000fc600048060ff */
[----:B------:R-:W3:Y:S04]  /*bb10*/  LDL.LU R148, [R1+0x334] ;  /* 0x0003340001947983 */ /* 0x000ee80000300800 */
[----:B------:R-:W3:Y:S04]  /*bb20*/  LDL.LU R149, [R1+0x330] ;  /* 0x0003300001957983 */ /* 0x000ee80000300800 */
[----:B------:R-:W3:Y:S04]  /*bb30*/  LDL.LU R150, [R1+0x32c] ;  /* 0x00032c0001967983 */ /* 0x000ee80000300800 */
[----:B------:R-:W3:Y:S04]  /*bb40*/  LDL.LU R151, [R1+0x328] ;  /* 0x0003280001977983 */ /* 0x000ee80000300800 */
[----:B------:R-:W2:Y:S01]  /*bb50*/  LDL.LU R194, [R1+0x324] ;  /* 0x0003240001c27983 */ /* 0x000ea20000300800 */
[----:B------:R-:W-:-:S02]  /*bb60*/  F2FP.SATFINITE.E5M2.F32.PACK_AB_MERGE_C R6, R6, R198, RZ ;  /* 0x000000c60606723e */ /* 0x000fc400048060ff */
[----:B------:R-:W-:Y:S01]  /*bb70*/  F2FP.SATFINITE.E5M2.F32.PACK_AB_MERGE_C R7, R7, R200, RZ ;  /* 0x000000c80707723e */ /* 0x000fe200048060ff */
[----:B------:R-:W3:Y:S01]  /*bb80*/  LDL.LU R198, [R1+0x320] ;  /* 0x0003200001c67983 */ /* 0x000ee20000300800 */
[----:B------:R-:W-:-:S03]  /*bb90*/  F2FP.SATFINITE.E5M2.F32.PACK_AB_MERGE_C R8, R8, R202, RZ ;  /* 0x000000ca0808723e */ /* 0x000fc600048060ff */
[----:B------:R-:W3:Y:S01]  /*bba0*/  LDL.LU R200, [R1+0x31c] ;  /* 0x00031c0001c87983 */ /* 0x000ee20000300800 */
[----:B------:R-:W-:-:S03]  /*bbb0*/  F2FP.SATFINITE.E5M2.F32.PACK_AB_MERGE_C R9, R9, R204, RZ ;  /* 0x000000cc0909723e */ /* 0x000fc600048060ff */
[----:B------:R-:W3:Y:S04]  /*bbc0*/  LDL.LU R202, [R1+0x318] ;  /* 0x0003180001ca7983 */ /* 0x000ee80000300800 */
[----:B------:R-:W3:Y:S01]  /*bbd0*/  LDL.LU R204, [R1+0x314] ;  /* 0x0003140001cc7983 */ /* 0x000ee20000300800 */
[----:B------:R-:W-:Y:S02]  /*bbe0*/  F2FP.SATFINITE.E5M2.F32.PACK_AB_MERGE_C R10, R10, R206, RZ ;  /* 0x000000ce0a0a723e */ /* 0x000fe400048060ff */
[----:B------:R-:W-:Y:S01]  /*bbf0*/  F2FP.SATFINITE.E5M2.F32.PACK_AB_MERGE_C R11, R11, R208, RZ ;  /* 0x000000d00b0b723e */ /* 0x000fe200048060ff */
[----:B------:R-:W3:Y:S04]  /*bc00*/  LDL.LU R206, [R1+0x310] ;  /* 0x0003100001ce7983 */ /* 0x000ee80000300800 */
[----:B------:R-:W3:Y:S01]  /*bc10*/  LDL.LU R208, [R1+0x30c] ;  /* 0x00030c0001d07983 */ /* 0x000ee20000300800 */
[----:B----4-:R-:W-:-:S02]  /*bc20*/  F2FP.SATFINITE.E5M2.F32.PACK_AB_MERGE_C R153, R153, R195, RZ ;  /* 0x000000c39999723e */ /* 0x010fc400048060ff */
[----:B------:R-:W-:Y:S01]  /*bc30*/  F2FP.SATFINITE.E5M2.F32.PACK_AB_MERGE_C R25, R85, R84, RZ ;  /* 0x000000545519723e */ /* 0x000fe200048060ff */
[----:B------:R-:W0:Y:S01]  /*bc40*/  S2R R195, SR_TID.X ;  /* 0x0000000000c37919 */ /* 0x000e220000002100 */
[----:B------:R-:W-:Y:S02]  /*bc50*/  F2FP.SATFINITE.E5M2.F32.PACK_AB_MERGE_C R13, R13, R177, RZ ;  /* 0x000000b10d0d723e */ /* 0x000fe400048060ff */
[----:B------:R-:W-:Y:S02]  /*bc60*/  F2FP.SATFINITE.E5M2.F32.PACK_AB_MERGE_C R12, R12, R173, RZ ;  /* 0x000000ad0c0c723e */ /* 0x000fe400048060ff */
[----:B------:R-:W-:Y:S01]  /*bc70*/  F2FP.SATFINITE.E5M2.F32.PACK_AB_MERGE_C R14, R14, R179, RZ ;  /* 0x000000b30e0e723e */ /* 0x000fe200048060ff */
[----:B------:R-:W1:Y:S01]  /*bc80*/  S2R R173, SR_TID.X ;  /* 0x0000000000ad7919 */ /* 0x000e620000002100 */
[----:B------:R-:W-:Y:S02]  /*bc90*/  LOP3.LUT R5, R5, 0xffff, RZ, 0xc0, !PT ;  /* 0x0000ffff05057812 */ /* 0x000fe400078ec0ff */
[----:B------:R-:W-:-:S02]  /*bca0*/  LOP3.LUT R0, R0, 0xffff, RZ, 0xc0, !PT ;  /* 0x0000ffff00007812 */ /* 0x000fc400078ec0ff */
[----:B------:R-:W-:Y:S02]  /*bcb0*/  LOP3.LUT R4, R4, 0xffff, RZ, 0xc0, !PT ;  /* 0x0000ffff04047812 */ /* 0x000fe400078ec0ff */
[----:B------:R-:W-:Y:S02]  /*bcc0*/  LOP3.LUT R9, R9, 0xffff, RZ, 0xc0, !PT ;  /* 0x0000ffff09097812 */ /* 0x000fe400078ec0ff */
[----:B------:R-:W-:Y:S02]  /*bcd0*/  LOP3.LUT R13, R13, 0xffff, RZ, 0xc0, !PT ;  /* 0x0000ffff0d0d7812 */ /* 0x000fe400078ec0ff */
[----:B------:R-:W-:Y:S02]  /*bce0*/  F2FP.SATFINITE.E5M2.F32.PACK_AB_MERGE_C R162, R162, R190, RZ ;  /* 0x000000bea2a2723e */ /* 0x000fe400048060ff */
[----:B------:R-:W-:Y:S02]  /*bcf0*/  F2FP.SATFINITE.E5M2.F32.PACK_AB_MERGE_C R27, R87, R86, RZ ;  /* 0x00000056571b723e */ /* 0x000fe400048060ff */
[----:B------:R-:W-:-:S02]  /*bd00*/  F2FP.SATFINITE.E5M2.F32.PACK_AB_MERGE_C R58, R59, R58, RZ ;  /* 0x0000003a3b3a723e */ /* 0x000fc400048060ff */
[----:B------:R-:W-:Y:S02]  /*bd10*/  F2FP.SATFINITE.E5M2.F32.PACK_AB_MERGE_C R17, R17, R185, RZ ;  /* 0x000000b91111723e */ /* 0x000fe400048060ff */
[----:B------:R-:W-:Y:S02]  /*bd20*/  F2FP.SATFINITE.E5M2.F32.PACK_AB_MERGE_C R19, R19, R189, RZ ;  /* 0x000000bd1313723e */ /* 0x000fe400048060ff */
[----:B------:R-:W-:Y:S02]  /*bd30*/  F2FP.SATFINITE.E5M2.F32.PACK_AB_MERGE_C R21, R21, R191, RZ ;  /* 0x000000bf1515723e */ /* 0x000fe400048060ff */
[----:B------:R-:W-:Y:S02]  /*bd40*/  F2FP.SATFINITE.E5M2.F32.PACK_AB_MERGE_C R164, R164, R192, RZ ;  /* 0x000000c0a4a4723e */ /* 0x000fe400048060ff */
[----:B------:R-:W-:Y:S01]  /*bd50*/  F2FP.SATFINITE.E5M2.F32.PACK_AB_MERGE_C R155, R155, R197, RZ ;  /* 0x000000c59b9b723e */ /* 0x000fe200048060ff */
[----:B0-----:R-:W-:Y:S01]  /*bd60*/  IMAD.SHL.U32 R29, R195, 0x100, RZ ;  /* 0x00000100c31d7824 */ /* 0x001fe200078e00ff */
[----:B------:R-:W-:Y:S01]  /*bd70*/  F2FP.SATFINITE.E5M2.F32.PACK_AB_MERGE_C R157, R157, R199, RZ ;  /* 0x000000c79d9d723e */ /* 0x000fe200048060ff */
[----:B------:R-:W-:Y:S01]  /*bd80*/  IMAD.SHL.U32 R31, R195, 0x10, RZ ;  /* 0x00000010c31f7824 */ /* 0x000fe200078e00ff */
[----:B------:R-:W-:Y:S01]  /*bd90*/  F2FP.SATFINITE.E5M2.F32.PACK_AB_MERGE_C R40, R41, R40, RZ ;  /* 0x000000282928723e */ /* 0x000fe200048060ff */
[----:B------:R-:W-:Y:S01]  /*bda0*/  IMAD.SHL.U32 R33, R195, 0x8, RZ ;  /* 0x00000008c3217824 */ /* 0x000fe200078e00ff */
[----:B------:R-:W-:-:S02]  /*bdb0*/  LOP3.LUT R84, R29, 0x800, RZ, 0xc0, !PT ;  /* 0x000008001d547812 */ /* 0x000fc400078ec0ff */
[----:B------:R-:W-:Y:S02]  /*bdc0*/  LOP3.LUT R29, R31, 0x70, RZ, 0xc0, !PT ;  /* 0x000000701f1d7812 */ /* 0x000fe400078ec0ff */
[----:B------:R-:W-:Y:S02]  /*bdd0*/  LOP3.LUT R3, R3, 0xffff, RZ, 0xc0, !PT ;  /* 0x0000ffff03037812 */ /* 0x000fe400078ec0ff */
[----:B------:R-:W-:Y:S02]  /*bde0*/  IADD3 R84, R84, UR6, R29 ;  /* 0x0000000654547c10 */ /* 0x000fe4000fffe01d */
[----:B------:R-:W-:Y:S02]  /*bdf0*/  LOP3.LUT R29, R33, 0x780, RZ, 0xc0, !PT ;  /* 0x00000780211d7812 */ /* 0x000fe400078ec0ff */
[----:B------:R-:W-:Y:S02]  /*be00*/  F2FP.SATFINITE.E5M2.F32.PACK_AB_MERGE_C R168, R168, R209, RZ ;  /* 0x000000d1a8a8723e */ /* 0x000fe400048060ff */
[----:B------:R-:W-:Y:S01]  /*be10*/  LOP3.LUT R2, R2, 0xffff, RZ, 0xc0, !PT ;  /* 0x0000ffff02027812 */ /* 0x000fe200078ec0ff */
[----:B------:R-:W-:Y:S01]  /*be20*/  IMAD.IADD R29, R29, 0x1, R84 ;  /* 0x000000011d1d7824 */ /* 0x000fe200078e0254 */
[----:B------:R-:W-:-:S02]  /*be30*/  LOP3.LUT R84, R11, 0xffff, RZ, 0xc0, !PT ;  /* 0x0000ffff0b547812 */ /* 0x000fc400078ec0ff */
[----:B------:R-:W-:Y:S02]  /*be40*/  LOP3.LUT R6, R6, 0xffff, RZ, 0xc0, !PT ;  /* 0x0000ffff06067812 */ /* 0x000fe400078ec0ff */
[----:B------:R-:W-:Y:S02]  /*be50*/  LOP3.LUT R33, R12, 0xffff, RZ, 0xc0, !PT ;  /* 0x0000ffff0c217812 */ /* 0x000fe400078ec0ff */
[----:B------:R-:W-:Y:S02]  /*be60*/  LOP3.LUT R10, R10, 0xffff, RZ, 0xc0, !PT ;  /* 0x0000ffff0a0a7812 */ /* 0x000fe400078ec0ff */
[----:B------:R-:W-:Y:S02]  /*be70*/  LOP3.LUT R37, R14, 0xffff, RZ, 0xc0, !PT ;  /* 0x0000ffff0e257812 */ /* 0x000fe400078ec0ff */
[----:B------:R-:W-:Y:S02]  /*be80*/  PRMT R12, R4, 0x3340, R1 ;  /* 0x00003340040c7816 */ /* 0x000fe40000000001 */
[----:B------:R-:W-:-:S02]  /*be90*/  PRMT R35, R5, 0x3340, R0 ;  /* 0x0000334005237816 */ /* 0x000fc40000000000 */
[----:B------:R-:W-:Y:S02]  /*bea0*/  PRMT R86, R13, 0x3340, R86 ;  /* 0x000033400d567816 */ /* 0x000fe40000000056 */
[----:B------:R-:W-:Y:S02]  /*beb0*/  PRMT R39, R9, 0x3340, R84 ;  /* 0x0000334009277816 */ /* 0x000fe40000000054 */
[----:B------:R-:W-:Y:S02]  /*bec0*/  LOP3.LUT R162, R162, 0xffff, RZ, 0xc0, !PT ;  /* 0x0000ffffa2a27812 */ /* 0x000fe400078ec0ff */
[----:B------:R-:W-:Y:S02]  /*bed0*/  LOP3.LUT R59, R164, 0xffff, RZ, 0xc0, !PT ;  /* 0x0000ffffa43b7812 */ /* 0x000fe400078ec0ff */
[----:B------:R-:W-:Y:S02]  /*bee0*/  LOP3.LUT R168, R168, 0xffff, RZ, 0xc0, !PT ;  /* 0x0000ffffa8a87812 */ /* 0x000fe400078ec0ff */
[----:B------:R-:W-:-:S02]  /*bef0*/  PRMT R14, R6, 0x3340, R1 ;  /* 0x00003340060e7816 */ /* 0x000fc40000000001 */
[----:B------:R-:W-:Y:S02]  /*bf00*/  PRMT R11, R3, 0x3340, R2 ;  /* 0x00003340030b7816 */ /* 0x000fe40000000002 */
[----:B------:R-:W-:Y:S02]  /*bf10*/  F2FP.SATFINITE.E5M2.F32.PACK_AB_MERGE_C R154, R154, R182, RZ ;  /* 0x000000b69a9a723e */ /* 0x000fe400048060ff */
[----:B------:R-:W-:Y:S02]  /*bf20*/  F2FP.SATFINITE.E5M2.F32.PACK_AB_MERGE_C R156, R156, R184, RZ ;  /* 0x000000b89c9c723e */ /* 0x000fe400048060ff */
[----:B------:R-:W-:Y:S02]  /*bf30*/  F2FP.SATFINITE.E5M2.F32.PACK_AB_MERGE_C R158, R158, R186, RZ ;  /* 0x000000ba9e9e723e */ /* 0x000fe400048060ff */
[----:B------:R-:W-:Y:S02]  /*bf40*/  PRMT R41, R10, 0x3340, R33 ;  /* 0x000033400a297816 */ /* 0x000fe40000000021 */
[----:B------:R-:W-:-:S02]  /*bf50*/  PRMT R35, R35, 0x5410, R12 ;  /* 0x0000541023237816 */ /* 0x000fc4000000000c */
[----:B------:R-:W-:Y:S02]  /*bf60*/  F2FP.SATFINITE.E5M2.F32.PACK_AB_MERGE_C R18, R18, R187, RZ ;  /* 0x000000bb1212723e */ /* 0x000fe400048060ff */
[----:B------:R-:W-:Y:S02]  /*bf70*/  F2FP.SATFINITE.E5M2.F32.PACK_AB_MERGE_C R20, R20, R176, RZ ;  /* 0x000000b01414723e */ /* 0x000fe400048060ff */
[----:B------:R-:W-:Y:S02]  /*bf80*/  F2FP.SATFINITE.E5M2.F32.PACK_AB_MERGE_C R22, R22, R178, RZ ;  /* 0x000000b21616723e */ /* 0x000fe400048060ff */
[----:B------:R-:W-:Y:S02]  /*bf90*/  F2FP.SATFINITE.E5M2.F32.PACK_AB_MERGE_C R48, R49, R48, RZ ;  /* 0x000000303130723e */ /* 0x000fe400048060ff */
[----:B------:R-:W-:Y:S02]  /*bfa0*/  F2FP.SATFINITE.E5M2.F32.PACK_AB_MERGE_C R50, R51, R50, RZ ;  /* 0x000000323332723e */ /* 0x000fe400048060ff */
[----:B------:R-:W-:-:S02]  /*bfb0*/  PRMT R12, R39, 0x5410, R86 ;  /* 0x00005410270c7816 */ /* 0x000fc40000000056 */
[----:B------:R-:W-:Y:S02]  /*bfc0*/  F2FP.SATFINITE.E5M2.F32.PACK_AB_MERGE_C R15, R15, R181, RZ ;  /* 0x000000b50f0f723e */ /* 0x000fe400048060ff */
[----:B------:R-:W-:Y:S02]  /*bfd0*/  F2FP.SATFINITE.E5M2.F32.PACK_AB_MERGE_C R16, R16, R183, RZ ;  /* 0x000000b71010723e */ /* 0x000fe400048060ff */
[----:B------:R-:W-:Y:S02]  /*bfe0*/  F2FP.SATFINITE.E5M2.F32.PACK_AB_MERGE_C R165, R165, R196, RZ ;  /* 0x000000c4a5a5723e */ /* 0x000fe400048060ff */
[----:B------:R-:W-:Y:S02]  /*bff0*/  LOP3.LUT R39, R17, 0xffff, RZ, 0xc0, !PT ;  /* 0x0000ffff11277812 */ /* 0x000fe400078ec0ff */
[----:B------:R-:W-:Y:S02]  /*c000*/  LOP3.LUT R86, R19, 0xffff, RZ, 0xc0, !PT ;  /* 0x0000ffff13567812 */ /* 0x000fe400078ec0ff */
[----:B------:R-:W-:-:S02]  /*c010*/  LOP3.LUT R51, R21, 0xffff, RZ, 0xc0, !PT ;  /* 0x0000ffff15337812 */ /* 0x000fc400078ec0ff */
[----:B------:R-:W-:Y:S02]  /*c020*/  PRMT R164, R168, 0x3340, R1 ;  /* 0x00003340a8a47816 */ /* 0x000fe40000000001 */
[----:B------:R-:W-:Y:S02]  /*c030*/  PRMT R49, R162, 0x3340, R59 ;  /* 0x00003340a2317816 */ /* 0x000fe4000000003b */
[----:B------:R-:W-:Y:S02]  /*c040*/  F2FP.SATFINITE.E5M2.F32.PACK_AB_MERGE_C R56, R57, R56, RZ ;  /* 0x000000383938723e */ /* 0x000fe400048060ff */
[----:B------:R-:W-:Y:S02]  /*c050*/  PRMT R11, R11, 0x5410, R14 ;  /* 0x000054100b0b7816 */ /* 0x000fe4000000000e */
[----:B------:R-:W-:Y:S02]  /*c060*/  LOP3.LUT R153, R153, 0xffff, RZ, 0xc0, !PT ;  /* 0x0000ffff99997812 */ /* 0x000fe400078ec0ff */
[----:B------:R-:W-:-:S02]  /*c070*/  LOP3.LUT R196, R155, 0xffff, RZ, 0xc0, !PT ;  /* 0x0000ffff9bc47812 */ /* 0x000fc400078ec0ff */
[----:B------:R-:W-:Y:S02]  /*c080*/  LOP3.LUT R157, R157, 0xffff, RZ, 0xc0, !PT ;  /* 0x0000ffff9d9d7812 */ /* 0x000fe400078ec0ff */
[----:B------:R-:W-:Y:S02]  /*c090*/  F2FP.SATFINITE.E5M2.F32.PACK_AB_MERGE_C R52, R53, R52, RZ ;  /* 0x000000343534723e */ /* 0x000fe400048060ff */
[----:B------:R-:W-:Y:S02]  /*c0a0*/  LOP3.LUT R154, R154, 0xffff, RZ, 0xc0, !PT ;  /* 0x0000ffff9a9a7812 */ /* 0x000fe400078ec0ff */
[----:B------:R-:W-:Y:S02]  /*c0b0*/  LOP3.LUT R57, R156, 0xffff, RZ, 0xc0, !PT ;  /* 0x0000ffff9c397812 */ /* 0x000fe400078ec0ff */
[----:B------:R-:W-:Y:S02]  /*c0c0*/  LOP3.LUT R158, R158, 0xffff, RZ, 0xc0, !PT ;  /* 0x0000ffff9e9e7812 */ /* 0x000fe400078ec0ff */
[----:B------:R-:W-:-:S02]  /*c0d0*/  F2FP.SATFINITE.E5M2.F32.PACK_AB_MERGE_C R161, R161, R203, RZ ;  /* 0x000000cba1a1723e */ /* 0x000fc400048060ff */
[----:B------:R-:W-:Y:S02]  /*c0e0*/  F2FP.SATFINITE.E5M2.F32.PACK_AB_MERGE_C R163, R163, R205, RZ ;  /* 0x000000cda3a3723e */ /* 0x000fe400048060ff */
[----:B------:R-:W-:Y:S02]  /*c0f0*/  F2FP.SATFINITE.E5M2.F32.PACK_AB_MERGE_C R166, R166, R207, RZ ;  /* 0x000000cfa6a6723e */ /* 0x000fe400048060ff */
[----:B------:R-:W-:Y:S02]  /*c100*/  F2FP.SATFINITE.E5M2.F32.PACK_AB_MERGE_C R181, R231, R216, RZ ;  /* 0x000000d8e7b5723e */ /* 0x000fe400048060ff */
[----:B------:R-:W-:Y:S02]  /*c110*/  LOP3.LUT R53, R22, 0xffff, RZ, 0xc0, !PT ;  /* 0x0000ffff16357812 */ /* 0x000fe400078ec0ff */
[----:B------:R-:W-:Y:S02]  /*c120*/  F2FP.SATFINITE.E5M2.F32.PACK_AB_MERGE_C R169, R169, R213, RZ ;  /* 0x000000d5a9a9723e */ /* 0x000fe400048060ff */
[----:B------:R-:W-:-:S02]  /*c130*/  F2FP.SATFINITE.E5M2.F32.PACK_AB_MERGE_C R172, R172, R217, RZ ;  /* 0x000000d9acac723e */ /* 0x000fc400048060ff */
[----:B------:R-:W-:Y:S02]  /*c140*/  F2FP.SATFINITE.E5M2.F32.PACK_AB_MERGE_C R176, R223, R221, RZ ;  /* 0x000000dddfb0723e */ /* 0x000fe400048060ff */
[----:B------:R-:W-:Y:S02]  /*c150*/  PRMT R49, R49, 0x5410, R164 ;  /* 0x0000541031317816 */ /* 0x000fe400000000a4 */
[----:B------:R-:W-:Y:S02]  /*c160*/  F2FP.SATFINITE.E5M2.F32.PACK_AB_MERGE_C R170, R170, R215, RZ ;  /* 0x000000d7aaaa723e */ /* 0x000fe400048060ff */
[----:B------:R-:W-:Y:S02]  /*c170*/  F2FP.SATFINITE.E5M2.F32.PACK_AB_MERGE_C R175, R175, R219, RZ ;  /* 0x000000dbafaf723e */ /* 0x000fe400048060ff */
[----:B------:R-:W-:Y:S02]  /*c180*/  F2FP.SATFINITE.E5M2.F32.PACK_AB_MERGE_C R183, R235, R220, RZ ;  /* 0x000000dcebb7723e */ /* 0x000fe400048060ff */
[----:B------:R-:W-:-:S02]  /*c190*/  F2FP.SATFINITE.E5M2.F32.PACK_AB_MERGE_C R177, R225, R210, RZ ;  /* 0x000000d2e1b1723e */ /* 0x000fc400048060ff */
[----:B------:R-:W-:Y:S02]  /*c1a0*/  F2FP.SATFINITE.E5M2.F32.PACK_AB_MERGE_C R179, R229, R214, RZ ;  /* 0x000000d6e5b3723e */ /* 0x000fe400048060ff */
[----:B------:R-:W-:Y:S02]  /*c1b0*/  F2FP.SATFINITE.E5M2.F32.PACK_AB_MERGE_C R182, R233, R218, RZ ;  /* 0x000000dae9b6723e */ /* 0x000fe400048060ff */
[----:B------:R-:W-:Y:S02]  /*c1c0*/  F2FP.SATFINITE.E5M2.F32.PACK_AB_MERGE_C R185, R237, R222, RZ ;  /* 0x000000deedb9723e */ /* 0x000fe400048060ff */
[----:B------:R-:W-:Y:S02]  /*c1d0*/  F2FP.SATFINITE.E5M2.F32.PACK_AB_MERGE_C R42, R43, R42, RZ ;  /* 0x0000002a2b2a723e */ /* 0x000fe400048060ff */
[----:B------:R-:W-:Y:S02]  /*c1e0*/  F2FP.SATFINITE.E5M2.F32.PACK_AB_MERGE_C R160, R160, R188, RZ ;  /* 0x000000bca0a0723e */ /* 0x000fe400048060ff */
[----:B------:R-:W-:-:S02]  /*c1f0*/  F2FP.SATFINITE.E5M2.F32.PACK_AB_MERGE_C R64, R65, R64, RZ ;  /* 0x000000404140723e */ /* 0x000fc400048060ff */
[----:B------:R-:W-:Y:S02]  /*c200*/  F2FP.SATFINITE.E5M2.F32.PACK_AB_MERGE_C R187, R239, R224, RZ ;  /* 0x000000e0efbb723e */ /* 0x000fe400048060ff */
[----:B------:R-:W-:Y:S02]  /*c210*/  LOP3.LUT R181, R181, 0xffff, RZ, 0xc0, !PT ;  /* 0x0000ffffb5b57812 */ /* 0x000fe400078ec0ff */
[----:B------:R-:W-:Y:S02]  /*c220*/  LOP3.LUT R164, R183, 0xffff, RZ, 0xc0, !PT ;  /* 0x0000ffffb7a47812 */ /* 0x000fe400078ec0ff */
[----:B------:R-:W-:Y:S02]  /*c230*/  LOP3.LUT R187, R187, 0xffff, RZ, 0xc0, !PT ;  /* 0x0000ffffbbbb7812 */ /* 0x000fe400078ec0ff */
[----:B------:R-:W-:Y:S02]  /*c240*/  PRMT R43, R158, 0x3340, R1 ;  /* 0x000033409e2b7816 */ /* 0x000fe40000000001 */
[----:B------:R-:W-:-:S02]  /*c250*/  PRMT R22, R154, 0x3340, R57 ;  /* 0x000033409a167816 */ /* 0x000fc40000000039 */
[----:B------:R-:W-:Y:S02]  /*c260*/  LOP3.LUT R161, R161, 0xffff, RZ, 0xc0, !PT ;  /* 0x0000ffffa1a17812 */ /* 0x000fe400078ec0ff */
[----:B------:R-:W-:Y:S02]  /*c270*/  LOP3.LUT R156, R163, 0xffff, RZ, 0xc0, !PT ;  /* 0x0000ffffa39c7812 */ /* 0x000fe400078ec0ff */
[----:B------:R-:W-:Y:S02]  /*c280*/  LOP3.LUT R166, R166, 0xffff, RZ, 0xc0, !PT ;  /* 0x0000ffffa6a67812 */ /* 0x000fe400078ec0ff */
[----:B------:R-:W-:Y:S02]  /*c290*/  LOP3.LUT R169, R169, 0xffff, RZ, 0xc0, !PT ;  /* 0x0000ffffa9a97812 */ /* 0x000fe400078ec0ff */
[----:B------:R-:W-:Y:S02]  /*c2a0*/  LOP3.LUT R172, R172, 0xffff, RZ, 0xc0, !PT ;  /* 0x0000ffffacac7812 */ /* 0x000fe400078ec0ff */
[----:B------:R-:W-:-:S02]  /*c2b0*/  LOP3.LUT R176, R176, 0xffff, RZ, 0xc0, !PT ;  /* 0x0000ffffb0b07812 */ /* 0x000fc400078ec0ff */
[----:B------:R-:W-:Y:S02]  /*c2c0*/  F2FP.SATFINITE.E5M2.F32.PACK_AB_MERGE_C R188, R245, R230, RZ ;  /* 0x000000e6f5bc723e */ /* 0x000fe400048060ff */
[----:B------:R-:W-:Y:S02]  /*c2d0*/  LOP3.LUT R170, R170, 0xffff, RZ, 0xc0, !PT ;  /* 0x0000ffffaaaa7812 */ /* 0x000fe400078ec0ff */
[----:B------:R-:W-:Y:S02]  /*c2e0*/  LOP3.LUT R175, R175, 0xffff, RZ, 0xc0, !PT ;  /* 0x0000ffffafaf7812 */ /* 0x000fe400078ec0ff */
[----:B------:R-:W-:Y:S02]  /*c2f0*/  LOP3.LUT R177, R177, 0xffff, RZ, 0xc0, !PT ;  /* 0x0000ffffb1b17812 */ /* 0x000fe400078ec0ff */
[----:B------:R-:W-:Y:S02]  /*c300*/  LOP3.LUT R179, R179, 0xffff, RZ, 0xc0, !PT ;  /* 0x0000ffffb3b37812 */ /* 0x000fe400078ec0ff */
[----:B------:R-:W-:-:S02]  /*c310*/  LOP3.LUT R182, R182, 0xffff, RZ, 0xc0, !PT ;  /* 0x0000ffffb6b67812 */ /* 0x000fc400078ec0ff */
[----:B------:R-:W-:Y:S02]  /*c320*/  LOP3.LUT R185, R185, 0xffff, RZ, 0xc0, !PT ;  /* 0x0000ffffb9b97812 */ /* 0x000fe400078ec0ff */
[----:B------:R-:W-:Y:S02]  /*c330*/  PRMT R65, R181, 0x3340, R164 ;  /* 0x00003340b5417816 */ /* 0x000fe400000000a4 */
[----:B------:R-:W-:Y:S02]  /*c340*/  F2FP.SATFINITE.E5M2.F32.PACK_AB_MERGE_C R190, R249, R234, RZ ;  /* 0x000000eaf9be723e */ /* 0x000fe400048060ff */
[----:B------:R-:W-:Y:S02]  /*c350*/  F2FP.SATFINITE.E5M2.F32.PACK_AB_MERGE_C R44, R45, R44, RZ ;  /* 0x0000002c2d2c723e */ /* 0x000fe400048060ff */
[----:B------:R-:W-:Y:S02]  /*c360*/  F2FP.SATFINITE.E5M2.F32.PACK_AB_MERGE_C R46, R47, R46, RZ ;  /* 0x0000002e2f2e723e */ /* 0x000fe400048060ff */
[----:B------:R-:W-:-:S02]  /*c370*/  PRMT R45, R161, 0x3340, R156 ;  /* 0x00003340a12d7816 */ /* 0x000fc4000000009c */
[----:B------:R-:W-:Y:S02]  /*c380*/  F2FP.SATFINITE.E5M2.F32.PACK_AB_MERGE_C R54, R55, R54, RZ ;  /* 0x000000363736723e */ /* 0x000fe400048060ff */
[----:B------:R-:W-:Y:S02]  /*c390*/  F2FP.SATFINITE.E5M2.F32.PACK_AB_MERGE_C R60, R61, R60, RZ ;  /* 0x0000003c3d3c723e */ /* 0x000fe400048060ff */
[----:B------:R-:W-:Y:S02]  /*c3a0*/  F2FP.SATFINITE.E5M2.F32.PACK_AB_MERGE_C R74, R75, R74, RZ ;  /* 0x0000004a4b4a723e */ /* 0x000fe400048060ff */
[----:B------:R-:W-:Y:S02]  /*c3b0*/  F2FP.SATFINITE.E5M2.F32.PACK_AB_MERGE_C R78, R79, R78, RZ ;  /* 0x0000004e4f4e723e */ /* 0x000fe400048060ff */
[----:B------:R-:W-:Y:S02]  /*c3c0*/  F2FP.SATFINITE.E5M2.F32.PACK_AB_MERGE_C R192, R240, R238, RZ ;  /* 0x000000eef0c0723e */ /* 0x000fe400048060ff */
[----:B------:R-:W-:-:S02]  /*c3d0*/  LOP3.LUT R188, R188, 0xffff, RZ, 0xc0, !PT ;  /* 0x0000ffffbcbc7812 */ /* 0x000fc400078ec0ff */
[----:B------:R-:W-:Y:S02]  /*c3e0*/  LOP3.LUT R61, R190, 0xffff, RZ, 0xc0, !PT ;  /* 0x0000ffffbe3d7812 */ /* 0x000fe400078ec0ff */
[----:B------:R-:W-:Y:S02]  /*c3f0*/  LOP3.LUT R192, R192, 0xffff, RZ, 0xc0, !PT ;  /* 0x0000ffffc0c07812 */ /* 0x000fe400078ec0ff */
[----:B------:R-:W-:Y:S02]  /*c400*/  PRMT R55, R179, 0x3340, R182 ;  /* 0x00003340b3377816 */ /* 0x000fe400000000b6 */
[----:B------:R-:W-:Y:S02]  /*c410*/  LOP3.LUT R75, R42, 0xffff, RZ, 0xc0, !PT ;  /* 0x0000ffff2a4b7812 */ /* 0x000fe400078ec0ff */
[----:B------:R-:W-:Y:S02]  /*c420*/  LOP3.LUT R79, R50, 0xffff, RZ, 0xc0, !PT ;  /* 0x0000ffff324f7812 */ /* 0x000fe400078ec0ff */
[----:B------:R-:W-:-:S02]  /*c430*/  F2FP.SATFINITE.E5M2.F32.PACK_AB_MERGE_C R62, R63, R62, RZ ;  /* 0x0000003e3f3e723e */ /* 0x000fc400048060ff */
[----:B------:R-:W-:Y:S02]  /*c440*/  F2FP.SATFINITE.E5M2.F32.PACK_AB_MERGE_C R66, R67, R66, RZ ;  /* 0x000000424342723e */ /* 0x000fe400048060ff */
[----:B------:R-:W-:Y:S02]  /*c450*/  F2FP.SATFINITE.E5M2.F32.PACK_AB_MERGE_C R70, R71, R70, RZ ;  /* 0x000000464746723e */ /* 0x000fe400048060ff */
[----:B------:R-:W-:Y:S02]  /*c460*/  F2FP.SATFINITE.E5M2.F32.PACK_AB_MERGE_C R72, R73, R72, RZ ;  /* 0x000000484948723e */ /* 0x000fe400048060ff */
[----:B------:R-:W-:Y:S02]  /*c470*/  F2FP.SATFINITE.E5M2.F32.PACK_AB_MERGE_C R76, R77, R76, RZ ;  /* 0x0000004c4d4c723e */ /* 0x000fe400048060ff */
[----:B------:R-:W-:Y:S02]  /*c480*/  PRMT R47, R188, 0x3340, R61 ;  /* 0x00003340bc2f7816 */ /* 0x000fe4000000003d */
        /* <DEDUP_REMOVED lines=8> */
[----:B------:R-:W-:Y:S01]  /*c510*/  F2FP.SATFINITE.E5M2.F32.PACK_AB_MERGE_C R90, R91, R90, RZ ;  /* 0x0000005a5b5a723e */ /* 0x000fe200048060ff */
[----:B------:R-:W4:Y:S01]  /*c520*/  LDL.LU R115, [R1+0x2d0] ;  /* 0x0002d00001737983 */ /* 0x000f220000300800 */
[----:B--2---:R-:W-:Y:S02]  /*c530*/  PRMT R194, R37, 0x3340, R194 ;  /* 0x0000334025c27816 */ /* 0x004fe400000000c2 */
[----:B------:R-:W-:Y:S02]  /*c540*/  F2FP.SATFINITE.E5M2.F32.PACK_AB_MERGE_C R92, R93, R92, RZ ;  /* 0x0000005c5d5c723e */ /* 0x000fe400048060ff */
[----:B------:R-:W-:Y:S02]  /*c550*/  PRMT R14, R41, 0x5410, R194 ;  /* 0x00005410290e7816 */ /* 0x000fe400000000c2 */
[----:B------:R-:W-:-:S02]  /*c560*/  LOP3.LUT R41, R18, 0xffff, RZ, 0xc0, !PT ;  /* 0x0000ffff12297812 */ /* 0x000fc400078ec0ff */
[----:B------:R-:W-:Y:S02]  /*c570*/  LOP3.LUT R194, R20, 0xffff, RZ, 0xc0, !PT ;  /* 0x0000ffff14c27812 */ /* 0x000fe400078ec0ff */
[----:B---3--:R-:W-:Y:S02]  /*c580*/  PRMT R17, R51, 0x3340, R198 ;  /* 0x0000334033117816 */ /* 0x008fe400000000c6 */
[----:B------:R-:W-:Y:S02]  /*c590*/  PRMT R20, R39, 0x3340, R86 ;  /* 0x0000334027147816 */ /* 0x000fe40000000056 */
[----:B------:R-:W-:Y:S02]  /*c5a0*/  PRMT R19, R157, 0x3340, R200 ;  /* 0x000033409d137816 */ /* 0x000fe400000000c8 */
[----:B------:R-:W-:Y:S02]  /*c5b0*/  PRMT R18, R153, 0x3340, R196 ;  /* 0x0000334099127816 */ /* 0x000fe400000000c4 */
[----:B------:R-:W-:-:S02]  /*c5c0*/  PRMT R198, R53, 0x3340, R198 ;  /* 0x0000334035c67816 */ /* 0x000fc400000000c6 */
[----:B------:R-:W-:Y:S02]  /*c5d0*/  PRMT R21, R41, 0x3340, R194 ;  /* 0x0000334029157816 */ /* 0x000fe400000000c2 */
[----:B------:R-:W-:Y:S02]  /*c5e0*/  PRMT R20, R20, 0x5410, R17 ;  /* 0x0000541014147816 */ /* 0x000fe40000000011 */
[----:B------:R-:W-:Y:S02]  /*c5f0*/  PRMT R17, R18, 0x5410, R19 ;  /* 0x0000541012117816 */ /* 0x000fe40000000013 */
[----:B------:R-:W-:Y:S02]  /*c600*/  PRMT R204, R187, 0x3340, R204 ;  /* 0x00003340bbcc7816 */ /* 0x000fe400000000cc */
[----:B------:R-:W-:Y:S02]  /*c610*/  PRMT R18, R22, 0x5410, R43 ;  /* 0x0000541016127816 */ /* 0x000fe4000000002b */
[----:B------:R-:W-:-:S02]  /*c620*/  PRMT R21, R21, 0x5410, R198 ;  /* 0x0000541015157816 */ /* 0x000fc400000000c6 */
[--C-:B------:R-:W-:Y:S02]  /*c630*/  PRMT R22, R166, 0x3340, R1.reuse ;  /* 0x00003340a6167816 */ /* 0x100fe40000000001 */
[----:B------:R-:W-:Y:S02]  /*c640*/  PRMT R198, R176, 0x3340, R1 ;  /* 0x00003340b0c67816 */ /* 0x000fe40000000001 */
[----:B------:R-:W-:Y:S02]  /*c650*/  PRMT R19, R169, 0x3340, R172 ;  /* 0x00003340a9137816 */ /* 0x000fe400000000ac */
[----:B------:R-:W-:Y:S02]  /*c660*/  PRMT R200, R177, 0x3340, R200 ;  /* 0x00003340b1c87816 */ /* 0x000fe400000000c8 */
[----:B------:R-:W-:Y:S02]  /*c670*/  PRMT R43, R170, 0x3340, R175 ;  /* 0x00003340aa2b7816 */ /* 0x000fe400000000af */
[----:B------:R-:W-:-:S02]  /*c680*/  PRMT R202, R185, 0x3340, R202 ;  /* 0x00003340b9ca7816 */ /* 0x000fc400000000ca */
[----:B------:R-:W-:Y:S02]  /*c690*/  PRMT R65, R65, 0x5410, R204 ;  /* 0x0000541041417816 */ /* 0x000fe400000000cc */
[----:B------:R-:W-:Y:S02]  /*c6a0*/  LOP3.LUT R204, R46, 0xffff, RZ, 0xc0, !PT ;  /* 0x0000ffff2ecc7812 */ /* 0x000fe400078ec0ff */
[----:B------:R-:W-:Y:S02]  /*c6b0*/  PRMT R45, R45, 0x5410, R22 ;  /* 0x000054102d2d7816 */ /* 0x000fe40000000016 */
[----:B------:R-:W-:Y:S02]  /*c6c0*/  PRMT R22, R19, 0x5410, R198 ;  /* 0x0000541013167816 */ /* 0x000fe400000000c6 */
[----:B------:R-:W-:Y:S02]  /*c6d0*/  PRMT R19, R43, 0x5410, R200 ;  /* 0x000054102b137816 */ /* 0x000fe400000000c8 */
[----:B------:R-:W-:-:S02]  /*c6e0*/  PRMT R198, R192, 0x3340, R1 ;  /* 0x00003340c0c67816 */ /* 0x000fc40000000001 */
[----:B------:R-:W-:Y:S02]  /*c6f0*/  PRMT R55, R55, 0x5410, R202 ;  /* 0x0000541037377816 */ /* 0x000fe400000000ca */
[----:B------:R-:W-:Y:S02]  /*c700*/  LOP3.LUT R63, R24, 0xffff, RZ, 0xc0, !PT ;  /* 0x0000ffff183f7812 */ /* 0x000fe400078ec0ff */
[----:B------:R-:W-:Y:S02]  /*c710*/  LOP3.LUT R67, R26, 0xffff, RZ, 0xc0, !PT ;  /* 0x0000ffff1a437812 */ /* 0x000fe400078ec0ff */
[----:B------:R-:W-:Y:S02]  /*c720*/  LOP3.LUT R200, R30, 0xffff, RZ, 0xc0, !PT ;  /* 0x0000ffff1ec87812 */ /* 0x000fe400078ec0ff */
[----:B------:R-:W-:Y:S02]  /*c730*/  LOP3.LUT R71, R34, 0xffff, RZ, 0xc0, !PT ;  /* 0x0000ffff22477812 */ /* 0x000fe400078ec0ff */
[----:B------:R-:W-:-:S02]  /*c740*/  LOP3.LUT R73, R40, 0xffff, RZ, 0xc0, !PT ;  /* 0x0000ffff28497812 */ /* 0x000fc400078ec0ff */
[----:B------:R-:W-:Y:S02]  /*c750*/  LOP3.LUT R202, R44, 0xffff, RZ, 0xc0, !PT ;  /* 0x0000ffff2cca7812 */ /* 0x000fe400078ec0ff */
[----:B------:R-:W-:Y:S02]  /*c760*/  LOP3.LUT R77, R48, 0xffff, RZ, 0xc0, !PT ;  /* 0x0000ffff304d7812 */ /* 0x000fe400078ec0ff */
[----:B------:R-:W-:Y:S02]  /*c770*/  PRMT R87, R79, 0x3340, R208 ;  /* 0x000033404f577816 */ /* 0x000fe400000000d0 */
[----:B------:R-:W-:Y:S02]  /*c780*/  PRMT R24, R75, 0x3340, R204 ;  /* 0x000033404b187816 */ /* 0x000fe400000000cc */
[----:B------:R-:W-:Y:S02]  /*c790*/  PRMT R47, R47, 0x5410, R198 ;  /* 0x000054102f2f7816 */ /* 0x000fe400000000c6 */
[----:B------:R-:W-:-:S02]  /*c7a0*/  LOP3.LUT R69, R32, 0xffff, RZ, 0xc0, !PT ;  /* 0x0000ffff20457812 */ /* 0x000fc400078ec0ff */
[----:B------:R-:W-:Y:S02]  /*c7b0*/  LOP3.LUT R198, R28, 0xffff, RZ, 0xc0, !PT ;  /* 0x0000ffff1cc67812 */ /* 0x000fe400078ec0ff */
[--C-:B------:R-:W-:Y:S02]  /*c7c0*/  PRMT R83, R71, 0x3340, R208.reuse ;  /* 0x0000334047537816 */ /* 0x100fe400000000d0 */
[----:B------:R-:W-:Y:S02]  /*c7d0*/  PRMT R85, R77, 0x3340, R208 ;  /* 0x000033404d557816 */ /* 0x000fe400000000d0 */
[----:B------:R-:W-:Y:S02]  /*c7e0*/  PRMT R32, R67, 0x3340, R200 ;  /* 0x0000334043207816 */ /* 0x000fe400000000c8 */
[----:B------:R-:W-:Y:S02]  /*c7f0*/  PRMT R26, R73, 0x3340, R202 ;  /* 0x00003340491a7816 */ /* 0x000fe400000000ca */
[----:B------:R-:W-:-:S02]  /*c800*/  PRMT R24, R24, 0x5410, R87 ;  /* 0x0000541018187816 */ /* 0x000fc40000000057 */
[----:B------:R-:W-:Y:S02]  /*c810*/  LOP3.LUT R74, R74, 0xffff, RZ, 0xc0, !PT ;  /* 0x0000ffff4a4a7812 */ /* 0x000fe400078ec0ff */
[----:B------:R-:W-:Y:S02]  /*c820*/  LOP3.LUT R87, R78, 0xffff, RZ, 0xc0, !PT ;  /* 0x0000ffff4e577812 */ /* 0x000fe400078ec0ff */
[----:B------:R-:W-:Y:S02]  /*c830*/  LOP3.LUT R82, R82, 0xffff, RZ, 0xc0, !PT ;  /* 0x0000ffff52527812 */ /* 0x000fe400078ec0ff */
        /* <DEDUP_REMOVED lines=9> */
[----:B------:R-:W-:Y:S02]  /*c8d0*/  PRMT R95, R82, 0x3340, R1 ;  /* 0x00003340525f7816 */ /* 0x000fe40000000001 */
[----:B------:R-:W-:Y:S02]  /*c8e0*/  PRMT R34, R74, 0x3340, R87 ;  /* 0x000033404a227816 */ /* 0x000fe40000000057 */
[----:B------:R-:W-:Y:S02]  /*c8f0*/  PRMT R28, R28, 0x5410, R81 ;  /* 0x000054101c1c7816 */ /* 0x000fe40000000051 */
[----:B------:R-:W-:Y:S02]  /*c900*/  LOP3.LUT R56, R56, 0xffff, RZ, 0xc0, !PT ;  /* 0x0000ffff38387812 */ /* 0x000fe400078ec0ff */
[----:B------:R-:W-:Y:S02]  /*c910*/  LOP3.LUT R81, R60, 0xffff, RZ, 0xc0, !PT ;  /* 0x0000ffff3c517812 */ /* 0x000fe400078ec0ff */
[----:B------:R-:W-:-:S02]  /*c920*/  LOP3.LUT R64, R64, 0xffff, RZ, 0xc0, !PT ;  /* 0x0000ffff40407812 */ /* 0x000fc400078ec0ff */
[--C-:B------:R-:W-:Y:S02]  /*c930*/  PRMT R91, R66, 0x3340, R1.reuse ;  /* 0x00003340425b7816 */ /* 0x100fe40000000001 */
[----:B------:R-:W-:Y:S02]  /*c940*/  PRMT R93, R80, 0x3340, R1 ;  /* 0x00003340505d7816 */ /* 0x000fe40000000001 */
[----:B------:R-:W-:Y:S02]  /*c950*/  PRMT R42, R58, 0x3340, R83 ;  /* 0x000033403a2a7816 */ /* 0x000fe40000000053 */
[----:B------:R-:W-:Y:S02]  /*c960*/  PRMT R30, R72, 0x3340, R85 ;  /* 0x00003340481e7816 */ /* 0x000fe40000000055 */
[----:B------:R-:W-:Y:S02]  /*c970*/  PRMT R34, R34, 0x5410, R95 ;  /* 0x0000541022227816 */ /* 0x000fe4000000005f */
[----:B------:R-:W-:-:S02]  /*c980*/  F2FP.SATFINITE.E5M2.F32.PACK_AB_MERGE_C R98, R99, R98, RZ ;  /* 0x000000626362723e */ /* 0x000fc400048060ff */
[----:B------:R-:W-:Y:S02]  /*c990*/  F2FP.SATFINITE.E5M2.F32.PACK_AB_MERGE_C R104, R105, R104, RZ ;  /* 0x000000686968723e */ /* 0x000fe400048060ff */
[----:B------:R-:W-:Y:S02]  /*c9a0*/  F2FP.SATFINITE.E5M2.F32.PACK_AB_MERGE_C R108, R109, R108, RZ ;  /* 0x0000006c6d6c723e */ /* 0x000fe400048060ff */
[----:B------:R-:W-:Y:S02]  /*c9b0*/  F2FP.SATFINITE.E5M2.F32.PACK_AB_MERGE_C R112, R113, R112, RZ ;  /* 0x000000707170723e */ /* 0x000fe400048060ff */
[----:B------:R-:W-:Y:S02]  /*c9c0*/  LOP3.LUT R106, R106, 0xffff, RZ, 0xc0, !PT ;  /* 0x0000ffff6a6a7812 */ /* 0x000fe400078ec0ff */
[----:B------:R-:W-:Y:S02]  /*c9d0*/  LOP3.LUT R95, R110, 0xffff, RZ, 0xc0, !PT ;  /* 0x0000ffff6e5f7812 */ /* 0x000fe400078ec0ff */
[----:B------:R-:W-:-:S02]  /*c9e0*/  LOP3.LUT R114, R114, 0xffff, RZ, 0xc0, !PT ;  /* 0x0000ffff72727812 */ /* 0x000fc400078ec0ff */
[----:B------:R-:W-:Y:S02]  /*c9f0*/  F2FP.SATFINITE.E5M2.F32.PACK_AB_MERGE_C R136, R137, R136, RZ ;  /* 0x000000888988723e */ /* 0x000fe400048060ff */
[----:B------:R-:W-:Y:S02]  /*ca00*/  F2FP.SATFINITE.E5M2.F32.PACK_AB_MERGE_C R140, R141, R140, RZ ;  /* 0x0000008c8d8c723e */ /* 0x000fe400048060ff */
[----:B------:R-:W-:Y:S02]  /*ca10*/  F2FP.SATFINITE.E5M2.F32.PACK_AB_MERGE_C R144, R145, R144, RZ ;  /* 0x000000909190723e */ /* 0x000fe400048060ff */
[----:B------:R-:W-:Y:S02]  /*ca20*/  F2FP.SATFINITE.E5M2.F32.PACK_AB_MERGE_C R88, R89, R88, RZ ;  /* 0x000000585958723e */ /* 0x000fe400048060ff */
[----:B------:R-:W-:Y:S02]  /*ca30*/  F2FP.SATFINITE.E5M2.F32.PACK_AB_MERGE_C R102, R103, R102, RZ ;  /* 0x000000666766723e */ /* 0x000fe400048060ff */
[----:B------:R-:W-:-:S02]  /*ca40*/  PRMT R89, R64, 0x3340, R1 ;  /* 0x0000334040597816 */ /* 0x000fc40000000001 */
[----:B------:R-:W-:Y:S02]  /*ca50*/  PRMT R40, R56, 0x3340, R81 ;  /* 0x0000334038287816 */ /* 0x000fe40000000051 */
[----:B------:R-:W-:Y:S02]  /*ca60*/  PRMT R42, R42, 0x5410, R91 ;  /* 0x000054102a2a7816 */ /* 0x000fe4000000005b */
[----:B------:R-:W-:Y:S02]  /*ca70*/  PRMT R30, R30, 0x5410, R93 ;  /* 0x000054101e1e7816 */ /* 0x000fe4000000005d */
[----:B------:R-:W-:Y:S02]  /*ca80*/  F2FP.SATFINITE.E5M2.F32.PACK_AB_MERGE_C R96, R97, R96, RZ ;  /* 0x000000606160723e */ /* 0x000fe400048060ff */
[----:B------:R-:W-:Y:S02]  /*ca90*/  LOP3.LUT R90, R90, 0xffff, RZ, 0xc0, !PT ;  /* 0x0000ffff5a5a7812 */ /* 0x000fe400078ec0ff */
[----:B------:R-:W-:-:S02]  /*caa0*/  LOP3.LUT R91, R94, 0xffff, RZ, 0xc0, !PT ;  /* 0x0000ffff5e5b7812 */ /* 0x000fc400078ec0ff */
[----:B------:R-:W-:Y:S02]  /*cab0*/  LOP3.LUT R62, R98, 0xffff, RZ, 0xc0, !PT ;  /* 0x0000ffff623e7812 */ /* 0x000fe400078ec0ff */
[----:B------:R-:W-:Y:S02]  /*cac0*/  LOP3.LUT R104, R104, 0xffff, RZ, 0xc0, !PT ;  /* 0x0000ffff68687812 */ /* 0x000fe400078ec0ff */
[----:B------:R-:W-:Y:S02]  /*cad0*/  LOP3.LUT R93, R108, 0xffff, RZ, 0xc0, !PT ;  /* 0x0000ffff6c5d7812 */ /* 0x000fe400078ec0ff */
[----:B------:R-:W-:Y:S02]  /*cae0*/  LOP3.LUT R112, R112, 0xffff, RZ, 0xc0, !PT ;  /* 0x0000ffff70707812 */ /* 0x000fe400078ec0ff */
[----:B------:R-:W-:Y:S02]  /*caf0*/  PRMT R103, R114, 0x3340, R1 ;  /* 0x0000334072677816 */ /* 0x000fe40000000001 */
[----:B------:R-:W-:-:S02]  /*cb00*/  PRMT R46, R106, 0x3340, R95 ;  /* 0x000033406a2e7816 */ /* 0x000fc4000000005f */
[----:B------:R-:W-:Y:S02]  /*cb10*/  F2FP.SATFINITE.E5M2.F32.PACK_AB_MERGE_C R122, R123, R122, RZ ;  /* 0x0000007a7b7a723e */ /* 0x000fe400048060ff */
[----:B------:R-:W-:Y:S02]  /*cb20*/  F2FP.SATFINITE.E5M2.F32.PACK_AB_MERGE_C R126, R127, R126, RZ ;  /* 0x0000007e7f7e723e */ /* 0x000fe400048060ff */
[----:B------:R-:W-:Y:S02]  /*cb30*/  F2FP.SATFINITE.E5M2.F32.PACK_AB_MERGE_C R130, R131, R130, RZ ;  /* 0x000000828382723e */ /* 0x000fe400048060ff */
[----:B------:R-:W-:Y:S02]  /*cb40*/  LOP3.LUT R136, R136, 0xffff, RZ, 0xc0, !PT ;  /* 0x0000ffff88887812 */ /* 0x000fe400078ec0ff */
[----:B------:R-:W-:Y:S02]  /*cb50*/  LOP3.LUT R105, R140, 0xffff, RZ, 0xc0, !PT ;  /* 0x0000ffff8c697812 */ /* 0x000fe400078ec0ff */
[----:B------:R-:W-:-:S02]  /*cb60*/  LOP3.LUT R144, R144, 0xffff, RZ, 0xc0, !PT ;  /* 0x0000ffff90907812 */ /* 0x000fc400078ec0ff */
[----:B------:R-:W-:Y:S02]  /*cb70*/  F2FP.SATFINITE.E5M2.F32.PACK_AB_MERGE_C R100, R101, R100, RZ ;  /* 0x000000646564723e */ /* 0x000fe400048060ff */
[----:B------:R-:W-:Y:S02]  /*cb80*/  PRMT R40, R40, 0x5410, R89 ;  /* 0x0000541028287816 */ /* 0x000fe40000000059 */
[----:B------:R-:W-:Y:S02]  /*cb90*/  SHF.R.U32.HI R5, RZ, 0x8, R5 ;  /* 0x00000008ff057819 */ /* 0x000fe40000011605 */
[----:B------:R-:W-:Y:S02]  /*cba0*/  SHF.R.U32.HI R0, RZ, 0x8, R0 ;  /* 0x00000008ff007819 */ /* 0x000fe40000011600 */
[----:B------:R-:W-:Y:S02]  /*cbb0*/  SHF.R.U32.HI R4, RZ, 0x8, R4 ;  /* 0x00000008ff047819 */ /* 0x000fe40000011604 */
[----:B------:R-:W-:-:S02]  /*cbc0*/  LOP3.LUT R88, R88, 0xffff, RZ, 0xc0, !PT ;  /* 0x0000ffff58587812 */ /* 0x000fc400078ec0ff */
[----:B------:R-:W-:Y:S02]  /*cbd0*/  LOP3.LUT R89, R92, 0xffff, RZ, 0xc0, !PT ;  /* 0x0000ffff5c597812 */ /* 0x000fe400078ec0ff */
[----:B------:R-:W-:Y:S02]  /*cbe0*/  LOP3.LUT R60, R96, 0xffff, RZ, 0xc0, !PT ;  /* 0x0000ffff603c7812 */ /* 0x000fe400078ec0ff */
[--C-:B------:R-:W-:Y:S02]  /*cbf0*/  PRMT R99, R62, 0x3340, R1.reuse ;  /* 0x000033403e637816 */ /* 0x100fe40000000001 */
[----:B------:R-:W-:Y:S02]  /*cc00*/  PRMT R101, R112, 0x3340, R1 ;  /* 0x0000334070657816 */ /* 0x000fe40000000001 */
[----:B------:R-:W-:Y:S02]  /*cc10*/  PRMT R50, R90, 0x3340, R91 ;  /* 0x000033405a327816 */ /* 0x000fe4000000005b */
[----:B------:R-:W-:-:S02]  /*cc20*/  PRMT R44, R104, 0x3340, R93 ;  /* 0x00003340682c7816 */ /* 0x000fc4000000005d */
[----:B------:R-:W-:Y:S02]  /*cc30*/  PRMT R46, R46, 0x5410, R103 ;  /* 0x000054102e2e7816 */ /* 0x000fe40000000067 */
[----:B------:R-:W-:Y:S02]  /*cc40*/  SHF.R.U32.HI R6, RZ, 0x8, R6 ;  /* 0x00000008ff067819 */ /* 0x000fe40000011606 */
[----:B------:R-:W-:Y:S02]  /*cc50*/  F2FP.SATFINITE.E5M2.F32.PACK_AB_MERGE_C R120, R121, R120, RZ ;  /* 0x000000787978723e */ /* 0x000fe400048060ff */
[----:B------:R-:W-:Y:S02]  /*cc60*/  F2FP.SATFINITE.E5M2.F32.PACK_AB_MERGE_C R124, R125, R124, RZ ;  /* 0x0000007c7d7c723e */ /* 0x000fe400048060ff */
[----:B------:R-:W-:Y:S02]  /*cc70*/  F2FP.SATFINITE.E5M2.F32.PACK_AB_MERGE_C R128, R129, R128, RZ ;  /* 0x000000808180723e */ /* 0x000fe400048060ff */
[----:B------:R-:W-:-:S02]  /*cc80*/  LOP3.LUT R122, R122, 0xffff, RZ, 0xc0, !PT ;  /* 0x0000ffff7a7a7812 */ /* 0x000fc400078ec0ff */
[----:B------:R-:W-:Y:S02]  /*cc90*/  LOP3.LUT R103, R126, 0xffff, RZ, 0xc0, !PT ;  /* 0x0000ffff7e677812 */ /* 0x000fe400078ec0ff */
[----:B------:R-:W-:Y:S02]  /*cca0*/  LOP3.LUT R130, R130, 0xffff, RZ, 0xc0, !PT ;  /* 0x0000ffff82827812 */ /* 0x000fe400078ec0ff */
[----:B------:R-:W-:Y:S02]  /*ccb0*/  PRMT R109, R144, 0x3340, R1 ;  /* 0x00003340906d7816 */ /* 0x000fe40000000001 */
[----:B------:R-:W-:Y:S02]  /*ccc0*/  PRMT R96, R136, 0x3340, R105 ;  /* 0x0000334088607816 */ /* 0x000fe40000000069 */
[----:B------:R-:W-:Y:S02]  /*ccd0*/  F2FP.SATFINITE.E5M2.F32.PACK_AB_MERGE_C R138, R139, R138, RZ ;  /* 0x0000008a8b8a723e */ /* 0x000fe400048060ff */
[----:B------:R-:W-:-:S02]  /*cce0*/  F2FP.SATFINITE.E5M2.F32.PACK_AB_MERGE_C R142, R143, R142, RZ ;  /* 0x0000008e8f8e723e */ /* 0x000fc400048060ff */
[----:B------:R-:W-:Y:S02]  /*ccf0*/  F2FP.SATFINITE.E5M2.F32.PACK_AB_MERGE_C R146, R147, R146, RZ ;  /* 0x000000929392723e */ /* 0x000fe400048060ff */
[----:B------:R-:W-:Y:S02]  /*cd00*/  SHF.R.U32.HI R3, RZ, 0x8, R3 ;  /* 0x00000008ff037819 */ /* 0x000fe40000011603 */
[----:B------:R-:W-:Y:S02]  /*cd10*/  LOP3.LUT R0, R0, 0xffff, RZ, 0xc0, !PT ;  /* 0x0000ffff00007812 */ /* 0x000fe400078ec0ff */
[----:B------:R-:W-:Y:S02]  /*cd20*/  LOP3.LUT R5, R5, 0xffff, RZ, 0xc0, !PT ;  /* 0x0000ffff05057812 */ /* 0x000fe400078ec0ff */
[----:B------:R-:W-:Y:S02]  /*cd30*/  LOP3.LUT R4, R4, 0xffff, RZ, 0xc0, !PT ;  /* 0x0000ffff04047812 */ /* 0x000fe400078ec0ff */
[----:B------:R-:W-:-:S02]  /*cd40*/  PRMT R97, R60, 0x3340, R1 ;  /* 0x000033403c617816 */ /* 0x000fc40000000001 */
[----:B------:R-:W-:Y:S02]  /*cd50*/  PRMT R48, R88, 0x3340, R89 ;  /* 0x0000334058307816 */ /* 0x000fe40000000059 */
[----:B------:R-:W-:Y:S02]  /*cd60*/  PRMT R50, R50, 0x5410, R99 ;  /* 0x0000541032327816 */ /* 0x000fe40000000063 */
[----:B------:R-:W-:Y:S02]  /*cd70*/  PRMT R44, R44, 0x5410, R101 ;  /* 0x000054102c2c7816 */ /* 0x000fe40000000065 */
[----:B------:R-:W-:Y:S02]  /*cd80*/  LOP3.LUT R6, R6, 0xffff, RZ, 0xc0, !PT ;  /* 0x0000ffff06067812 */ /* 0x000fe400078ec0ff */
[----:B------:R-:W-:Y:S02]  /*cd90*/  SHF.R.U32.HI R9, RZ, 0x8, R9 ;  /* 0x00000008ff097819 */ /* 0x000fe40000011609 */
[----:B------:R-:W-:-:S02]  /*cda0*/  SHF.R.U32.HI R84, RZ, 0x8, R84 ;  /* 0x00000008ff547819 */ /* 0x000fc40000011654 */
[----:B------:R-:W-:Y:S02]  /*cdb0*/  LOP3.LUT R120, R120, 0xffff, RZ, 0xc0, !PT ;  /* 0x0000ffff78787812 */ /* 0x000fe400078ec0ff */
[----:B------:R-:W-:Y:S02]  /*cdc0*/  LOP3.LUT R101, R124, 0xffff, RZ, 0xc0, !PT ;  /* 0x0000ffff7c657812 */ /* 0x000fe400078ec0ff */
[----:B------:R-:W-:Y:S02]  /*cdd0*/  LOP3.LUT R128, R128, 0xffff, RZ, 0xc0, !PT ;  /* 0x0000ffff80807812 */ /* 0x000fe400078ec0ff */
[----:B------:R-:W-:Y:S02]  /*cde0*/  PRMT R76, R130, 0x3340, R1 ;  /* 0x00003340824c7816 */ /* 0x000fe40000000001 */
[----:B------:R-:W-:Y:S02]  /*cdf0*/  PRMT R99, R122, 0x3340, R103 ;  /* 0x000033407a637816 */ /* 0x000fe40000000067 */
[----:B------:R-:W-:-:S02]  /*ce00*/  PRMT R96, R96, 0x5410, R109 ;  /* 0x0000541060607816 */ /* 0x000fc4000000006d */
[----:B------:R-:W-:Y:S02]  /*ce10*/  SHF.R.U32.HI R13, RZ, 0x8, R13 ;  /* 0x00000008ff0d7819 */ /* 0x000fe4000001160d */
[----:B------:R-:W-:Y:S02]  /*ce20*/  LOP3.LUT R138, R138, 0xffff, RZ, 0xc0, !PT ;  /* 0x0000ffff8a8a7812 */ /* 0x000fe400078ec0ff */
[----:B------:R-:W-:Y:S02]  /*ce30*/  LOP3.LUT R107, R142, 0xffff, RZ, 0xc0, !PT ;  /* 0x0000ffff8e6b7812 */ /* 0x000fe400078ec0ff */
[----:B------:R-:W-:Y:S02]  /*ce40*/  LOP3.LUT R146, R146, 0xffff, RZ, 0xc0, !PT ;  /* 0x0000ffff92927812 */ /* 0x000fe400078ec0ff */
[----:B------:R-:W-:Y:S02]  /*ce50*/  LOP3.LUT R109, R3, 0xffff, RZ, 0xc0, !PT ;  /* 0x0000ffff036d7812 */ /* 0x000fe400078ec0ff */
[----:B------:R-:W-:-:S02]  /*ce60*/  SHF.R.U32.HI R10, RZ, 0x8, R10 ;  /* 0x00000008ff0a7819 */ /* 0x000fc4000001160a */
[----:B------:R-:W-:Y:S02]  /*ce70*/  SHF.R.U32.HI R33, RZ, 0x8, R33 ;  /* 0x00000008ff217819 */ /* 0x000fe40000011621 */
[----:B------:R-:W-:Y:S02]  /*ce80*/  SHF.R.U32.HI R37, RZ, 0x8, R37 ;  /* 0x00000008ff257819 */ /* 0x000fe40000011625 */
[----:B------:R-:W-:Y:S02]  /*ce90*/  PRMT R0, R5, 0x3340, R0 ;  /* 0x0000334005007816 */ /* 0x000fe40000000000 */
[----:B------:R-:W-:Y:S02]  /*cea0*/  PRMT R3, R4, 0x3340, R1 ;  /* 0x0000334004037816 */ /* 0x000fe40000000001 */
[----:B------:R-:W-:Y:S02]  /*ceb0*/  PRMT R48, R48, 0x5410, R97 ;  /* 0x0000541030307816 */ /* 0x000fe40000000061 */
[----:B------:R-:W-:-:S02]  /*cec0*/  PRMT R5, R6, 0x3340, R1 ;  /* 0x0000334006057816 */ /* 0x000fc40000000001 */
[----:B------:R-:W-:Y:S02]  /*ced0*/  LOP3.LUT R4, R84, 0xffff, RZ, 0xc0, !PT ;  /* 0x0000ffff54047812 */ /* 0x000fe400078ec0ff */
[----:B------:R-:W-:Y:S02]  /*cee0*/  LOP3.LUT R9, R9, 0xffff, RZ, 0xc0, !PT ;  /* 0x0000ffff09097812 */ /* 0x000fe400078ec0ff */
[----:B------:R-:W-:Y:S02]  /*cef0*/  PRMT R97, R128, 0x3340, R1 ;  /* 0x0000334080617816 */ /* 0x000fe40000000001 */
[----:B------:R-:W-:Y:S02]  /*cf00*/  PRMT R98, R120, 0x3340, R101 ;  /* 0x0000334078627816 */ /* 0x000fe40000000065 */
[----:B------:R-:W-:Y:S02]  /*cf10*/  PRMT R99, R99, 0x5410, R76 ;  /* 0x0000541063637816 */ /* 0x000fe4000000004c */
[----:B------:R-:W-:-:S02]  /*cf20*/  LOP3.LUT R6, R13, 0xffff, RZ, 0xc0, !PT ;  /* 0x0000ffff0d067812 */ /* 0x000fc400078ec0ff */
[----:B------:R-:W-:Y:S02]  /*cf30*/  PRMT R111, R146, 0x3340, R1 ;  /* 0x00003340926f7816 */ /* 0x000fe40000000001 */
[----:B------:R-:W-:Y:S02]  /*cf40*/  PRMT R78, R138, 0x3340, R107 ;  /* 0x000033408a4e7816 */ /* 0x000fe4000000006b */
[----:B------:R-:W-:Y:S02]  /*cf50*/  LOP3.LUT R33, R33, 0xffff, RZ, 0xc0, !PT ;  /* 0x0000ffff21217812 */ /* 0x000fe400078ec0ff */
[----:B------:R-:W-:Y:S02]  /*cf60*/  LOP3.LUT R10, R10, 0xffff, RZ, 0xc0, !PT ;  /* 0x0000ffff0a0a7812 */ /* 0x000fe400078ec0ff */
[----:B------:R-:W-:Y:S02]  /*cf70*/  LOP3.LUT R76, R37, 0xffff, RZ, 0xc0, !PT ;  /* 0x0000ffff254c7812 */ /* 0x000fe400078ec0ff */
[----:B------:R-:W-:-:S02]  /*cf80*/  SHF.R.U32.HI R39, RZ, 0x8, R39 ;  /* 0x00000008ff277819 */ /* 0x000fc40000011627 */
[----:B------:R-:W-:Y:S02]  /*cf90*/  SHF.R.U32.HI R86, RZ, 0x8, R86 ;  /* 0x00000008ff567819 */ /* 0x000fe40000011656 */
[----:B------:R-:W-:Y:S02]  /*cfa0*/  SHF.R.U32.HI R51, RZ, 0x8, R51 ;  /* 0x00000008ff337819 */ /* 0x000fe40000011633 */
[----:B------:R-:W-:Y:S02]  /*cfb0*/  SHF.R.U32.HI R41, RZ, 0x8, R41 ;  /* 0x00000008ff297819 */ /* 0x000fe40000011629 */
[----:B------:R-:W-:Y:S02]  /*cfc0*/  SHF.R.U32.HI R194, RZ, 0x8, R194 ;  /* 0x00000008ffc27819 */ /* 0x000fe400000116c2 */
[----:B------:R-:W-:Y:S02]  /*cfd0*/  PRMT R4, R9, 0x3340, R4 ;  /* 0x0000334009047816 */ /* 0x000fe40000000004 */
[----:B------:R-:W-:-:S02]  /*cfe0*/  SHF.R.U32.HI R53, RZ, 0x8, R53 ;  /* 0x00000008ff357819 */ /* 0x000fc40000011635 */
[----:B------:R-:W-:Y:S02]  /*cff0*/  PRMT R98, R98, 0x5410, R97 ;  /* 0x0000541062627816 */ /* 0x000fe40000000061 */
[----:B------:R-:W-:Y:S02]  /*d000*/  SHF.R.U32.HI R2, RZ, 0x8, R2 ;  /* 0x00000008ff027819 */ /* 0x000fe40000011602 */
[----:B------:R-:W-:Y:S02]  /*d010*/  PRMT R9, R6, 0x3340, R1 ;  /* 0x0000334006097816 */ /* 0x000fe40000000001 */
[----:B------:R-:W-:Y:S02]  /*d020*/  PRMT R97, R78, 0x5410, R111 ;  /* 0x000054104e617816 */ /* 0x000fe4000000006f */
        /* <DEDUP_REMOVED lines=8> */
[----:B------:R-:W-:Y:S02]  /*d0b0*/  SHF.R.U32.HI R153, RZ, 0x8, R153 ;  /* 0x00000008ff997819 */ /* 0x000fe40000011699 */
[----:B------:R-:W-:Y:S02]  /*d0c0*/  SHF.R.U32.HI R196, RZ, 0x8, R196 ;  /* 0x00000008ffc47819 */ /* 0x000fe400000116c4 */
[----:B------:R-:W-:Y:S02]  /*d0d0*/  LOP3.LUT R2, R2, 0xffff, RZ, 0xc0, !PT ;  /* 0x0000ffff02027812 */ /* 0x000fe400078ec0ff */
[----:B------:R-:W-:Y:S02]  /*d0e0*/  SHF.R.U32.HI R157, RZ, 0x8, R157 ;  /* 0x00000008ff9d7819 */ /* 0x000fe4000001169d */
[----:B------:R-:W-:Y:S02]  /*d0f0*/  SHF.R.U32.HI R158, RZ, 0x8, R158 ;  /* 0x00000008ff9e7819 */ /* 0x000fe4000001169e */
[----:B------:R-:W-:-:S02]  /*d100*/  PRMT R10, R39, 0x3340, R10 ;  /* 0x00003340270a7816 */ /* 0x000fc4000000000a */
[----:B------:R-:W-:Y:S02]  /*d110*/  PRMT R33, R76, 0x3340, R1 ;  /* 0x000033404c217816 */ /* 0x000fe40000000001 */
[----:B------:R-:W-:Y:S02]  /*d120*/  PRMT R37, R78, 0x3340, R37 ;  /* 0x000033404e257816 */ /* 0x000fe40000000025 */
[----:B------:R-:W-:Y:S02]  /*d130*/  PRMT R76, R84, 0x3340, R1 ;  /* 0x00003340544c7816 */ /* 0x000fe40000000001 */
[----:B------:R-:W-:Y:S02]  /*d140*/  LOP3.LUT R39, R196, 0xffff, RZ, 0xc0, !PT ;  /* 0x0000ffffc4277812 */ /* 0x000fe400078ec0ff */
[----:B------:R-:W-:Y:S02]  /*d150*/  LOP3.LUT R78, R153, 0xffff, RZ, 0xc0, !PT ;  /* 0x0000ffff994e7812 */ /* 0x000fe400078ec0ff */
[----:B------:R-:W-:-:S02]  /*d160*/  SHF.R.U32.HI R60, RZ, 0x8, R60 ;  /* 0x00000008ff3c7819 */ /* 0x000fc4000001163c */
[----:B------:R-:W-:Y:S02]  /*d170*/  PRMT R2, R109, 0x3340, R2 ;  /* 0x000033406d027816 */ /* 0x000fe40000000002 */
[----:B------:R-:W-:Y:S02]  /*d180*/  LOP3.LUT R84, R157, 0xffff, RZ, 0xc0, !PT ;  /* 0x0000ffff9d547812 */ /* 0x000fe400078ec0ff */
[----:B------:R-:W-:Y:S02]  /*d190*/  LOP3.LUT R158, R158, 0xffff, RZ, 0xc0, !PT ;  /* 0x0000ffff9e9e7812 */ /* 0x000fe400078ec0ff */
[----:B------:R-:W-:Y:S02]  /*d1a0*/  SHF.R.U32.HI R77, RZ, 0x8, R77 ;  /* 0x00000008ff4d7819 */ /* 0x000fe4000001164d */
[----:B------:R-:W-:Y:S02]  /*d1b0*/  PRMT R39, R78, 0x3340, R39 ;  /* 0x000033404e277816 */ /* 0x000fe40000000027 */
[----:B------:R-:W-:-:S02]  /*d1c0*/  LOP3.LUT R60, R60, 0xffff, RZ, 0xc0, !PT ;  /* 0x0000ffff3c3c7812 */ /* 0x000fc400078ec0ff */
[----:B------:R-:W-:Y:S02]  /*d1d0*/  PRMT R78, R84, 0x3340, R1 ;  /* 0x00003340544e7816 */ /* 0x000fe40000000001 */
[----:B------:R-:W-:Y:S02]  /*d1e0*/  PRMT R5, R2, 0x5410, R5 ;  /* 0x0000541002057816 */ /* 0x000fe40000000005 */
[----:B------:R-:W-:Y:S02]  /*d1f0*/  PRMT R84, R158, 0x3340, R1 ;  /* 0x000033409e547816 */ /* 0x000fe40000000001 */
[----:B------:R-:W-:Y:S02]  /*d200*/  PRMT R3, R0, 0x5410, R3 ;  /* 0x0000541000037816 */ /* 0x000fe40000000003 */
[----:B------:R-:W-:Y:S02]  /*d210*/  LOP3.LUT R2, R8, 0xffff, RZ, 0xc0, !PT ;  /* 0x0000ffff08027812 */ /* 0x000fe400078ec0ff */
[----:B------:R-:W-:-:S02]  /*d220*/  LOP3.LUT R158, R77, 0xffff, RZ, 0xc0, !PT ;  /* 0x0000ffff4d9e7812 */ /* 0x000fc400078ec0ff */
[----:B------:R-:W-:Y:S02]  /*d230*/  LOP3.LUT R0, R7, 0xffff, RZ, 0xc0, !PT ;  /* 0x0000ffff07007812 */ /* 0x000fe400078ec0ff */
[----:B------:R-:W-:Y:S02]  /*d240*/  PRMT R77, R60, 0x3340, R1 ;  /* 0x000033403c4d7816 */ /* 0x000fe40000000001 */
[----:B------:R-:W-:Y:S02]  /*d250*/  PRMT R60, R10, 0x5410, R33 ;  /* 0x000054100a3c7816 */ /* 0x000fe40000000021 */
[----:B------:R-:W-:Y:S02]  /*d260*/  PRMT R4, R4, 0x5410, R9 ;  /* 0x0000541004047816 */ /* 0x000fe40000000009 */
[----:B------:R-:W-:Y:S02]  /*d270*/  PRMT R10, R11, 0x4210, R2 ;  /* 0x000042100b0a7816 */ /* 0x000fe40000000002 */
[----:B------:R-:W-:-:S02]  /*d280*/  PRMT R8, R35, 0x4210, R0 ;  /* 0x0000421023087816 */ /* 0x000fc40000000000 */
[----:B------:R-:W-:Y:S02]  /*d290*/  PRMT R9, R3, 0x5210, R0 ;  /* 0x0000521003097816 */ /* 0x000fe40000000000 */
[----:B------:R-:W-:Y:S01]  /*d2a0*/  PRMT R11, R5, 0x5210, R2 ;  /* 0x00005210050b7816 */ /* 0x000fe20000000002 */
[----:B------:R-:W-:Y:S01]  /*d2b0*/  BAR.SYNC.DEFER_BLOCKING 0x0 ;  /* 0x0000000000007b1d */ /* 0x000fe20000010000 */
[----:B------:R-:W-:Y:S02]  /*d2c0*/  PRMT R6, R6, 0x5410, R13 ;  /* 0x0000541006067816 */ /* 0x000fe4000000000d */
[----:B------:R-:W-:Y:S02]  /*d2d0*/  LOP3.LUT R15, R15, 0xffff, RZ, 0xc0, !PT ;  /* 0x0000ffff0f0f7812 */ /* 0x000fe400078ec0ff */
        /* <DEDUP_REMOVED lines=9> */
[----:B------:R-:W-:Y:S01]  /*d370*/  F2FP.SATFINITE.E5M2.F32.PACK_AB_MERGE_C R184, R248, R246, RZ ;  /* 0x000000f6f8b8723e */ /* 0x000fe200048060ff */
[----:B------:R0:W-:Y:S01]  /*d380*/  STSM.16.M88.4 [R29], R8 ;  /* 0x000000081d007844 */ /* 0x0001e20000000200 */
[----:B------:R-:W-:Y:S02]  /*d390*/  LOP3.LUT R3, R16, 0xffff, RZ, 0xc0, !PT ;  /* 0x0000ffff10037812 */ /* 0x000fe400078ec0ff */
[----:B------:R-:W-:Y:S02]  /*d3a0*/  LOP3.LUT R0, R31, 0xff0, RZ, 0xc0, !PT ;  /* 0x00000ff01f007812 */ /* 0x000fe400078ec0ff */
[--C-:B------:R-:W-:Y:S02]  /*d3b0*/  PRMT R12, R12, 0x4210, R15.reuse ;  /* 0x000042100c0c7816 */ /* 0x100fe4000000000f */
[----:B------:R-:W-:-:S02]  /*d3c0*/  PRMT R13, R4, 0x5210, R15 ;  /* 0x00005210040d7816 */ /* 0x000fc4000000000f */
[--C-:B------:R-:W-:Y:S01]  /*d3d0*/  PRMT R15, R6, 0x5210, R3.reuse ;  /* 0x00005210060f7816 */ /* 0x100fe20000000003 */
[----:B------:R-:W-:Y:S01]  /*d3e0*/  BAR.SYNC.DEFER_BLOCKING 0x0 ;  /* 0x0000000000007b1d */ /* 0x000fe20000010000 */
[----:B------:R-:W-:Y:S02]  /*d3f0*/  PRMT R14, R14, 0x4210, R3 ;  /* 0x000042100e0e7816 */ /* 0x000fe40000000003 */
[----:B------:R-:W-:Y:S02]  /*d400*/  SHF.R.U32.HI R57, RZ, 0x8, R57 ;  /* 0x00000008ff397819 */ /* 0x000fe40000011639 */
[----:B------:R-:W-:Y:S02]  /*d410*/  SHF.R.U32.HI R162, RZ, 0x8, R162 ;  /* 0x00000008ffa27819 */ /* 0x000fe400000116a2 */
[----:B------:R-:W-:Y:S02]  /*d420*/  SHF.R.U32.HI R59, RZ, 0x8, R59 ;  /* 0x00000008ff3b7819 */ /* 0x000fe4000001163b */
[----:B------:R-:W-:-:S02]  /*d430*/  SHF.R.U32.HI R169, RZ, 0x8, R169 ;  /* 0x00000008ffa97819 */ /* 0x000fc400000116a9 */
[----:B------:R-:W-:Y:S02]  /*d440*/  SHF.R.U32.HI R172, RZ, 0x8, R172 ;  /* 0x00000008ffac7819 */ /* 0x000fe400000116ac */
[----:B------:R-:W-:Y:S02]  /*d450*/  SHF.R.U32.HI R170, RZ, 0x8, R170 ;  /* 0x00000008ffaa7819 */ /* 0x000fe400000116aa */
[----:B------:R-:W-:Y:S02]  /*d460*/  SHF.R.U32.HI R175, RZ, 0x8, R175 ;  /* 0x00000008ffaf7819 */ /* 0x000fe400000116af */
[----:B------:R-:W-:Y:S02]  /*d470*/  SHF.R.U32.HI R56, RZ, 0x8, R56 ;  /* 0x00000008ff387819 */ /* 0x000fe40000011638 */
[----:B------:R-:W-:Y:S02]  /*d480*/  SHF.R.U32.HI R81, RZ, 0x8, R81 ;  /* 0x00000008ff517819 */ /* 0x000fe40000011651 */
[----:B------:R-:W-:-:S02]  /*d490*/  SHF.R.U32.HI R58, RZ, 0x8, R58 ;  /* 0x00000008ff3a7819 */ /* 0x000fc4000001163a */
[----:B------:R-:W-:Y:S01]  /*d4a0*/  SHF.R.U32.HI R83, RZ, 0x8, R83 ;  /* 0x00000008ff537819 */ /* 0x000fe20000011653 */
[----:B------:R-:W-:Y:S01]  /*d4b0*/  LDS.128 R4, [R0+UR6] ;  /* 0x0000000600047984 */ /* 0x000fe20008000c00 */
[----:B------:R-:W-:Y:S02]  /*d4c0*/  SHF.R.U32.HI R176, RZ, 0x8, R176 ;  /* 0x00000008ffb07819 */ /* 0x000fe400000116b0 */
[----:B------:R-:W-:Y:S01]  /*d4d0*/  SHF.R.U32.HI R177, RZ, 0x8, R177 ;  /* 0x00000008ffb17819 */ /* 0x000fe200000116b1 */
[----:B------:R-:W-:Y:S01]  /*d4e0*/  BAR.SYNC.DEFER_BLOCKING 0x0 ;  /* 0x0000000000007b1d */ /* 0x000fe20000010000 */
[----:B------:R-:W-:Y:S02]  /*d4f0*/  SHF.R.U32.HI R64, RZ, 0x8, R64 ;  /* 0x00000008ff407819 */ /* 0x000fe40000011640 */
[----:B------:R-:W-:Y:S02]  /*d500*/  SHF.R.U32.HI R66, RZ, 0x8, R66 ;  /* 0x00000008ff427819 */ /* 0x000fe40000011642 */
[----:B------:R-:W-:-:S02]  /*d510*/  LOP3.LUT R41, R57, 0xffff, RZ, 0xc0, !PT ;  /* 0x0000ffff39297812 */ /* 0x000fc400078ec0ff */
[----:B------:R-:W-:Y:S02]  /*d520*/  SHF.R.U32.HI R156, RZ, 0x8, R156 ;  /* 0x00000008ff9c7819 */ /* 0x000fe4000001169c */
[----:B------:R-:W-:Y:S02]  /*d530*/  LOP3.LUT R53, R59, 0xffff, RZ, 0xc0, !PT ;  /* 0x0000ffff3b357812 */ /* 0x000fe400078ec0ff */
[----:B------:R-:W-:Y:S02]  /*d540*/  SHF.R.U32.HI R73, RZ, 0x8, R73 ;  /* 0x00000008ff497819 */ /* 0x000fe40000011649 */
[----:B------:R-:W-:Y:S02]  /*d550*/  SHF.R.U32.HI R75, RZ, 0x8, R75 ;  /* 0x00000008ff4b7819 */ /* 0x000fe4000001164b */
[----:B------:R-:W-:Y:S02]  /*d560*/  SHF.R.U32.HI R72, RZ, 0x8, R72 ;  /* 0x00000008ff487819 */ /* 0x000fe40000011648 */
[----:B------:R-:W-:-:S02]  /*d570*/  SHF.R.U32.HI R85, RZ, 0x8, R85 ;  /* 0x00000008ff557819 */ /* 0x000fc40000011655 */
[----:B------:R-:W-:Y:S02]  /*d580*/  SHF.R.U32.HI R74, RZ, 0x8, R74 ;  /* 0x00000008ff4a7819 */ /* 0x000fe4000001164a */
[----:B------:R-:W-:Y:S02]  /*d590*/  SHF.R.U32.HI R87, RZ, 0x8, R87 ;  /* 0x00000008ff577819 */ /* 0x000fe40000011657 */
[----:B------:R-:W-:Y:S01]  /*d5a0*/  PRMT R37, R37, 0x5410, R76 ;  /* 0x0000541025257816 */ /* 0x000fe2000000004c */
[----:B------:R2:W-:Y:S01]  /*d5b0*/  STSM.16.M88.4 [R29], R12 ;  /* 0x0000000c1d007844 */ /* 0x0005e20000000200 */
[----:B------:R-:W-:Y:S02]  /*d5c0*/  LOP3.LUT R162, R162, 0xffff, RZ, 0xc0, !PT ;  /* 0x0000ffffa2a27812 */ /* 0x000fe400078ec0ff */
[----:B------:R-:W-:Y:S02]  /*d5d0*/  LOP3.LUT R57, R172, 0xffff, RZ, 0xc0, !PT ;  /* 0x0000ffffac397812 */ /* 0x000fe400078ec0ff */
[----:B------:R-:W-:-:S02]  /*d5e0*/  LOP3.LUT R94, R169, 0xffff, RZ, 0xc0, !PT ;  /* 0x0000ffffa95e7812 */ /* 0x000fc400078ec0ff */
[----:B------:R-:W-:Y:S02]  /*d5f0*/  LOP3.LUT R59, R175, 0xffff, RZ, 0xc0, !PT ;  /* 0x0000ffffaf3b7812 */ /* 0x000fe400078ec0ff */
[----:B------:R-:W-:Y:S02]  /*d600*/  LOP3.LUT R170, R170, 0xffff, RZ, 0xc0, !PT ;  /* 0x0000ffffaaaa7812 */ /* 0x000fe400078ec0ff */
[----:B------:R-:W-:Y:S02]  /*d610*/  LOP3.LUT R81, R81, 0xffff, RZ, 0xc0, !PT ;  /* 0x0000ffff51517812 */ /* 0x000fe400078ec0ff */
        /* <DEDUP_REMOVED lines=8> */
[----:B------:R-:W-:-:S02]  /*d6a0*/  PRMT R53, R162, 0x3340, R53 ;  /* 0x00003340a2357816 */ /* 0x000fc40000000035 */
[----:B------:R-:W-:Y:S02]  /*d6b0*/  PRMT R57, R94, 0x3340, R57 ;  /* 0x000033405e397816 */ /* 0x000fe40000000039 */
[----:B------:R-:W-:Y:S02]  /*d6c0*/  PRMT R59, R170, 0x3340, R59 ;  /* 0x00003340aa3b7816 */ /* 0x000fe4000000003b */
        /* <DEDUP_REMOVED lines=8> */
[--C-:B------:R-:W-:Y:S02]  /*d750*/  PRMT R94, R176, 0x3340, R1.reuse ;  /* 0x00003340b05e7816 */ /* 0x100fe40000000001 */
        /* <DEDUP_REMOVED lines=10> */
[----:B------:R-:W-:Y:S02]  /*d800*/  LOP3.LUT R23, R23, 0xffff, RZ, 0xc0, !PT ;  /* 0x0000ffff17177812 */ /* 0x000fe400078ec0ff */
[----:B------:R-:W-:Y:S02]  /*d810*/  LOP3.LUT R152, R152, 0xffff, RZ, 0xc0, !PT ;  /* 0x0000ffff98987812 */ /* 0x000fe400078ec0ff */
[----:B------:R-:W-:Y:S02]  /*d820*/  SHF.R.U32.HI R80, RZ, 0x8, R80 ;  /* 0x00000008ff507819 */ /* 0x000fe40000011650 */
[----:B------:R-:W-:-:S02]  /*d830*/  SHF.R.U32.HI R82, RZ, 0x8, R82 ;  /* 0x00000008ff527819 */ /* 0x000fc40000011652 */
[----:B------:R-:W-:Y:S02]  /*d840*/  SHF.R.U32.HI R104, RZ, 0x8, R104 ;  /* 0x00000008ff687819 */ /* 0x000fe40000011668 */
[----:B------:R-:W-:Y:S02]  /*d850*/  SHF.R.U32.HI R93, RZ, 0x8, R93 ;  /* 0x00000008ff5d7819 */ /* 0x000fe4000001165d */
[----:B------:R-:W-:Y:S02]  /*d860*/  SHF.R.U32.HI R106, RZ, 0x8, R106 ;  /* 0x00000008ff6a7819 */ /* 0x000fe4000001166a */
[----:B------:R-:W-:Y:S02]  /*d870*/  SHF.R.U32.HI R95, RZ, 0x8, R95 ;  /* 0x00000008ff5f7819 */ /* 0x000fe4000001165f */
[----:B------:R-:W-:Y:S02]  /*d880*/  SHF.R.U32.HI R154, RZ, 0x8, R154 ;  /* 0x00000008ff9a7819 */ /* 0x000fe4000001169a */
[----:B------:R-:W-:-:S02]  /*d890*/  PRMT R39, R39, 0x5410, R78 ;  /* 0x0000541027277816 */ /* 0x000fc4000000004e */
[----:B------:R-:W-:Y:S02]  /*d8a0*/  F2FP.SATFINITE.E5M2.F32.PACK_AB_MERGE_C R193, R244, R242, RZ ;  /* 0x000000f2f4c1723e */ /* 0x000fe400048060ff */
[----:B------:R-:W-:Y:S01]  /*d8b0*/  SHF.R.U32.HI R179, RZ, 0x8, R179 ;  /* 0x00000008ffb37819 */ /* 0x000fe200000116b3 */
[----:B------:R-:W3:Y:S01]  /*d8c0*/  LDS.128 R56, [R0+UR6] ;  /* 0x0000000600387984 */ /* 0x000ee20008000c00 */
[--C-:B0-----:R-:W-:Y:S02]  /*d8d0*/  PRMT R8, R20, 0x4210, R23.reuse ;  /* 0x0000421014087816 */ /* 0x101fe40000000017 */
[----:B------:R-:W-:Y:S02]  /*d8e0*/  PRMT R9, R60, 0x5210, R23 ;  /* 0x000052103c097816 */ /* 0x000fe40000000017 */
[--C-:B------:R-:W-:Y:S02]  /*d8f0*/  PRMT R10, R21, 0x4210, R152.reuse ;  /* 0x00004210150a7816 */ /* 0x100fe40000000098 */
[----:B------:R-:W-:Y:S01]  /*d900*/  PRMT R11, R37, 0x5210, R152 ;  /* 0x00005210250b7816 */ /* 0x000fe20000000098 */
[----:B------:R-:W-:Y:S01]  /*d910*/  BAR.SYNC.DEFER_BLOCKING 0x0 ;  /* 0x0000000000007b1d */ /* 0x000fe20000010000 */
[----:B------:R-:W-:-:S02]  /*d920*/  LOP3.LUT R80, R80, 0xffff, RZ, 0xc0, !PT ;  /* 0x0000ffff50507812 */ /* 0x000fc400078ec0ff */
[----:B------:R-:W-:Y:S02]  /*d930*/  LOP3.LUT R82, R82, 0xffff, RZ, 0xc0, !PT ;  /* 0x0000ffff52527812 */ /* 0x000fe400078ec0ff */
        /* <DEDUP_REMOVED lines=9> */
[----:B------:R-:W-:Y:S01]  /*d9d0*/  SHF.R.U32.HI R198, RZ, 0x8, R198 ;  /* 0x00000008ffc67819 */ /* 0x000fe200000116c6 */
[----:B------:R0:W-:Y:S01]  /*d9e0*/  STSM.16.M88.4 [R29], R8 ;  /* 0x000000081d007844 */ /* 0x0001e20000000200 */
[----:B------:R-:W-:-:S02]  /*d9f0*/  PRMT R82, R82, 0x3340, R1 ;  /* 0x0000334052527816 */ /* 0x000fc40000000001 */
[----:B------:R-:W-:Y:S02]  /*da00*/  LOP3.LUT R93, R93, 0xffff, RZ, 0xc0, !PT ;  /* 0x0000ffff5d5d7812 */ /* 0x000fe400078ec0ff */
[----:B------:R-:W-:Y:S02]  /*da10*/  LOP3.LUT R104, R104, 0xffff, RZ, 0xc0, !PT ;  /* 0x0000ffff68687812 */ /* 0x000fe400078ec0ff */
[----:B------:R-:W-:Y:S02]  /*da20*/  LOP3.LUT R95, R95, 0xffff, RZ, 0xc0, !PT ;  /* 0x0000ffff5f5f7812 */ /* 0x000fe400078ec0ff */
[----:B------:R-:W-:Y:S02]  /*da30*/  LOP3.LUT R106, R106, 0xffff, RZ, 0xc0, !PT ;  /* 0x0000ffff6a6a7812 */ /* 0x000fe400078ec0ff */
[----:B------:R-:W-:Y:S02]  /*da40*/  PRMT R93, R104, 0x3340, R93 ;  /* 0x00003340685d7816 */ /* 0x000fe4000000005d */
[----:B------:R-:W-:-:S02]  /*da50*/  PRMT R95, R106, 0x3340, R95 ;  /* 0x000033406a5f7816 */ /* 0x000fc4000000005f */
[----:B------:R-:W-:Y:S02]  /*da60*/  PRMT R104, R85, 0x5410, R80 ;  /* 0x0000541055687816 */ /* 0x000fe40000000050 */
[----:B------:R-:W-:Y:S01]  /*da70*/  PRMT R106, R87, 0x5410, R82 ;  /* 0x00005410576a7816 */ /* 0x000fe20000000052 */
[----:B------:R-:W-:Y:S01]  /*da80*/  BAR.SYNC.DEFER_BLOCKING 0x0 ;  /* 0x0000000000007b1d */ /* 0x000fe20000010000 */
[----:B------:R-:W-:Y:S02]  /*da90*/  LOP3.LUT R154, R154, 0xffff, RZ, 0xc0, !PT ;  /* 0x0000ffff9a9a7812 */ /* 0x000fe400078ec0ff */
[----:B------:R-:W-:Y:S02]  /*daa0*/  SHF.R.U32.HI R192, RZ, 0x8, R192 ;  /* 0x00000008ffc07819 */ /* 0x000fe400000116c0 */
[----:B------:R-:W-:Y:S02]  /*dab0*/  PRMT R41, R154, 0x3340, R41 ;  /* 0x000033409a297816 */ /* 0x000fe40000000029 */
[----:B------:R-:W-:-:S02]  /*dac0*/  LOP3.LUT R2, R159, 0xffff, RZ, 0xc0, !PT ;  /* 0x0000ffff9f027812 */ /* 0x000fc400078ec0ff */
[----:B------:R-:W-:Y:S02]  /*dad0*/  SHF.R.U32.HI R69, RZ, 0x8, R69 ;  /* 0x00000008ff457819 */ /* 0x000fe40000011645 */
[----:B------:R-:W-:Y:S02]  /*dae0*/  SHF.R.U32.HI R62, RZ, 0x8, R62 ;  /* 0x00000008ff3e7819 */ /* 0x000fe4000001163e */
[----:B------:R-:W-:Y:S02]  /*daf0*/  SHF.R.U32.HI R79, RZ, 0x8, R79 ;  /* 0x00000008ff4f7819 */ /* 0x000fe4000001164f */
[----:B------:R-:W-:Y:S02]  /*db00*/  SHF.R.U32.HI R161, RZ, 0x8, R161 ;  /* 0x00000008ffa17819 */ /* 0x000fe400000116a1 */
[----:B------:R-:W-:Y:S02]  /*db10*/  SHF.R.U32.HI R166, RZ, 0x8, R166 ;  /* 0x00000008ffa67819 */ /* 0x000fe400000116a6 */
[----:B------:R-:W-:-:S02]  /*db20*/  SHF.R.U32.HI R168, RZ, 0x8, R168 ;  /* 0x00000008ffa87819 */ /* 0x000fc400000116a8 */
[----:B------:R-:W-:Y:S02]  /*db30*/  SHF.R.U32.HI R67, RZ, 0x8, R67 ;  /* 0x00000008ff437819 */ /* 0x000fe40000011643 */
[----:B------:R-:W-:Y:S01]  /*db40*/  SHF.R.U32.HI R200, RZ, 0x8, R200 ;  /* 0x00000008ffc87819 */ /* 0x000fe200000116c8 */
[----:B------:R-:W-:Y:S01]  /*db50*/  LDS.128 R80, [R0+UR6] ;  /* 0x0000000600507984 */ /* 0x000fe20008000c00 */
[----:B------:R-:W-:Y:S02]  /*db60*/  PRMT R84, R41, 0x5410, R84 ;  /* 0x0000541029547816 */ /* 0x000fe40000000054 */
[----:B------:R-:W-:Y:S02]  /*db70*/  LOP3.LUT R3, R160, 0xffff, RZ, 0xc0, !PT ;  /* 0x0000ffffa0037812 */ /* 0x000fe400078ec0ff */
[--C-:B--2---:R-:W-:Y:S02]  /*db80*/  PRMT R12, R17, 0x4210, R2.reuse ;  /* 0x00004210110c7816 */ /* 0x104fe40000000002 */
[----:B------:R-:W-:-:S02]  /*db90*/  PRMT R13, R39, 0x5210, R2 ;  /* 0x00005210270d7816 */ /* 0x000fc40000000002 */
[--C-:B------:R-:W-:Y:S02]  /*dba0*/  PRMT R14, R18, 0x4210, R3.reuse ;  /* 0x00004210120e7816 */ /* 0x100fe40000000003 */
[----:B------:R-:W-:Y:S01]  /*dbb0*/  PRMT R15, R84, 0x5210, R3 ;  /* 0x00005210540f7816 */ /* 0x000fe20000000003 */
[----:B------:R-:W-:Y:S01]  /*dbc0*/  BAR.SYNC.DEFER_BLOCKING 0x0 ;  /* 0x0000000000007b1d */ /* 0x000fe20000010000 */
[----:B------:R-:W-:Y:S02]  /*dbd0*/  LOP3.LUT R189, R189, 0xffff, RZ, 0xc0, !PT ;  /* 0x0000ffffbdbd7812 */ /* 0x000fe400078ec0ff */
[----:B------:R-:W-:Y:S02]  /*dbe0*/  LOP3.LUT R190, R191, 0xffff, RZ, 0xc0, !PT ;  /* 0x0000ffffbfbe7812 */ /* 0x000fe400078ec0ff */
[----:B------:R-:W-:Y:S02]  /*dbf0*/  LOP3.LUT R193, R193, 0xffff, RZ, 0xc0, !PT ;  /* 0x0000ffffc1c17812 */ /* 0x000fe400078ec0ff */
[----:B------:R-:W-:-:S02]  /*dc00*/  LOP3.LUT R109, R182, 0xffff, RZ, 0xc0, !PT ;  /* 0x0000ffffb66d7812 */ /* 0x000fc400078ec0ff */
[----:B------:R-:W-:Y:S02]  /*dc10*/  LOP3.LUT R110, R179, 0xffff, RZ, 0xc0, !PT ;  /* 0x0000ffffb36e7812 */ /* 0x000fe400078ec0ff */
[----:B------:R-:W-:Y:S02]  /*dc20*/  LOP3.LUT R124, R185, 0xffff, RZ, 0xc0, !PT ;  /* 0x0000ffffb97c7812 */ /* 0x000fe400078ec0ff */
[----:B------:R-:W-:Y:S02]  /*dc30*/  PRMT R43, R189, 0x3340, R190 ;  /* 0x00003340bd2b7816 */ /* 0x000fe400000000be */
[----:B------:R-:W-:Y:S02]  /*dc40*/  LOP3.LUT R140, R187, 0xffff, RZ, 0xc0, !PT ;  /* 0x0000ffffbb8c7812 */ /* 0x000fe400078ec0ff */
[----:B------:R-:W-:Y:S02]  /*dc50*/  PRMT R206, R193, 0x3340, R206 ;  /* 0x00003340c1ce7816 */ /* 0x000fe400000000ce */
[----:B------:R-:W-:-:S02]  /*dc60*/  SHF.R.U32.HI R71, RZ, 0x8, R71 ;  /* 0x00000008ff477819 */ /* 0x000fc40000011647 */
[----:B------:R-:W-:Y:S02]  /*dc70*/  F2FP.SATFINITE.E5M2.F32.PACK_AB_MERGE_C R180, R243, R228, RZ ;  /* 0x000000e4f3b4723e */ /* 0x000fe400048060ff */
[----:B------:R-:W-:Y:S01]  /*dc80*/  F2FP.SATFINITE.E5M2.F32.PACK_AB_MERGE_C R186, R252, R250, RZ ;  /* 0x000000fafcba723e */ /* 0x000fe200048060ff */
[----:B------:R2:W-:Y:S01]  /*dc90*/  STSM.16.M88.4 [R29], R12 ;  /* 0x0000000c1d007844 */ /* 0x0005e20000000200 */
[----:B------:R-:W-:Y:S02]  /*dca0*/  SHF.R.U32.HI R189, RZ, 0x8, R189 ;  /* 0x00000008ffbd7819 */ /* 0x000fe400000116bd */
[----:B------:R-:W-:Y:S02]  /*dcb0*/  SHF.R.U32.HI R190, RZ, 0x8, R190 ;  /* 0x00000008ffbe7819 */ /* 0x000fe400000116be */
[----:B------:R-:W-:Y:S02]  /*dcc0*/  PRMT R109, R110, 0x3340, R109 ;  /* 0x000033406e6d7816 */ /* 0x000fe4000000006d */
[----:B------:R-:W-:-:S02]  /*dcd0*/  SHF.R.U32.HI R193, RZ, 0x8, R193 ;  /* 0x00000008ffc17819 */ /* 0x000fc400000116c1 */
[--C-:B------:R-:W-:Y:S02]  /*dce0*/  PRMT R110, R124, 0x3340, R1.reuse ;  /* 0x000033407c6e7816 */ /* 0x100fe40000000001 */
[----:B------:R-:W-:Y:S02]  /*dcf0*/  PRMT R124, R140, 0x3340, R1 ;  /* 0x000033408c7c7816 */ /* 0x000fe40000000001 */
[----:B------:R-:W-:Y:S02]  /*dd00*/  LOP3.LUT R113, R190, 0xffff, RZ, 0xc0, !PT ;  /* 0x0000ffffbe717812 */ /* 0x000fe400078ec0ff */
[----:B------:R-:W-:Y:S02]  /*dd10*/  LOP3.LUT R140, R189, 0xffff, RZ, 0xc0, !PT ;  /* 0x0000ffffbd8c7812 */ /* 0x000fe400078ec0ff */
[----:B------:R-:W-:Y:S02]  /*dd20*/  LOP3.LUT R111, R164, 0xffff, RZ, 0xc0, !PT ;  /* 0x0000ffffa46f7812 */ /* 0x000fe400078ec0ff */
[----:B------:R-:W-:-:S02]  /*dd30*/  LOP3.LUT R126, R181, 0xffff, RZ, 0xc0, !PT ;  /* 0x0000ffffb57e7812 */ /* 0x000fc400078ec0ff */
[----:B------:R-:W-:Y:S02]  /*dd40*/  LOP3.LUT R142, R193, 0xffff, RZ, 0xc0, !PT ;  /* 0x0000ffffc18e7812 */ /* 0x000fe400078ec0ff */
[----:B------:R-:W-:Y:S02]  /*dd50*/  PRMT R113, R140, 0x3340, R113 ;  /* 0x000033408c717816 */ /* 0x000fe40000000071 */
[----:B------:R-:W-:Y:S02]  /*dd60*/  PRMT R111, R126, 0x3340, R111 ;  /* 0x000033407e6f7816 */ /* 0x000fe4000000006f */
[----:B------:R-:W-:Y:S02]  /*dd70*/  LOP3.LUT R61, R61, 0xffff, RZ, 0xc0, !PT ;  /* 0x0000ffff3d3d7812 */ /* 0x000fe400078ec0ff */
[----:B------:R-:W-:Y:S02]  /*dd80*/  LOP3.LUT R188, R188, 0xffff, RZ, 0xc0, !PT ;  /* 0x0000ffffbcbc7812 */ /* 0x000fe400078ec0ff */
[----:B------:R-:W-:-:S02]  /*dd90*/  PRMT R140, R142, 0x3340, R1 ;  /* 0x000033408e8c7816 */ /* 0x000fc40000000001 */
[----:B------:R-:W-:Y:S02]  /*dda0*/  LOP3.LUT R198, R198, 0xffff, RZ, 0xc0, !PT ;  /* 0x0000ffffc6c67812 */ /* 0x000fe400078ec0ff */
[----:B------:R-:W-:Y:S02]  /*ddb0*/  LOP3.LUT R63, R63, 0xffff, RZ, 0xc0, !PT ;  /* 0x0000ffff3f3f7812 */ /* 0x000fe400078ec0ff */
[----:B------:R-:W-:Y:S02]  /*ddc0*/  LOP3.LUT R126, R192, 0xffff, RZ, 0xc0, !PT ;  /* 0x0000ffffc07e7812 */ /* 0x000fe400078ec0ff */
[----:B------:R-:W-:Y:S02]  /*ddd0*/  LOP3.LUT R142, R69, 0xffff, RZ, 0xc0, !PT ;  /* 0x0000ffff458e7812 */ /* 0x000fe400078ec0ff */
[----:B------:R-:W-:Y:S02]  /*dde0*/  PRMT R61, R188, 0x3340, R61 ;  /* 0x00003340bc3d7816 */ /* 0x000fe4000000003d */
[----:B------:R-:W-:-:S02]  /*ddf0*/  PRMT R63, R63, 0x3340, R198 ;  /* 0x000033403f3f7816 */ /* 0x000fc400000000c6 */
[----:B------:R-:W-:Y:S02]  /*de00*/  LOP3.LUT R62, R62, 0xffff, RZ, 0xc0, !PT ;  /* 0x0000ffff3e3e7812 */ /* 0x000fe400078ec0ff */
[--C-:B------:R-:W-:Y:S02]  /*de10*/  PRMT R126, R126, 0x3340, R1.reuse ;  /* 0x000033407e7e7816 */ /* 0x100fe40000000001 */
[--C-:B------:R-:W-:Y:S02]  /*de20*/  PRMT R142, R142, 0x3340, R1.reuse ;  /* 0x000033408e8e7816 */ /* 0x100fe40000000001 */
[----:B------:R-:W-:Y:S02]  /*de30*/  LOP3.LUT R164, R79, 0xffff, RZ, 0xc0, !PT ;  /* 0x0000ffff4fa47812 */ /* 0x000fe400078ec0ff */
[----:B------:R-:W-:Y:S02]  /*de40*/  PRMT R79, R62, 0x3340, R1 ;  /* 0x000033403e4f7816 */ /* 0x000fe40000000001 */
[----:B------:R-:W-:-:S02]  /*de50*/  PRMT R41, R61, 0x5410, R126 ;  /* 0x000054103d297816 */ /* 0x000fc4000000007e */
[----:B------:R-:W-:Y:S01]  /*de60*/  PRMT R142, R63, 0x5410, R142 ;  /* 0x000054103f8e7816 */ /* 0x000fe2000000008e */
[----:B------:R-:W-:Y:S01]  /*de70*/  BAR.SYNC.DEFER_BLOCKING 0x0 ;  /* 0x0000000000007b1d */ /* 0x000fe20000010000 */
[----:B------:R-:W-:Y:S02]  /*de80*/  LOP3.LUT R86, R161, 0xffff, RZ, 0xc0, !PT ;  /* 0x0000ffffa1567812 */ /* 0x000fe400078ec0ff */
[----:B------:R-:W-:Y:S02]  /*de90*/  LOP3.LUT R166, R166, 0xffff, RZ, 0xc0, !PT ;  /* 0x0000ffffa6a67812 */ /* 0x000fe400078ec0ff */
[----:B------:R-:W-:Y:S02]  /*dea0*/  LOP3.LUT R92, R168, 0xffff, RZ, 0xc0, !PT ;  /* 0x0000ffffa85c7812 */ /* 0x000fe400078ec0ff */
[----:B------:R-:W-:Y:S02]  /*deb0*/  PRMT R51, R86, 0x3340, R51 ;  /* 0x0000334056337816 */ /* 0x000fe40000000033 */
[----:B------:R-:W-:-:S02]  /*dec0*/  PRMT R86, R166, 0x3340, R1 ;  /* 0x00003340a6567816 */ /* 0x000fc40000000001 */
[----:B------:R-:W-:Y:S02]  /*ded0*/  PRMT R92, R92, 0x3340, R1 ;  /* 0x000033405c5c7816 */ /* 0x000fe40000000001 */
[----:B------:R-:W-:Y:S02]  /*dee0*/  LOP3.LUT R25, R25, 0xffff, RZ, 0xc0, !PT ;  /* 0x0000ffff19197812 */ /* 0x000fe400078ec0ff */
[----:B------:R-:W-:Y:S02]  /*def0*/  F2FP.SATFINITE.E5M2.F32.PACK_AB_MERGE_C R116, R117, R116, RZ ;  /* 0x000000747574723e */ /* 0x000fe400048060ff */
[----:B------:R-:W-:Y:S02]  /*df00*/  F2FP.SATFINITE.E5M2.F32.PACK_AB_MERGE_C R118, R119, R118, RZ ;  /* 0x000000767776723e */ /* 0x000fe400048060ff */
[----:B------:R-:W-:Y:S02]  /*df10*/  F2FP.SATFINITE.E5M2.F32.PACK_AB_MERGE_C R134, R135, R134, RZ ;  /* 0x000000868786723e */ /* 0x000fe400048060ff */
[----:B------:R-:W-:-:S02]  /*df20*/  F2FP.SATFINITE.E5M2.F32.PACK_AB_MERGE_C R132, R133, R132, RZ ;  /* 0x000000848584723e */ /* 0x000fc400048060ff */
[----:B------:R-:W-:Y:S01]  /*df30*/  F2FP.SATFINITE.E5M2.F32.PACK_AB_MERGE_C R148, R149, R148, RZ ;  /* 0x000000949594723e */ /* 0x000fe200048060ff */
[----:B------:R-:W-:Y:S01]  /*df40*/  LDS.128 R60, [R0+UR6] ;  /* 0x00000006003c7984 */ /* 0x000fe20008000c00 */
[----:B------:R-:W-:Y:S02]  /*df50*/  PRMT R51, R51, 0x5410, R86 ;  /* 0x0000541033337816 */ /* 0x000fe40000000056 */
[----:B------:R-:W-:Y:S01]  /*df60*/  F2FP.SATFINITE.E5M2.F32.PACK_AB_MERGE_C R150, R151, R150, RZ ;  /* 0x000000969796723e */ /* 0x000fe200048060ff */
[----:B------:R-:W-:Y:S01]  /*df70*/  BAR.SYNC.DEFER_BLOCKING 0x0 ;  /* 0x0000000000007b1d */ /* 0x000fe20000010000 */
[----:B------:R-:W-:Y:S02]  /*df80*/  PRMT R53, R53, 0x5410, R92 ;  /* 0x0000541035357816 */ /* 0x000fe4000000005c */
[----:B------:R-:W-:Y:S02]  /*df90*/  LOP3.LUT R2, R165, 0xffff, RZ, 0xc0, !PT ;  /* 0x0000ffffa5027812 */ /* 0x000fe400078ec0ff */
[----:B------:R-:W-:-:S02]  /*dfa0*/  LOP3.LUT R16, R167, 0xffff, RZ, 0xc0, !PT ;  /* 0x0000ffffa7107812 */ /* 0x000fc400078ec0ff */
[--C-:B0-----:R-:W-:Y:S02]  /*dfb0*/  PRMT R8, R45, 0x4210, R2.reuse ;  /* 0x000042102d087816 */ /* 0x101fe40000000002 */
[----:B------:R-:W-:Y:S02]  /*dfc0*/  PRMT R9, R51, 0x5210, R2 ;  /* 0x0000521033097816 */ /* 0x000fe40000000002 */
[--C-:B------:R-:W-:Y:S02]  /*dfd0*/  PRMT R10, R49, 0x4210, R16.reuse ;  /* 0x00004210310a7816 */ /* 0x100fe40000000010 */
[----:B------:R-:W-:Y:S02]  /*dfe0*/  PRMT R11, R53, 0x5210, R16 ;  /* 0x00005210350b7816 */ /* 0x000fe40000000010 */
[----:B-1----:R-:W-:Y:S02]  /*dff0*/  SHF.R.U32.HI R173, RZ, 0x7, R173 ;  /* 0x00000007ffad7819 */ /* 0x002fe400000116ad */
[----:B------:R-:W-:-:S02]  /*e000*/  LOP3.LUT R171, R171, 0xffff, RZ, 0xc0, !PT ;  /* 0x0000ffffabab7812 */ /* 0x000fc400078ec0ff */
[----:B------:R-:W-:Y:S01]  /*e010*/  LOP3.LUT R174, R174, 0xffff, RZ, 0xc0, !PT ;  /* 0x0000ffffaeae7812 */ /* 0x000fe200078ec0ff */
[----:B------:R0:W-:Y:S01]  /*e020*/  STSM.16.M88.4 [R29], R8 ;  /* 0x000000081d007844 */ /* 0x0001e20000000200 */
[----:B------:R-:W-:Y:S02]  /*e030*/  LOP3.LUT R200, R200, 0xffff, RZ, 0xc0, !PT ;  /* 0x0000ffffc8c87812 */ /* 0x000fe400078ec0ff */
[----:B------:R-:W-:Y:S01]  /*e040*/  LOP3.LUT R67, R67, 0xffff, RZ, 0xc0, !PT ;  /* 0x0000ffff43437812 */ /* 0x000fe200078ec0ff */
[----:B------:R-:W-:Y:S01]  /*e050*/  BAR.SYNC.DEFER_BLOCKING 0x0 ;  /* 0x0000000000007b1d */ /* 0x000fe20000010000 */
[--C-:B--2---:R-:W-:Y:S02]  /*e060*/  PRMT R12, R22, 0x4210, R171.reuse ;  /* 0x00004210160c7816 */ /* 0x104fe400000000ab */
[----:B------:R-:W-:Y:S02]  /*e070*/  PRMT R13, R94, 0x5210, R171 ;  /* 0x000052105e0d7816 */ /* 0x000fe400000000ab */
[----:B------:R-:W-:-:S02]  /*e080*/  LOP3.LUT R154, R71, 0xffff, RZ, 0xc0, !PT ;  /* 0x0000ffff479a7812 */ /* 0x000fc400078ec0ff */
[----:B------:R-:W-:Y:S02]  /*e090*/  LOP3.LUT R180, R180, 0xffff, RZ, 0xc0, !PT ;  /* 0x0000ffffb4b47812 */ /* 0x000fe400078ec0ff */
[----:B------:R-:W-:Y:S02]  /*e0a0*/  PRMT R109, R109, 0x5410, R110 ;  /* 0x000054106d6d7816 */ /* 0x000fe4000000006e */
[----:B------:R-:W-:Y:S02]  /*e0b0*/  PRMT R111, R111, 0x5410, R124 ;  /* 0x000054106f6f7816 */ /* 0x000fe4000000007c */
[----:B------:R-:W-:Y:S02]  /*e0c0*/  LOP3.LUT R178, R178, 0xffff, RZ, 0xc0, !PT ;  /* 0x0000ffffb2b27812 */ /* 0x000fe400078ec0ff */
[----:B------:R-:W-:Y:S02]  /*e0d0*/  SHF.R.U32.HI R88, RZ, 0x8, R88 ;  /* 0x00000008ff587819 */ /* 0x000fe40000011658 */
[----:B------:R-:W-:-:S02]  /*e0e0*/  SHF.R.U32.HI R89, RZ, 0x8, R89 ;  /* 0x00000008ff597819 */ /* 0x000fc40000011659 */
[----:B------:R-:W-:Y:S02]  /*e0f0*/  SHF.R.U32.HI R90, RZ, 0x8, R90 ;  /* 0x00000008ff5a7819 */ /* 0x000fe4000001165a */
[----:B------:R-:W-:Y:S02]  /*e100*/  SHF.R.U32.HI R91, RZ, 0x8, R91 ;  /* 0x00000008ff5b7819 */ /* 0x000fe4000001165b */
[----:B------:R-:W-:Y:S01]  /*e110*/  PRMT R43, R43, 0x5410, R206 ;  /* 0x000054102b2b7816 */ /* 0x000fe200000000ce */
[----:B------:R-:W-:Y:S01]  /*e120*/  LDS.128 R84, [R0+UR6] ;  /* 0x0000000600547984 */ /* 0x000fe20008000c00 */
[--C-:B------:R-:W-:Y:S02]  /*e130*/  PRMT R14, R19, 0x4210, R174.reuse ;  /* 0x00004210130e7816 */ /* 0x100fe400000000ae */
[----:B------:R-:W-:Y:S01]  /*e140*/  PRMT R15, R33, 0x5210, R174 ;  /* 0x00005210210f7816 */ /* 0x000fe200000000ae */
[----:B------:R-:W-:Y:S01]  /*e150*/  BAR.SYNC.DEFER_BLOCKING 0x0 ;  /* 0x0000000000007b1d */ /* 0x000fe20000010000 */
[----:B------:R-:W-:-:S02]  /*e160*/  PRMT R67, R67, 0x3340, R200 ;  /* 0x0000334043437816 */ /* 0x000fc400000000c8 */
[----:B------:R-:W-:Y:S02]  /*e170*/  PRMT R154, R154, 0x3340, R1 ;  /* 0x000033409a9a7816 */ /* 0x000fe40000000001 */
[----:B------:R-:W-:Y:S02]  /*e180*/  PRMT R113, R113, 0x5410, R140 ;  /* 0x0000541071717816 */ /* 0x000fe4000000008c */
[----:B------:R-:W-:Y:S02]  /*e190*/  LOP3.LUT R184, R184, 0xffff, RZ, 0xc0, !PT ;  /* 0x0000ffffb8b87812 */ /* 0x000fe400078ec0ff */
[----:B------:R-:W-:Y:S02]  /*e1a0*/  LOP3.LUT R186, R186, 0xffff, RZ, 0xc0, !PT ;  /* 0x0000ffffbaba7812 */ /* 0x000fe400078ec0ff */
[----:B------:R-:W-:Y:S02]  /*e1b0*/  LOP3.LUT R3, R36, 0xffff, RZ, 0xc0, !PT ;  /* 0x0000ffff24037812 */ /* 0x000fe400078ec0ff */
[----:B------:R-:W-:-:S02]  /*e1c0*/  LOP3.LUT R17, R38, 0xffff, RZ, 0xc0, !PT ;  /* 0x0000ffff26117812 */ /* 0x000fc400078ec0ff */
[----:B------:R-:W-:Y:S02]  /*e1d0*/  SHF.R.U32.HI R202, RZ, 0x8, R202 ;  /* 0x00000008ffca7819 */ /* 0x000fe400000116ca */
[----:B------:R-:W-:Y:S02]  /*e1e0*/  SHF.R.U32.HI R204, RZ, 0x8, R204 ;  /* 0x00000008ffcc7819 */ /* 0x000fe400000116cc */
[----:B------:R-:W-:Y:S02]  /*e1f0*/  SHF.R.U32.HI R112, RZ, 0x8, R112 ;  /* 0x00000008ff707819 */ /* 0x000fe40000011670 */
[----:B------:R-:W-:Y:S02]  /*e200*/  SHF.R.U32.HI R114, RZ, 0x8, R114 ;  /* 0x00000008ff727819 */ /* 0x000fe40000011672 */
[----:B------:R-:W-:Y:S01]  /*e210*/  LOP3.LUT R27, R27, 0xffff, RZ, 0xc0, !PT ;  /* 0x0000ffff1b1b7812 */ /* 0x000fe200078ec0ff */
[----:B------:R1:W-:Y:S01]  /*e220*/  STSM.16.M88.4 [R29], R12 ;  /* 0x0000000c1d007844 */ /* 0x0003e20000000200 */
[----:B------:R-:W-:-:S02]  /*e230*/  PRMT R154, R67, 0x5410, R154 ;  /* 0x00005410439a7816 */ /* 0x000fc4000000009a */
[----:B0-----:R-:W-:Y:S01]  /*e240*/  PRMT R10, R65, 0x4210, R180 ;  /* 0x00004210410a7816 */ /* 0x001fe200000000b4 */
[----:B------:R-:W-:Y:S01]  /*e250*/  BAR.SYNC.DEFER_BLOCKING 0x0 ;  /* 0x0000000000007b1d */ /* 0x000fe20000010000 */
[--C-:B------:R-:W-:Y:S02]  /*e260*/  PRMT R8, R55, 0x4210, R178.reuse ;  /* 0x0000421037087816 */ /* 0x100fe400000000b2 */
[----:B------:R-:W-:Y:S02]  /*e270*/  PRMT R9, R109, 0x5210, R178 ;  /* 0x000052106d097816 */ /* 0x000fe400000000b2 */
[----:B------:R-:W-:Y:S02]  /*e280*/  SHF.R.U32.HI R122, RZ, 0x8, R122 ;  /* 0x00000008ff7a7819 */ /* 0x000fe4000001167a */
[----:B------:R-:W-:Y:S02]  /*e290*/  SHF.R.U32.HI R103, RZ, 0x8, R103 ;  /* 0x00000008ff677819 */ /* 0x000fe40000011667 */
[----:B------:R-:W-:-:S02]  /*e2a0*/  SHF.R.U32.HI R130, RZ, 0x8, R130 ;  /* 0x00000008ff827819 */ /* 0x000fc40000011682 */
[----:B------:R-:W-:Y:S02]  /*e2b0*/  SHF.R.U32.HI R120, RZ, 0x8, R120 ;  /* 0x00000008ff787819 */ /* 0x000fe40000011678 */
[----:B------:R-:W-:Y:S02]  /*e2c0*/  SHF.R.U32.HI R101, RZ, 0x8, R101 ;  /* 0x00000008ff657819 */ /* 0x000fe40000011665 */
[----:B------:R-:W-:Y:S02]  /*e2d0*/  SHF.R.U32.HI R128, RZ, 0x8, R128 ;  /* 0x00000008ff807819 */ /* 0x000fe40000011680 */
[----:B------:R-:W-:Y:S02]  /*e2e0*/  LOP3.LUT R134, R134, 0xffff, RZ, 0xc0, !PT ;  /* 0x0000ffff86867812 */ /* 0x000fe400078ec0ff */
[----:B------:R-:W-:Y:S01]  /*e2f0*/  LOP3.LUT R150, R150, 0xffff, RZ, 0xc0, !PT ;  /* 0x0000ffff96967812 */ /* 0x000fe200078ec0ff */
[----:B------:R-:W-:Y:S01]  /*e300*/  IMAD.U32 R252, RZ, RZ, UR7 ;  /* 0x00000007fffc7e24 */ /* 0x000fe2000f8e00ff */
[----:B------:R-:W-:Y:S01]  /*e310*/  SGXT.U32 R173, R173, 0x1 ;  /* 0x00000001adad781a */ /* 0x000fe20000000000 */
[----:B------:R-:W-:Y:S01]  /*e320*/  LDS.128 R64, [R0+UR6] ;  /* 0x0000000600407984 */ /* 0x000fe20008000c00 */
[----:B------:R-:W-:Y:S01]  /*e330*/  PRMT R11, R111, 0x5210, R180 ;  /* 0x000052106f0b7816 */ /* 0x000fe200000000b4 */
[----:B------:R-:W-:Y:S01]  /*e340*/  BAR.SYNC.DEFER_BLOCKING 0x0 ;  /* 0x0000000000007b1d */ /* 0x000fe20000010000 */
[----:B------:R-:W-:-:S02]  /*e350*/  LOP3.LUT R89, R89, 0xffff, RZ, 0xc0, !PT ;  /* 0x0000ffff59597812 */ /* 0x000fc400078ec0ff */
[----:B------:R-:W-:Y:S02]  /*e360*/  LOP3.LUT R88, R88, 0xffff, RZ, 0xc0, !PT ;  /* 0x0000ffff58587812 */ /* 0x000fe400078ec0ff */
[----:B------:R-:W-:Y:S02]  /*e370*/  LOP3.LUT R91, R91, 0xffff, RZ, 0xc0, !PT ;  /* 0x0000ffff5b5b7812 */ /* 0x000fe400078ec0ff */
[----:B------:R-:W-:Y:S01]  /*e380*/  LOP3.LUT R90, R90, 0xffff, RZ, 0xc0, !PT ;  /* 0x0000ffff5a5a7812 */ /* 0x000fe200078ec0ff */
[----:B------:R0:W-:Y:S01]  /*e390*/  STSM.16.M88.4 [R29], R8 ;  /* 0x000000081d007844 */ /* 0x0001e20000000200 */
[----:B------:R-:W-:Y:S02]  /*e3a0*/  PRMT R88, R88, 0x3340, R89 ;  /* 0x0000334058587816 */ /* 0x000fe40000000059 */
[----:B------:R-:W-:Y:S02]  /*e3b0*/  PRMT R90, R90, 0x3340, R91 ;  /* 0x000033405a5a7816 */ /* 0x000fe4000000005b */
[----:B------:R-:W-:-:S02]  /*e3c0*/  PRMT R108, R88, 0x5410, R77 ;  /* 0x00005410586c7816 */ /* 0x000fc4000000004d */
[----:B------:R-:W-:Y:S01]  /*e3d0*/  PRMT R110, R90, 0x5410, R79 ;  /* 0x000054105a6e7816 */ /* 0x000fe2000000004f */
[----:B------:R-:W-:Y:S01]  /*e3e0*/  BAR.SYNC.DEFER_BLOCKING 0x0 ;  /* 0x0000000000007b1d */ /* 0x000fe20000010000 */
[--C-:B-1----:R-:W-:Y:S02]  /*e3f0*/  PRMT R12, R47, 0x4210, R184.reuse ;  /* 0x000042102f0c7816 */ /* 0x102fe400000000b8 */
[----:B------:R-:W-:-:S03]  /*e400*/  PRMT R13, R41, 0x5210, R184 ;  /* 0x00005210290d7816 */ /* 0x000fc600000000b8 */
[----:B------:R-:W-:Y:S01]  /*e410*/  LDS.128 R76, [R0+UR6] ;  /* 0x00000006004c7984 */ /* 0x000fe20008000c00 */
[--C-:B------:R-:W-:Y:S02]  /*e420*/  PRMT R14, R43, 0x4210, R186.reuse ;  /* 0x000042102b0e7816 */ /* 0x100fe400000000ba */
[----:B------:R-:W-:Y:S01]  /*e430*/  PRMT R15, R113, 0x5210, R186 ;  /* 0x00005210710f7816 */ /* 0x000fe200000000ba */
[----:B------:R-:W-:Y:S06]  /*e440*/  BAR.SYNC.DEFER_BLOCKING 0x0 ;  /* 0x0000000000007b1d */ /* 0x000fec0000010000 */
[----:B------:R1:W-:Y:S02]  /*e450*/  STSM.16.M88.4 [R29], R12 ;  /* 0x0000000c1d007844 */ /* 0x0003e40000000200 */
[----:B------:R-:W-:Y:S01]  /*e460*/  BAR.SYNC.DEFER_BLOCKING 0x0 ;  /* 0x0000000000007b1d */ /* 0x000fe20000010000 */
[----:B------:R-:W-:-:S02]  /*e470*/  PRMT R20, R28, 0x4210, R3 ;  /* 0x000042101c147816 */ /* 0x000fc40000000003 */
[----:B------:R-:W-:-:S03]  /*e480*/  PRMT R21, R142, 0x5210, R3 ;  /* 0x000052108e157816 */ /* 0x000fc60000000003 */
[----:B------:R-:W-:Y:S01]  /*e490*/  LDS.128 R88, [R0+UR6] ;  /* 0x0000000600587984 */ /* 0x000fe20008000c00 */
[--C-:B------:R-:W-:Y:S02]  /*e4a0*/  PRMT R22, R32, 0x4210, R17.reuse ;  /* 0x0000421020167816 */ /* 0x100fe40000000011 */
[----:B------:R-:W-:Y:S01]  /*e4b0*/  PRMT R23, R154, 0x5210, R17 ;  /* 0x000052109a177816 */ /* 0x000fe20000000011 */
[----:B------:R-:W-:Y:S01]  /*e4c0*/  BAR.SYNC.DEFER_BLOCKING 0x0 ;  /* 0x0000000000007b1d */ /* 0x000fe20000010000 */
[----:B------:R-:W-:Y:S02]  /*e4d0*/  LOP3.LUT R69, R202, 0xffff, RZ, 0xc0, !PT ;  /* 0x0000ffffca457812 */ /* 0x000fe400078ec0ff */
[----:B------:R-:W-:Y:S02]  /*e4e0*/  LOP3.LUT R71, R204, 0xffff, RZ, 0xc0, !PT ;  /* 0x0000ffffcc477812 */ /* 0x000fe400078ec0ff */
[----:B------:R-:W-:Y:S02]  /*e4f0*/  PRMT R69, R156, 0x3340, R69 ;  /* 0x000033409c457816 */ /* 0x000fe40000000045 */
[----:B------:R-:W-:-:S02]  /*e500*/  PRMT R156, R158, 0x3340, R1 ;  /* 0x000033409e9c7816 */ /* 0x000fc40000000001 */
[----:B------:R-:W-:Y:S01]  /*e510*/  PRMT R71, R162, 0x3340, R71 ;  /* 0x00003340a2477816 */ /* 0x000fe20000000047 */
[----:B------:R-:W-:Y:S01]  /*e520*/  STSM.16.M88.4 [R29], R20 ;  /* 0x000000141d007844 */ /* 0x000fe20000000200 */
[----:B------:R-:W-:Y:S02]  /*e530*/  PRMT R158, R164, 0x3340, R1 ;  /* 0x00003340a49e7816 */ /* 0x000fe40000000001 */
[----:B------:R-:W-:Y:S02]  /*e540*/  PRMT R156, R69, 0x5410, R156 ;  /* 0x00005410459c7816 */ /* 0x000fe4000000009c */
[----:B------:R-:W-:Y:S02]  /*e550*/  PRMT R158, R71, 0x5410, R158 ;  /* 0x00005410479e7816 */ /* 0x000fe4000000009e */
[----:B------:R-:W-:Y:S02]  /*e560*/  LOP3.LUT R3, R52, 0xffff, RZ, 0xc0, !PT ;  /* 0x0000ffff34037812 */ /* 0x000fe400078ec0ff */
[----:B0-----:R-:W-:Y:S01]  /*e570*/  LOP3.LUT R9, R54, 0xffff, RZ, 0xc0, !PT ;  /* 0x0000ffff36097812 */ /* 0x001fe200078ec0ff */
[----:B------:R-:W-:Y:S01]  /*e580*/  BAR.SYNC.DEFER_BLOCKING 0x0 ;  /* 0x0000000000007b1d */ /* 0x000fe20000010000 */
[----:B-1----:R-:W-:-:S02]  /*e590*/  PRMT R12, R26, 0x4210, R3 ;  /* 0x000042101a0c7816 */ /* 0x002fc40000000003 */
[----:B------:R-:W-:Y:S02]  /*e5a0*/  PRMT R13, R156, 0x5210, R3 ;  /* 0x000052109c0d7816 */ /* 0x000fe40000000003 */
[--C-:B------:R-:W-:Y:S02]  /*e5b0*/  PRMT R14, R24, 0x4210, R9.reuse ;  /* 0x00004210180e7816 */ /* 0x100fe40000000009 */
[----:B------:R-:W-:Y:S02]  /*e5c0*/  PRMT R15, R158, 0x5210, R9 ;  /* 0x000052109e0f7816 */ /* 0x000fe40000000009 */
[----:B------:R-:W-:Y:S02]  /*e5d0*/  LOP3.LUT R3, R68, 0xffff, RZ, 0xc0, !PT ;  /* 0x0000ffff44037812 */ /* 0x000fe400078ec0ff */
[----:B------:R-:W-:Y:S02]  /*e5e0*/  LOP3.LUT R9, R70, 0xffff, RZ, 0xc0, !PT ;  /* 0x0000ffff46097812 */ /* 0x000fe400078ec0ff */
[----:B------:R-:W-:Y:S01]  /*e5f0*/  LDS.128 R68, [R0+UR6] ;  /* 0x0000000600447984 */ /* 0x000fe20008000c00 */
[----:B------:R-:W-:Y:S01]  /*e600*/  BAR.SYNC.DEFER_BLOCKING 0x0 ;  /* 0x0000000000007b1d */ /* 0x000fe20000010000 */
[----:B------:R-:W-:-:S02]  /*e610*/  LOP3.LUT R112, R112, 0xffff, RZ, 0xc0, !PT ;  /* 0x0000ffff70707812 */ /* 0x000fc400078ec0ff */
[----:B------:R-:W-:-:S03]  /*e620*/  LOP3.LUT R114, R114, 0xffff, RZ, 0xc0, !PT ;  /* 0x0000ffff72727812 */ /* 0x000fc600078ec0ff */
[----:B------:R0:W-:Y:S01]  /*e630*/  STSM.16.M88.4 [R29], R12 ;  /* 0x0000000c1d007844 */ /* 0x0001e20000000200 */
[--C-:B------:R-:W-:Y:S02]  /*e640*/  PRMT R112, R112, 0x3340, R1.reuse ;  /* 0x0000334070707816 */ /* 0x100fe40000000001 */
[----:B------:R-:W-:Y:S02]  /*e650*/  PRMT R114, R114, 0x3340, R1 ;  /* 0x0000334072727816 */ /* 0x000fe40000000001 */
[----:B------:R-:W-:Y:S02]  /*e660*/  PRMT R112, R93, 0x5410, R112 ;  /* 0x000054105d707816 */ /* 0x000fe40000000070 */
[----:B------:R-:W-:Y:S01]  /*e670*/  PRMT R114, R95, 0x5410, R114 ;  /* 0x000054105f727816 */ /* 0x000fe20000000072 */
[----:B------:R-:W-:Y:S01]  /*e680*/  BAR.SYNC.DEFER_BLOCKING 0x0 ;  /* 0x0000000000007b1d */ /* 0x000fe20000010000 */
[--C-:B------:R-:W-:Y:S02]  /*e690*/  PRMT R40, R40, 0x4210, R3.reuse ;  /* 0x0000421028287816 */ /* 0x100fe40000000003 */
[----:B------:R-:W-:-:S03]  /*e6a0*/  PRMT R41, R72, 0x5210, R3 ;  /* 0x0000521048297816 */ /* 0x000fc60000000003 */
[----:B------:R-:W-:Y:S01]  /*e6b0*/  LDS.128 R92, [R0+UR6] ;  /* 0x00000006005c7984 */ /* 0x000fe20008000c00 */
[--C-:B------:R-:W-:Y:S02]  /*e6c0*/  PRMT R42, R42, 0x4210, R9.reuse ;  /* 0x000042102a2a7816 */ /* 0x100fe40000000009 */
[----:B------:R-:W-:Y:S01]  /*e6d0*/  PRMT R43, R74, 0x5210, R9 ;  /* 0x000052104a2b7816 */ /* 0x000fe20000000009 */
[----:B------:R-:W-:Y:S06]  /*e6e0*/  BAR.SYNC.DEFER_BLOCKING 0x0 ;  /* 0x0000000000007b1d */ /* 0x000fec0000010000 */
[----:B------:R-:W-:Y:S02]  /*e6f0*/  STSM.16.M88.4 [R29], R40 ;  /* 0x000000281d007844 */ /* 0x000fe40000000200 */
[----:B------:R-:W-:Y:S01]  /*e700*/  BAR.SYNC.DEFER_BLOCKING 0x0 ;  /* 0x0000000000007b1d */ /* 0x000fe20000010000 */
[----:B------:R-:W-:-:S02]  /*e710*/  PRMT R24, R30, 0x4210, R25 ;  /* 0x000042101e187816 */ /* 0x000fc40000000019 */
[----:B------:R-:W-:-:S03]  /*e720*/  PRMT R26, R34, 0x4210, R27 ;  /* 0x00004210221a7816 */ /* 0x000fc6000000001b */
[----:B------:R-:W-:Y:S01]  /*e730*/  LDS.128 R52, [R0+UR6] ;  /* 0x0000000600347984 */ /* 0x000fe20008000c00 */
[----:B------:R-:W-:Y:S02]  /*e740*/  PRMT R25, R104, 0x5210, R25 ;  /* 0x0000521068197816 */ /* 0x000fe40000000019 */
[----:B------:R-:W-:Y:S01]  /*e750*/  PRMT R27, R106, 0x5210, R27 ;  /* 0x000052106a1b7816 */ /* 0x000fe2000000001b */
[----:B------:R-:W-:Y:S06]  /*e760*/  BAR.SYNC.DEFER_BLOCKING 0x0 ;  /* 0x0000000000007b1d */ /* 0x000fec0000010000 */
[----:B------:R-:W-:Y:S02]  /*e770*/  STSM.16.M88.4 [R29], R24 ;  /* 0x000000181d007844 */ /* 0x000fe40000000200 */
[----:B------:R-:W-:Y:S01]  /*e780*/  BAR.SYNC.DEFER_BLOCKING 0x0 ;  /* 0x0000000000007b1d */ /* 0x000fe20000010000 */
[----:B------:R-:W-:-:S02]  /*e790*/  LOP3.LUT R3, R100, 0xffff, RZ, 0xc0, !PT ;  /* 0x0000ffff64037812 */ /* 0x000fc400078ec0ff */
[----:B------:R-:W-:-:S03]  /*e7a0*/  LOP3.LUT R9, R102, 0xffff, RZ, 0xc0, !PT ;  /* 0x0000ffff66097812 */ /* 0x000fc600078ec0ff */
[----:B------:R-:W-:Y:S01]  /*e7b0*/  LDS.128 R72, [R0+UR6] ;  /* 0x0000000600487984 */ /* 0x000fe20008000c00 */
[--C-:B0-----:R-:W-:Y:S02]  /*e7c0*/  PRMT R12, R48, 0x4210, R3.reuse ;  /* 0x00004210300c7816 */ /* 0x101fe40000000003 */
[----:B------:R-:W-:Y:S02]  /*e7d0*/  PRMT R13, R108, 0x5210, R3 ;  /* 0x000052106c0d7816 */ /* 0x000fe40000000003 */
[--C-:B------:R-:W-:Y:S01]  /*e7e0*/  PRMT R14, R50, 0x4210, R9.reuse ;  /* 0x00004210320e7816 */ /* 0x100fe20000000009 */
[----:B------:R-:W-:Y:S01]  /*e7f0*/  BAR.SYNC.DEFER_BLOCKING 0x0 ;  /* 0x0000000000007b1d */ /* 0x000fe20000010000 */
[----:B------:R-:W-:-:S05]  /*e800*/  PRMT R15, R110, 0x5210, R9 ;  /* 0x000052106e0f7816 */ /* 0x000fca0000000009 */
[----:B------:R0:W-:Y:S02]  /*e810*/  STSM.16.M88.4 [R29], R12 ;  /* 0x0000000c1d007844 */ /* 0x0001e40000000200 */
[----:B------:R-:W-:Y:S01]  /*e820*/  BAR.SYNC.DEFER_BLOCKING 0x0 ;  /* 0x0000000000007b1d */ /* 0x000fe20000010000 */
[----:B------:R-:W-:Y:S02]  /*e830*/  LOP3.LUT R3, R116, 0xffff, RZ, 0xc0, !PT ;  /* 0x0000ffff74037812 */ /* 0x000fe400078ec0ff */
[----:B------:R-:W-:-:S03]  /*e840*/  LOP3.LUT R9, R118, 0xffff, RZ, 0xc0, !PT ;  /* 0x0000ffff76097812 */ /* 0x000fc600078ec0ff */
[----:B------:R-:W-:Y:S01]  /*e850*/  LDS.128 R48, [R0+UR6] ;  /* 0x0000000600307984 */ /* 0x000fe20008000c00 */
[--C-:B------:R-:W-:Y:S02]  /*e860*/  PRMT R44, R44, 0x4210, R3.reuse ;  /* 0x000042102c2c7816 */ /* 0x100fe40000000003 */
[----:B------:R-:W-:Y:S02]  /*e870*/  PRMT R45, R112, 0x5210, R3 ;  /* 0x00005210702d7816 */ /* 0x000fe40000000003 */
[--C-:B------:R-:W-:Y:S02]  /*e880*/  PRMT R46, R46, 0x4210, R9.reuse ;  /* 0x000042102e2e7816 */ /* 0x100fe40000000009 */
[----:B------:R-:W-:Y:S01]  /*e890*/  PRMT R47, R114, 0x5210, R9 ;  /* 0x00005210722f7816 */ /* 0x000fe20000000009 */
[----:B------:R-:W-:Y:S01]  /*e8a0*/  BAR.SYNC.DEFER_BLOCKING 0x0 ;  /* 0x0000000000007b1d */ /* 0x000fe20000010000 */
[----:B------:R-:W-:Y:S02]  /*e8b0*/  LOP3.LUT R103, R103, 0xffff, RZ, 0xc0, !PT ;  /* 0x0000ffff67677812 */ /* 0x000fe400078ec0ff */
[----:B------:R-:W-:-:S02]  /*e8c0*/  LOP3.LUT R122, R122, 0xffff, RZ, 0xc0, !PT ;  /* 0x0000ffff7a7a7812 */ /* 0x000fc400078ec0ff */
[----:B------:R-:W-:Y:S02]  /*e8d0*/  LOP3.LUT R130, R130, 0xffff, RZ, 0xc0, !PT ;  /* 0x0000ffff82827812 */ /* 0x000fe400078ec0ff */
[----:B------:R-:W-:Y:S02]  /*e8e0*/  LOP3.LUT R101, R101, 0xffff, RZ, 0xc0, !PT ;  /* 0x0000ffff65657812 */ /* 0x000fe400078ec0ff */
[----:B------:R-:W-:Y:S01]  /*e8f0*/  LOP3.LUT R120, R120, 0xffff, RZ, 0xc0, !PT ;  /* 0x0000ffff78787812 */ /* 0x000fe200078ec0ff */
[----:B------:R-:W-:Y:S01]  /*e900*/  STSM.16.M88.4 [R29], R44 ;  /* 0x0000002c1d007844 */ /* 0x000fe20000000200 */
[----:B------:R-:W-:Y:S02]  /*e910*/  PRMT R103, R122, 0x3340, R103 ;  /* 0x000033407a677816 */ /* 0x000fe40000000067 */
[----:B------:R-:W-:Y:S02]  /*e920*/  PRMT R130, R130, 0x3340, R1 ;  /* 0x0000334082827816 */ /* 0x000fe40000000001 */
[----:B------:R-:W-:-:S02]  /*e930*/  LOP3.LUT R128, R128, 0xffff, RZ, 0xc0, !PT ;  /* 0x0000ffff80807812 */ /* 0x000fc400078ec0ff */
[----:B------:R-:W-:Y:S02]  /*e940*/  PRMT R101, R120, 0x3340, R101 ;  /* 0x0000334078657816 */ /* 0x000fe40000000065 */
[----:B------:R-:W-:Y:S02]  /*e950*/  PRMT R103, R103, 0x5410, R130 ;  /* 0x0000541067677816 */ /* 0x000fe40000000082 */
[----:B------:R-:W-:Y:S02]  /*e960*/  PRMT R128, R128, 0x3340, R1 ;  /* 0x0000334080807816 */ /* 0x000fe40000000001 */
[----:B0-----:R-:W-:Y:S02]  /*e970*/  PRMT R15, R103, 0x5210, R134 ;  /* 0x00005210670f7816 */ /* 0x001fe40000000086 */
[----:B------:R-:W-:Y:S01]  /*e980*/  PRMT R128, R101, 0x5410, R128 ;  /* 0x0000541065807816 */ /* 0x000fe20000000080 */
[----:B------:R-:W-:Y:S01]  /*e990*/  BAR.SYNC.DEFER_BLOCKING 0x0 ;  /* 0x0000000000007b1d */ /* 0x000fe20000010000 */
[----:B------:R-:W-:-:S02]  /*e9a0*/  LOP3.LUT R3, R132, 0xffff, RZ, 0xc0, !PT ;  /* 0x0000ffff84037812 */ /* 0x000fc400078ec0ff */
[----:B------:R-:W-:-:S03]  /*e9b0*/  PRMT R14, R99, 0x4210, R134 ;  /* 0x00004210630e7816 */ /* 0x000fc60000000086 */
[----:B------:R-:W0:Y:S01]  /*e9c0*/  LDS.128 R100, [R0+UR6] ;  /* 0x0000000600647984 */ /* 0x000e220008000c00 */
[--C-:B------:R-:W-:Y:S02]  /*e9d0*/  PRMT R12, R98, 0x4210, R3.reuse ;  /* 0x00004210620c7816 */ /* 0x100fe40000000003 */
[----:B------:R-:W-:Y:S01]  /*e9e0*/  PRMT R13, R128, 0x5210, R3 ;  /* 0x00005210800d7816 */ /* 0x000fe20000000003 */
[----:B------:R-:W-:Y:S01]  /*e9f0*/  BAR.SYNC.DEFER_BLOCKING 0x0 ;  /* 0x0000000000007b1d */ /* 0x000fe20000010000 */
[----:B------:R-:W-:-:S05]  /*ea00*/  LOP3.LUT R9, R148, 0xffff, RZ, 0xc0, !PT ;  /* 0x0000ffff94097812 */ /* 0x000fca00078ec0ff */
[----:B------:R-:W-:Y:S01]  /*ea10*/  STSM.16.M88.4 [R29], R12 ;  /* 0x0000000c1d007844 */ /* 0x000fe20000000200 */
[----:B------:R-:W-:Y:S02]  /*ea20*/  PRMT R20, R96, 0x4210, R9 ;  /* 0x0000421060147816 */ /* 0x000fe40000000009 */
[----:B------:R-:W-:Y:S01]  /*ea30*/  PRMT R22, R97, 0x4210, R150 ;  /* 0x0000421061167816 */ /* 0x000fe20000000096 */
[----:B------:R-:W-:Y:S06]  /*ea40*/  BAR.SYNC.DEFER_BLOCKING 0x0 ;  /* 0x0000000000007b1d */ /* 0x000fec0000010000 */
[----:B------:R-:W1:Y:S04]  /*ea50*/  LDS.128 R96, [R0+UR6] ;  /* 0x0000000600607984 */ /* 0x000e680008000c00 */
[----:B---3--:R2:W-:Y:S04]  /*ea60*/  STL [R1+0x308], R59 ;  /* 0x0003083b01007387 */ /* 0x0085e80000100800 */
[----:B0-----:R-:W-:Y:S04]  /*ea70*/  STL [R1+0x304], R100 ;  /* 0x0003046401007387 */ /* 0x001fe80000100800 */
[----:B------:R-:W-:Y:S01]  /*ea80*/  STL [R1+0x300], R101 ;  /* 0x0003006501007387 */ /* 0x000fe20000100800 */
[----:B--2---:R-:W-:-:S03]  /*ea90*/  LOP3.LUT R59, R252, 0x19e, R173, 0xfe, !PT ;  /* 0x0000019efc3b7812 */ /* 0x004fc600078efead */
[----:B------:R-:W-:Y:S04]  /*eaa0*/  STL [R1+0x2fc], R102 ;  /* 0x0002fc6601007387 */ /* 0x000fe80000100800 */
[----:B------:R-:W-:Y:S01]  /*eab0*/  STL [R1+0x2f8], R103 ;  /* 0x0002f86701007387 */ /* 0x000fe20000100800 */
[----:B------:R-:W-:-:S03]  /*eac0*/  LOP3.LUT R0, R252, 0x1a0, R173, 0xfe, !PT ;  /* 0x000001a0fc007812 */ /* 0x000fc600078efead */
[----:B-1----:R0:W-:Y:S04]  /*ead0*/  STL [R1+0x2f4], R96 ;  /* 0x0002f46001007387 */ /* 0x0021e80000100800 */
[----:B------:R-:W-:Y:S04]  /*eae0*/  STL [R1+0x2f0], R97 ;  /* 0x0002f06101007387 */ /* 0x000fe80000100800 */
[----:B------:R-:W-:Y:S01]  /*eaf0*/  STL [R1+0x2ec], R98 ;  /* 0x0002ec6201007387 */ /* 0x000fe20000100800 */
[----:B0-----:R-:W-:-:S03]  /*eb00*/  LOP3.LUT R96, R252, 0x1aa, R173, 0xfe, !PT ;  /* 0x000001aafc607812 */ /* 0x001fc600078efead */
[----:B------:R-:W-:Y:S04]  /*eb10*/  STL [R1+0x2e8], R99 ;  /* 0x0002e86301007387 */ /* 0x000fe80000100800 */
[----:B------:R0:W-:Y:S04]  /*eb20*/  STL [R1], R59 ;  /* 0x0000003b01007387 */ /* 0x0001e80000100800 */
[----:B------:R1:W-:Y:S01]  /*eb30*/  STL [R1+0x4], R0 ;  /* 0x0000040001007387 */ /* 0x0003e20000100800 */
[----:B0-----:R-:W-:-:S03]  /*eb40*/  LOP3.LUT R59, R252, 0x1ac, R173, 0xfe, !PT ;  /* 0x000001acfc3b7812 */ /* 0x001fc600078efead */
[----:B------:R0:W-:Y:S01]  /*eb50*/  STL [R1+0x18], R96 ;  /* 0x0000186001007387 */ /* 0x0001e20000100800 */
[----:B-1----:R-:W-:-:S03]  /*eb60*/  LOP3.LUT R0, R252, 0x1ae, R173, 0xfe, !PT ;  /* 0x000001aefc007812 */ /* 0x002fc600078efead */
[----:B------:R1:W-:Y:S01]  /*eb70*/  STL [R1+0x1c], R59 ;  /* 0x00001c3b01007387 */ /* 0x0003e20000100800 */
[----:B0-----:R-:W-:-:S03]  /*eb80*/  LOP3.LUT R96, R252, 0x1b0, R173, 0xfe, !PT ;  /* 0x000001b0fc607812 */ /* 0x001fc600078efead */
[----:B------:R0:W-:Y:S01]  /*eb90*/  STL [R1+0x20], R0 ;  /* 0x0000200001007387 */ /* 0x0001e20000100800 */
[----:B-1----:R-:W-:-:S03]  /*eba0*/  LOP3.LUT R59, R252, 0x1b2, R173, 0xfe, !PT ;  /* 0x000001b2fc3b7812 */ /* 0x002fc600078efead */
[----:B------:R1:W-:Y:S04]  /*ebb0*/  STL [R1+0x24], R96 ;  /* 0x0000246001007387 */ /* 0x0003e80000100800 */
[----:B------:R2:W-:Y:S01]  /*ebc0*/  STL [R1+0x28], R59 ;  /* 0x0000283b01007387 */ /* 0x0005e20000100800 */
[C-C-:B0-----:R-:W-:Y:S02]  /*ebd0*/  LOP3.LUT R0, R252.reuse, 0x1b4, R173.reuse, 0xfe, !PT ;  /* 0x000001b4fc007812 */ /* 0x141fe400078efead */
[----:B-1----:R-:W-:-:S03]  /*ebe0*/  LOP3.LUT R96, R252, 0x1b6, R173, 0xfe, !PT ;  /* 0x000001b6fc607812 */ /* 0x002fc600078efead */
[----:B------:R0:W-:Y:S01]  /*ebf0*/  STL [R1+0x2c], R0 ;  /* 0x00002c0001007387 */ /* 0x0001e20000100800 */
[----:B--2---:R-:W-:-:S03]  /*ec00*/  LOP3.LUT R59, R252, 0x1b8, R173, 0xfe, !PT ;  /* 0x000001b8fc3b7812 */ /* 0x004fc600078efead */
[----:B------:R1:W-:Y:S04]  /*ec10*/  STL [R1+0x30], R96 ;  /* 0x0000306001007387 */ /* 0x0003e80000100800 */
[----:B------:R2:W-:Y:S01]  /*ec20*/  STL [R1+0x34], R59 ;  /* 0x0000343b01007387 */ /* 0x0005e20000100800 */
[C-C-:B0-----:R-:W-:Y:S02]  /*ec30*/  LOP3.LUT R0, R252.reuse, 0x1ba, R173.reuse, 0xfe, !PT ;  /* 0x000001bafc007812 */ /* 0x141fe400078efead */
[----:B-1----:R-:W-:-:S03]  /*ec40*/  LOP3.LUT R96, R252, 0x1bc, R173, 0xfe, !PT ;  /* 0x000001bcfc607812 */ /* 0x002fc600078efead */
[----:B------:R0:W-:Y:S01]  /*ec50*/  STL [R1+0x38], R0 ;  /* 0x0000380001007387 */ /* 0x0001e20000100800 */
[----:B--2---:R-:W-:-:S03]  /*ec60*/  LOP3.LUT R59, R252, 0x1be, R173, 0xfe, !PT ;  /* 0x000001befc3b7812 */ /* 0x004fc600078efead */
[----:B------:R-:W-:Y:S04]  /*ec70*/  STL [R1+0x3c], R96 ;  /* 0x00003c6001007387 */ /* 0x000fe80000100800 */
[----:B------:R1:W-:Y:S01]  /*ec80*/  STL [R1+0x40], R59 ;  /* 0x0000403b01007387 */ /* 0x0003e20000100800 */
[C-C-:B0-----:R-:W-:Y:S02]  /*ec90*/  LOP3.LUT R0, R252.reuse, 0x1c0, R173.reuse, 0xfe, !PT ;  /* 0x000001c0fc007812 */ /* 0x141fe400078efead */
[----:B-1----:R-:W-:-:S03]  /*eca0*/  LOP3.LUT R59, R252, 0x1ca, R173, 0xfe, !PT ;  /* 0x000001cafc3b7812 */ /* 0x002fc600078efead */
[----:B------:R0:W-:Y:S04]  /*ecb0*/  STL [R1+0x44], R0 ;  /* 0x0000440001007387 */ /* 0x0001e80000100800 */
        /* <DEDUP_REMOVED lines=15> */
[----:B------:R-:W-:Y:S04]  /*edb0*/  STL [R1+0x74], R0 ;  /* 0x0000740001007387 */ /* 0x000fe80000100800 */
[----:B------:R0:W-:Y:S02]  /*edc0*/  STL [R1+0x78], R59 ;  /* 0x0000783b01007387 */ /* 0x0001e40000100800 */
[----:B0-----:R-:W-:-:S05]  /*edd0*/  LOP3.LUT R59, R252, 0x1de, R173, 0xfe, !PT ;  /* 0x000001defc3b7812 */ /* 0x001fca00078efead */
        /* <DEDUP_REMOVED lines=28> */
[----:B------:R0:W-:Y:S04]  /*efa0*/  STL [R1+0xb8], R59 ;  /* 0x0000b83b01007387 */ /* 0x0001e80000100800 */
[----:B0-----:R-:W2:Y:S01]  /*efb0*/  LDL.LU R59, [R1+0x308] ;  /* 0x00030800013b7983 */ /* 0x001ea20000300800 */
[----:B------:R-:W-:Y:S02]  /*efc0*/  SHF.R.U32.HI R136, RZ, 0x8, R136 ;  /* 0x00000008ff887819 */ /* 0x000fe40000011688 */
[----:B------:R-:W-:Y:S02]  /*efd0*/  SHF.R.U32.HI R105, RZ, 0x8, R105 ;  /* 0x00000008ff697819 */ /* 0x000fe40000011669 */
[----:B------:R-:W-:Y:S02]  /*efe0*/  SHF.R.U32.HI R144, RZ, 0x8, R144 ;  /* 0x00000008ff907819 */ /* 0x000fe40000011690 */
[----:B------:R-:W-:-:S02]  /*eff0*/  SHF.R.U32.HI R138, RZ, 0x8, R138 ;  /* 0x00000008ff8a7819 */ /* 0x000fc4000001168a */
[----:B------:R-:W-:Y:S02]  /*f000*/  SHF.R.U32.HI R107, RZ, 0x8, R107 ;  /* 0x00000008ff6b7819 */ /* 0x000fe4000001166b */
[----:B------:R-:W-:Y:S02]  /*f010*/  SHF.R.U32.HI R146, RZ, 0x8, R146 ;  /* 0x00000008ff927819 */ /* 0x000fe40000011692 */
        /* <DEDUP_REMOVED lines=9> */
[----:B------:R-:W-:-:S02]  /*f0b0*/  PRMT R146, R146, 0x3340, R1 ;  /* 0x0000334092927816 */ /* 0x000fc40000000001 */
[----:B------:R-:W-:Y:S02]  /*f0c0*/  PRMT R144, R105, 0x5410, R144 ;  /* 0x0000541069907816 */ /* 0x000fe40000000090 */
[----:B------:R-:W-:Y:S02]  /*f0d0*/  PRMT R107, R107, 0x5410, R146 ;  /* 0x000054106b6b7816 */ /* 0x000fe40000000092 */
[----:B------:R-:W-:Y:S02]  /*f0e0*/  PRMT R21, R144, 0x5210, R9 ;  /* 0x0000521090157816 */ /* 0x000fe40000000009 */
[----:B------:R-:W-:Y:S01]  /*f0f0*/  PRMT R23, R107, 0x5210, R150 ;  /* 0x000052106b177816 */ /* 0x000fe20000000096 */
[----:B------:R-:W-:Y:S01]  /*f100*/  BAR.SYNC.DEFER_BLOCKING 0x0 ;  /* 0x0000000000007b1d */ /* 0x000fe20000010000 */
[----:B------:R-:W-:Y:S01]  /*f110*/  LOP3.LUT R8, R173, UR7, RZ, 0xfc, !PT ;  /* 0x00000007ad087c12 */ /* 0x000fe2000f8efcff */
[C---:B----4-:R-:W-:Y:S01]  /*f120*/  IMAD R2, R115.reuse, UR4, RZ ;  /* 0x0000000473027c24 */ /* 0x050fe2000f8e02ff */
[----:B------:R-:W-:-:S02]  /*f130*/  ISETP.GE.AND P0, PT, R115, UR10, PT ;  /* 0x0000000a73007c0c */ /* 0x000fc4000bf06270 */
[--C-:B------:R-:W-:Y:S01]  /*f140*/  LOP3.LUT R10, R252, 0x2, R173.reuse, 0xfe, !PT ;  /* 0x00000002fc0a7812 */ /* 0x100fe200078efead */
[----:B------:R-:W-:Y:S01]  /*f150*/  ULDC UR4, c[0x0][0x248] ;  /* 0x0000920000047ab9 */ /* 0x000fe20000000800 */
[----:B------:R-:W-:Y:S01]  /*f160*/  IADD3 R3, P2, R2, UR8, RZ ;  /* 0x0000000802037c10 */ /* 0x000fe2000ff5e0ff */
[----:B------:R-:W-:Y:S01]  /*f170*/  IMAD R16, R8, UR4, RZ ;  /* 0x0000000408107c24 */ /* 0x000fe2000f8e02ff */
[----:B------:R-:W-:Y:S01]  /*f180*/  LOP3.LUT R9, R252, 0x4, R173, 0xfe, !PT ;  /* 0x00000004fc097812 */ /* 0x000fe200078efead */
[----:B------:R-:W-:Y:S01]  /*f190*/  ULDC UR8, c[0x0][0x22c] ;  /* 0x00008b0000087ab9 */ /* 0x000fe20000000800 */
[----:B------:R-:W-:Y:S01]  /*f1a0*/  ISETP.LT.AND P1, PT, R8, UR11, !P0 ;  /* 0x0000000b08007c0c */ /* 0x000fe2000c721270 */
[----:B------:R-:W-:Y:S01]  /*f1b0*/  ULDC UR7, c[0x0][0x248] ;  /* 0x0000920000077ab9 */ /* 0x000fe20000000800 */
[----:B------:R0:W-:Y:S01]  /*f1c0*/  STSM.16.M88.4 [R29], R20 ;  /* 0x000000141d007844 */ /* 0x0001e20000000200 */
[----:B------:R-:W-:Y:S01]  /*f1d0*/  LEA.HI.X.SX32 R2, R2, UR9, 0x1, P2 ;  /* 0x0000000902027c11 */ /* 0x000fe200090f0eff */
[C---:B------:R-:W-:Y:S01]  /*f1e0*/  IMAD R11, R10.reuse, UR5, RZ ;  /* 0x000000050a0b7c24 */ /* 0x040fe2000f8e02ff */
[----:B------:R-:W-:Y:S01]  /*f1f0*/  ULDC UR4, c[0x0][0x22c] ;  /* 0x00008b0000047ab9 */ /* 0x000fe20000000800 */
[----:B------:R-:W-:Y:S01]  /*f200*/  ISETP.LT.AND P4, PT, R10, UR8, !P0 ;  /* 0x000000080a007c0c */ /* 0x000fe2000c781270 */
[C---:B------:R-:W-:Y:S01]  /*f210*/  IMAD R13, R9.reuse, UR7, RZ ;  /* 0x00000007090d7c24 */ /* 0x040fe2000f8e02ff */
[CC--:B------:R-:W-:Y:S01]  /*f220*/  IADD3 R8, P2, R16.reuse, R3.reuse, RZ ;  /* 0x0000000310087210 */ /* 0x0c0fe20007f5e0ff */
[----:B------:R-:W-:Y:S01]  /*f230*/  ULDC UR9, c[0x0][0x22c] ;  /* 0x00008b0000097ab9 */ /* 0x000fe20000000800 */
[----:B------:R-:W-:Y:S01]  /*f240*/  ISETP.LT.AND P5, PT, R9, UR4, !P0 ;  /* 0x0000000409007c0c */ /* 0x000fe2000c7a1270 */
[----:B------:R-:W-:Y:S01]  /*f250*/  ULDC UR4, c[0x0][0x248] ;  /* 0x0000920000047ab9 */ /* 0x000fe20000000800 */
[-C--:B------:R-:W-:Y:S01]  /*f260*/  IADD3 R10, P3, R11, R3.reuse, RZ ;  /* 0x000000030b0a7210 */ /* 0x080fe20007f7e0ff */
[----:B------:R-:W-:Y:S01]  /*f270*/  ULDC UR5, c[0x0][0x248] ;  /* 0x0000920000057ab9 */ /* 0x000fe20000000800 */
[----:B------:R-:W-:Y:S01]  /*f280*/  LEA.HI.X.SX32 R9, R16, R2, 0x1, P2 ;  /* 0x0000000210097211 */ /* 0x000fe200010f0eff */
[----:B------:R-:W-:Y:S01]  /*f290*/  ULDC UR10, c[0x0][0x22c] ;  /* 0x00008b00000a7ab9 */ /* 0x000fe20000000800 */
[----:B------:R-:W-:Y:S01]  /*f2a0*/  PRMT R19, R4, 0x7770, RZ ;  /* 0x0000777004137816 */ /* 0x000fe200000000ff */
[----:B------:R-:W-:Y:S01]  /*f2b0*/  BAR.SYNC.DEFER_BLOCKING 0x0 ;  /* 0x0000000000007b1d */ /* 0x000fe20000010000 */
[----:B------:R-:W-:-:S02]  /*f2c0*/  IADD3 R12, P2, R13, R3, RZ ;  /* 0x000000030d0c7210 */ /* 0x000fc40007f5e0ff */
[----:B------:R-:W-:Y:S02]  /*f2d0*/  LOP3.LUT R14, R252, 0x6, R173, 0xfe, !PT ;  /* 0x00000006fc0e7812 */ /* 0x000fe400078efead */
[-C--:B------:R-:W-:Y:S01]  /*f2e0*/  LEA.HI.X.SX32 R11, R11, R2.reuse, 0x1, P3 ;  /* 0x000000020b0b7211 */ /* 0x080fe200018f0eff */
[----:B------:R-:W-:Y:S01]  /*f2f0*/  ULDC UR7, c[0x0][0x248] ;  /* 0x0000920000077ab9 */ /* 0x000fe20000000800 */
[----:B------:R-:W-:Y:S01]  /*f300*/  PRMT R17, R5, 0x7770, RZ ;  /* 0x0000777005117816 */ /* 0x000fe200000000ff */
[----:B------:R-:W-:Y:S01]  /*f310*/  ULDC UR11, c[0x0][0x22c] ;  /* 0x00008b00000b7ab9 */ /* 0x000fe20000000800 */
[----:B------:R-:W-:Y:S01]  /*f320*/  LEA.HI.X.SX32 R13, R13, R2, 0x1, P2 ;  /* 0x000000020d0d7211 */ /* 0x000fe200010f0eff */
[----:B------:R-:W-:Y:S01]  /*f330*/  ULDC UR8, c[0x0][0x248] ;  /* 0x0000920000087ab9 */ /* 0x000fe20000000800 */
[----:B------:R-:W-:Y:S02]  /*f340*/  PRMT R15, R6, 0x7770, RZ ;  /* 0x00007770060f7816 */ /* 0x000fe400000000ff */
[----:B0-----:R-:W-:Y:S01]  /*f350*/  PRMT R23, R7, 0x7770, RZ ;  /* 0x0000777007177816 */ /* 0x001fe200000000ff */
[----:B------:R0:W-:Y:S01]  /*f360*/  @P1 STG.E.U8 desc[UR16][R8.64], R19 ;  /* 0x0000001308001986 */ /* 0x0001e2000c101110 */
[C---:B------:R-:W-:Y:S01]  /*f370*/  ISETP.LT.AND P1, PT, R14.reuse, UR9, !P0 ;  /* 0x000000090e007c0c */ /* 0x040fe2000c721270 */
[----:B------:R-:W-:Y:S01]  /*f380*/  IMAD R14, R14, UR4, RZ ;  /* 0x000000040e0e7c24 */ /* 0x000fe2000f8e02ff */
[----:B------:R-:W-:Y:S01]  /*f390*/  PRMT R21, R4, 0x7771, RZ ;  /* 0x0000777104157816 */ /* 0x000fe200000000ff */
[----:B------:R1:W-:Y:S01]  /*f3a0*/  @P4 STG.E.U8 desc[UR16][R10.64], R17 ;  /* 0x000000110a004986 */ /* 0x0003e2000c101110 */
[----:B------:R-:W-:Y:S01]  /*f3b0*/  ULDC UR4, c[0x0][0x248] ;  /* 0x0000920000047ab9 */ /* 0x000fe20000000800 */
[----:B------:R-:W-:-:S02]  /*f3c0*/  ULDC UR9, c[0x0][0x22c] ;  /* 0x00008b0000097ab9 */ /* 0x000fc40000000800 */
[----:B------:R3:W-:Y:S01]  /*f3d0*/  @P5 STG.E.U8 desc[UR16][R12.64], R15 ;  /* 0x0000000f0c005986 */ /* 0x0007e2000c101110 */
[C-C-:B0-----:R-:W-:Y:S02]  /*f3e0*/  LOP3.LUT R8, R252.reuse, 0x8, R173.reuse, 0xfe, !PT ;  /* 0x00000008fc087812 */ /* 0x141fe400078efead */
[--C-:B------:R-:W-:Y:S02]  /*f3f0*/  LOP3.LUT R9, R252, 0xa, R173.reuse, 0xfe, !PT ;  /* 0x0000000afc097812 */ /* 0x100fe400078efead */
[----:B------:R-:W-:Y:S01]  /*f400*/  ISETP.LT.AND P3, PT, R8, UR10, !P0 ;  /* 0x0000000a08007c0c */ /* 0x000fe2000c761270 */
[----:B------:R-:W-:Y:S01]  /*f410*/  ULDC UR10, c[0x0][0x22c] ;  /* 0x00008b00000a7ab9 */ /* 0x000fe20000000800 */
[----:B-1----:R-:W-:Y:S01]  /*f420*/  LOP3.LUT R11, R252, 0xc, R173, 0xfe, !PT ;  /* 0x0000000cfc0b7812 */ /* 0x002fe200078efead */
[----:B---3--:R-:W-:Y:S01]  /*f430*/  IMAD R13, R8, UR5, RZ ;  /* 0x00000005080d7c24 */ /* 0x008fe2000f8e02ff */
[CC--:B------:R-:W-:Y:S01]  /*f440*/  IADD3 R8, P6, R14.reuse, R3.reuse, RZ ;  /* 0x000000030e087210 */ /* 0x0c0fe20007fde0ff */
[C---:B------:R-:W-:Y:S01]  /*f450*/  IMAD R15, R9.reuse, UR7, RZ ;  /* 0x00000007090f7c24 */ /* 0x040fe2000f8e02ff */
[----:B------:R-:W-:Y:S01]  /*f460*/  ISETP.LT.AND P2, PT, R9, UR11, !P0 ;  /* 0x0000000b09007c0c */ /* 0x000fe2000c741270 */
[C---:B------:R-:W-:Y:S01]  /*f470*/  IMAD R17, R11.reuse, UR8, RZ ;  /* 0x000000080b117c24 */ /* 0x040fe2000f8e02ff */
[-C--:B------:R-:W-:Y:S01]  /*f480*/  LEA.HI.X.SX32 R9, R14, R2.reuse, 0x1, P6 ;  /* 0x000000020e097211 */ /* 0x080fe200030f0eff */
[----:B------:R-:W-:Y:S01]  /*f490*/  ULDC UR8, c[0x0][0x22c] ;  /* 0x00008b0000087ab9 */ /* 0x000fe20000000800 */
[----:B------:R-:W-:Y:S01]  /*f4a0*/  ISETP.LT.AND P4, PT, R11, UR12, !P0 ;  /* 0x0000000c0b007c0c */ /* 0x000fe2000c781270 */
[----:B------:R-:W-:Y:S01]  /*f4b0*/  ULDC UR5, c[0x0][0x248] ;  /* 0x0000920000057ab9 */ /* 0x000fe20000000800 */
[-C--:B------:R-:W-:Y:S01]  /*f4c0*/  IADD3 R10, P5, R13, R3.reuse, RZ ;  /* 0x000000030d0a7210 */ /* 0x080fe20007fbe0ff */
[----:B------:R0:W-:Y:S01]  /*f4d0*/  @P1 STG.E.U8 desc[UR16][R8.64], R23 ;  /* 0x0000001708001986 */ /* 0x0001e2000c101110 */
[-C--:B------:R-:W-:Y:S01]  /*f4e0*/  IADD3 R12, P6, R15, R3.reuse, RZ ;  /* 0x000000030f0c7210 */ /* 0x080fe20007fde0ff */
[----:B------:R-:W-:Y:S01]  /*f4f0*/  ULDC UR7, c[0x0][0x248] ;  /* 0x0000920000077ab9 */ /* 0x000fe20000000800 */
[----:B------:R-:W-:Y:S01]  /*f500*/  IADD3 R14, P1, R17, R3, RZ ;  /* 0x00000003110e7210 */ /* 0x000fe20007f3e0ff */
[----:B------:R-:W-:Y:S01]  /*f510*/  ULDC UR11, c[0x0][0x22c] ;  /* 0x00008b00000b7ab9 */ /* 0x000fe20000000800 */
[----:B------:R-:W-:-:S02]  /*f520*/  LEA.HI.X.SX32 R11, R13, R2, 0x1, P5 ;  /* 0x000000020d0b7211 */ /* 0x000fc400028f0eff */
[-C--:B------:R-:W-:Y:S02]  /*f530*/  LEA.HI.X.SX32 R13, R15, R2.reuse, 0x1, P6 ;  /* 0x000000020f0d7211 */ /* 0x080fe400030f0eff */
[----:B------:R-:W-:Y:S02]  /*f540*/  PRMT R19, R5, 0x7771, RZ ;  /* 0x0000777105137816 */ /* 0x000fe400000000ff */
[----:B------:R-:W-:Y:S02]  /*f550*/  LEA.HI.X.SX32 R15, R17, R2, 0x1, P1 ;  /* 0x00000002110f7211 */ /* 0x000fe400008f0eff */
[----:B------:R-:W-:Y:S02]  /*f560*/  PRMT R17, R6, 0x7771, RZ ;  /* 0x0000777106117816 */ /* 0x000fe400000000ff */
[C-C-:B0-----:R-:W-:Y:S01]  /*f570*/  LOP3.LUT R9, R252.reuse, 0xe, R173.reuse, 0xfe, !PT ;  /* 0x0000000efc097812 */ /* 0x141fe200078efead */
[----:B------:R0:W-:Y:S01]  /*f580*/  @P3 STG.E.U8 desc[UR16][R10.64], R21 ;  /* 0x000000150a003986 */ /* 0x0001e2000c101110 */
[----:B------:R-:W-:-:S03]  /*f590*/  LOP3.LUT R8, R252, 0x10, R173, 0xfe, !PT ;  /* 0x00000010fc087812 */ /* 0x000fc600078efead */
[----:B------:R1:W-:Y:S04]  /*f5a0*/  @P2 STG.E.U8 desc[UR16][R12.64], R19 ;  /* 0x000000130c002986 */ /* 0x0003e8000c101110 */
[----:B------:R3:W-:Y:S01]  /*f5b0*/  @P4 STG.E.U8 desc[UR16][R14.64], R17 ;  /* 0x000000110e004986 */ /* 0x0007e2000c101110 */
[C---:B------:R-:W-:Y:S01]  /*f5c0*/  ISETP.LT.AND P4, PT, R9.reuse, UR8, !P0 ;  /* 0x0000000809007c0c */ /* 0x040fe2000c781270 */
[----:B------:R-:W-:Y:S01]  /*f5d0*/  ULDC UR8, c[0x0][0x22c] ;  /* 0x00008b0000087ab9 */ /* 0x000fe20000000800 */
[----:B0-----:R-:W-:Y:S01]  /*f5e0*/  IMAD R11, R9, UR4, RZ ;  /* 0x00000004090b7c24 */ /* 0x001fe2000f8e02ff */
[--C-:B------:R-:W-:Y:S01]  /*f5f0*/  LOP3.LUT R9, R252, 0x12, R173.reuse, 0xfe, !PT ;  /* 0x00000012fc097812 */ /* 0x100fe200078efead */
[----:B------:R-:W-:Y:S01]  /*f600*/  ULDC UR4, c[0x0][0x248] ;  /* 0x0000920000047ab9 */ /* 0x000fe20000000800 */
[C---:B------:R-:W-:Y:S01]  /*f610*/  ISETP.LT.AND P3, PT, R8.reuse, UR9, !P0 ;  /* 0x0000000908007c0c */ /* 0x040fe2000c761270 */
[----:B-1----:R-:W-:Y:S01]  /*f620*/  IMAD R13, R8, UR5, RZ ;  /* 0x00000005080d7c24 */ /* 0x002fe2000f8e02ff */
[----:B------:R-:W-:Y:S01]  /*f630*/  IADD3 R8, P1, R11, R3, RZ ;  /* 0x000000030b087210 */ /* 0x000fe20007f3e0ff */
[----:B------:R-:W-:Y:S01]  /*f640*/  ULDC UR5, c[0x0][0x22c] ;  /* 0x00008b0000057ab9 */ /* 0x000fe20000000800 */
[----:B------:R-:W-:Y:S01]  /*f650*/  LOP3.LUT R12, R252, 0x20, R173, 0xfe, !PT ;  /* 0x00000020fc0c7812 */ /* 0x000fe200078efead */
[C---:B---3--:R-:W-:Y:S01]  /*f660*/  IMAD R14, R9.reuse, UR7, RZ ;  /* 0x00000007090e7c24 */ /* 0x048fe2000f8e02ff */
[----:B------:R-:W-:Y:S01]  /*f670*/  ISETP.LT.AND P2, PT, R9, UR10, !P0 ;  /* 0x0000000a09007c0c */ /* 0x000fe2000c741270 */
[----:B------:R-:W-:Y:S01]  /*f680*/  ULDC UR7, c[0x0][0x22c] ;  /* 0x00008b0000077ab9 */ /* 0x000fe20000000800 */
[----:B------:R-:W-:-:S02]  /*f690*/  LEA.HI.X.SX32 R9, R11, R2, 0x1, P1 ;  /* 0x000000020b097211 */ /* 0x000fc400008f0eff */
[CC--:B------:R-:W-:Y:S02]  /*f6a0*/  IADD3 R10, P5, R13.reuse, R3.reuse, RZ ;  /* 0x000000030d0a7210 */ /* 0x0c0fe40007fbe0ff */
[----:B------:R-:W-:Y:S02]  /*f6b0*/  ISETP.LT.AND P1, PT, R12, UR11, !P0 ;  /* 0x0000000b0c007c0c */ /* 0x000fe4000c721270 */
[C---:B------:R-:W-:Y:S02]  /*f6c0*/  IADD3 R12, P6, R14.reuse, R3, RZ ;  /* 0x000000030e0c7210 */ /* 0x040fe40007fde0ff */
[-C--:B------:R-:W-:Y:S02]  /*f6d0*/  LEA.HI.X.SX32 R11, R13, R2.reuse, 0x1, P5 ;  /* 0x000000020d0b7211 */ /* 0x080fe400028f0eff */
[----:B------:R-:W-:Y:S02]  /*f6e0*/  LEA.HI.X.SX32 R13, R14, R2, 0x1, P6 ;  /* 0x000000020e0d7211 */ /* 0x000fe400030f0eff */
[----:B------:R-:W-:-:S02]  /*f6f0*/  LOP3.LUT R14, R252, 0x14, R173, 0xfe, !PT ;  /* 0x00000014fc0e7812 */ /* 0x000fc400078efead */
[----:B------:R-:W-:Y:S02]  /*f700*/  PRMT R21, R7, 0x7771, RZ ;  /* 0x0000777107157816 */ /* 0x000fe400000000ff */
[----:B------:R-:W-:Y:S01]  /*f710*/  PRMT R19, R4, 0x7772, RZ ;  /* 0x0000777204137816 */ /* 0x000fe200000000ff */
[C---:B------:R-:W-:Y:S01]  /*f720*/  IMAD R15, R14.reuse, UR4, RZ ;  /* 0x000000040e0f7c24 */ /* 0x040fe2000f8e02ff */
[----:B------:R-:W-:Y:S01]  /*f730*/  PRMT R17, R5, 0x7772, RZ ;  /* 0x0000777205117816 */ /* 0x000fe200000000ff */
[----:B------:R0:W-:Y:S01]  /*f740*/  @P4 STG.E.U8 desc[UR16][R8.64], R21 ;  /* 0x0000001508004986 */ /* 0x0001e2000c101110 */
[----:B------:R-:W-:Y:S01]  /*f750*/  ISETP.LT.AND P5, PT, R14, UR5, !P0 ;  /* 0x000000050e007c0c */ /* 0x000fe2000c7a1270 */
[----:B------:R-:W-:Y:S02]  /*f760*/  ULDC UR4, c[0x0][0x248] ;  /* 0x0000920000047ab9 */ /* 0x000fe40000000800 */
[----:B------:R1:W-:Y:S01]  /*f770*/  @P3 STG.E.U8 desc[UR16][R10.64], R19 ;  /* 0x000000130a003986 */ /* 0x0003e2000c101110 */
[----:B------:R-:W-:Y:S01]  /*f780*/  LOP3.LUT R14, R252, 0x16, R173, 0xfe, !PT ;  /* 0x00000016fc0e7812 */ /* 0x000fe200078efead */
[----:B------:R-:W-:-:S02]  /*f790*/  ULDC UR5, c[0x0][0x248] ;  /* 0x0000920000057ab9 */ /* 0x000fc40000000800 */
[----:B------:R3:W-:Y:S01]  /*f7a0*/  @P2 STG.E.U8 desc[UR16][R12.64], R17 ;  /* 0x000000110c002986 */ /* 0x0007e2000c101110 */
[CC--:B0-----:R-:W-:Y:S01]  /*f7b0*/  IADD3 R8, P2, R15.reuse, R3.reuse, RZ ;  /* 0x000000030f087210 */ /* 0x0c1fe20007f5e0ff */
[----:B------:R-:W0:Y:S01]  /*f7c0*/  LDC R21, c[0x0][0x248] ;  /* 0x00009200ff157b82 */ /* 0x000e220000000800 */
[----:B------:R-:W-:Y:S02]  /*f7d0*/  ISETP.LT.AND P3, PT, R14, UR7, !P0 ;  /* 0x000000070e007c0c */ /* 0x000fe4000c761270 */
[--C-:B-1----:R-:W-:Y:S01]  /*f7e0*/  LOP3.LUT R10, R252, 0x18, R173.reuse, 0xfe, !PT ;  /* 0x00000018fc0a7812 */ /* 0x102fe200078efead */
[----:B------:R-:W-:Y:S01]  /*f7f0*/  IMAD R14, R14, UR4, RZ ;  /* 0x000000040e0e7c24 */ /* 0x000fe2000f8e02ff */
[-C--:B------:R-:W-:Y:S01]  /*f800*/  LEA.HI.X.SX32 R9, R15, R2.reuse, 0x1, P2 ;  /* 0x000000020f097211 */ /* 0x080fe200010f0eff */
[----:B------:R-:W-:Y:S01]  /*f810*/  ULDC UR4, c[0x0][0x22c] ;  /* 0x00008b0000047ab9 */ /* 0x000fe20000000800 */
[----:B------:R-:W-:Y:S01]  /*f820*/  PRMT R19, R6, 0x7772, RZ ;  /* 0x0000777206137816 */ /* 0x000fe200000000ff */
[C---:B------:R-:W-:Y:S01]  /*f830*/  IMAD R15, R10.reuse, UR5, RZ ;  /* 0x000000050a0f7c24 */ /* 0x040fe2000f8e02ff */
[----:B------:R-:W-:Y:S01]  /*f840*/  ISETP.LT.AND P4, PT, R10, UR8, !P0 ;  /* 0x000000080a007c0c */ /* 0x000fe2000c781270 */
[----:B------:R-:W-:Y:S01]  /*f850*/  ULDC UR7, c[0x0][0x22c] ;  /* 0x00008b0000077ab9 */ /* 0x000fe20000000800 */
[-C--:B------:R-:W-:Y:S01]  /*f860*/  IADD3 R10, P2, R14, R3.reuse, RZ ;  /* 0x000000030e0a7210 */ /* 0x080fe20007f5e0ff */
[----:B------:R1:W-:Y:S01]  /*f870*/  @P5 STG.E.U8 desc[UR16][R8.64], R19 ;  /* 0x0000001308005986 */ /* 0x0003e2000c101110 */
[----:B---3--:R-:W-:Y:S01]  /*f880*/  LOP3.LUT R13, R252, 0x22, R173, 0xfe, !PT ;  /* 0x00000022fc0d7812 */ /* 0x008fe200078efead */
[----:B------:R-:W-:Y:S01]  /*f890*/  ULDC UR5, c[0x0][0x248] ;  /* 0x0000920000057ab9 */ /* 0x000fe20000000800 */
[----:B------:R-:W-:Y:S01]  /*f8a0*/  IADD3 R12, P5, R15, R3, RZ ;  /* 0x000000030f0c7210 */ /* 0x000fe20007fbe0ff */
[----:B------:R-:W-:Y:S01]  /*f8b0*/  ULDC UR8, c[0x0][0x22c] ;  /* 0x00008b0000087ab9 */ /* 0x000fe20000000800 */
[----:B------:R-:W-:-:S02]  /*f8c0*/  LEA.HI.X.SX32 R11, R14, R2, 0x1, P2 ;  /* 0x000000020e0b7211 */ /* 0x000fc400010f0eff */
[----:B------:R-:W-:Y:S01]  /*f8d0*/  ISETP.LT.AND P2, PT, R13, UR4, !P0 ;  /* 0x000000040d007c0c */ /* 0x000fe2000c741270 */
[----:B------:R-:W-:Y:S01]  /*f8e0*/  ULDC UR4, c[0x0][0x248] ;  /* 0x0000920000047ab9 */ /* 0x000fe20000000800 */
[----:B-1----:R-:W1:Y:S01]  /*f8f0*/  LDC R19, c[0x0][0x248] ;  /* 0x00009200ff137b82 */ /* 0x002e620000000800 */
[-C--:B------:R-:W-:Y:S02]  /*f900*/  LEA.HI.X.SX32 R13, R15, R2.reuse, 0x1, P5 ;  /* 0x000000020f0d7211 */ /* 0x080fe400028f0eff */
[----:B------:R-:W-:Y:S02]  /*f910*/  PRMT R15, R4, 0x7773, RZ ;  /* 0x00007773040f7816 */ /* 0x000fe400000000ff */
[--C-:B------:R-:W-:Y:S02]  /*f920*/  LOP3.LUT R4, R252, 0x1a, R173.reuse, 0xfe, !PT ;  /* 0x0000001afc047812 */ /* 0x100fe400078efead */
[----:B------:R-:W-:Y:S02]  /*f930*/  PRMT R17, R7, 0x7772, RZ ;  /* 0x0000777207117816 */ /* 0x000fe400000000ff */
[C---:B------:R-:W-:Y:S01]  /*f940*/  ISETP.LT.AND P6, PT, R4.reuse, UR7, !P0 ;  /* 0x0000000704007c0c */ /* 0x040fe2000c7c1270 */
[----:B------:R-:W-:Y:S01]  /*f950*/  IMAD R14, R4, UR4, RZ ;  /* 0x00000004040e7c24 */ /* 0x000fe2000f8e02ff */
[C-C-:B------:R-:W-:Y:S01]  /*f960*/  LOP3.LUT R9, R252.reuse, 0x1c, R173.reuse, 0xfe, !PT ;  /* 0x0000001cfc097812 */ /* 0x140fe200078efead */
[----:B------:R3:W-:Y:S01]  /*f970*/  @P3 STG.E.U8 desc[UR16][R10.64], R17 ;  /* 0x000000110a003986 */ /* 0x0007e2000c101110 */
[----:B------:R-:W-:Y:S01]  /*f980*/  LOP3.LUT R4, R252, 0x1e, R173, 0xfe, !PT ;  /* 0x0000001efc047812 */ /* 0x000fe200078efead */
[----:B------:R-:W-:Y:S01]  /*f990*/  ULDC UR7, c[0x0][0x22c] ;  /* 0x00008b0000077ab9 */ /* 0x000fe20000000800 */
[CC--:B------:R-:W-:Y:S01]  /*f9a0*/  IADD3 R8, P3, R14.reuse, R3.reuse, RZ ;  /* 0x000000030e087210 */ /* 0x0c0fe20007f7e0ff */
[----:B------:R4:W-:Y:S01]  /*f9b0*/  @P4 STG.E.U8 desc[UR16][R12.64], R15 ;  /* 0x0000000f0c004986 */ /* 0x0009e2000c101110 */
[----:B------:R-:W-:Y:S01]  /*f9c0*/  ULDC UR4, c[0x0][0x248] ;  /* 0x0000920000047ab9 */ /* 0x000fe20000000800 */
[C---:B------:R-:W-:Y:S01]  /*f9d0*/  ISETP.LT.AND P4, PT, R9.reuse, UR7, !P0 ;  /* 0x0000000709007c0c */ /* 0x040fe2000c781270 */
[----:B---3--:R-:W-:Y:S01]  /*f9e0*/  IMAD R11, R9, UR5, RZ ;  /* 0x00000005090b7c24 */ /* 0x008fe2000f8e02ff */
[-C--:B------:R-:W-:Y:S01]  /*f9f0*/  LEA.HI.X.SX32 R9, R14, R2.reuse, 0x1, P3 ;  /* 0x000000020e097211 */ /* 0x080fe200018f0eff */
[----:B-1----:R-:W-:Y:S01]  /*fa00*/  IMAD R16, R19, 0x20, R16 ;  /* 0x0000002013107824 */ /* 0x002fe200078e0210 */
[----:B------:R-:W-:Y:S01]  /*fa10*/  PRMT R17, R5, 0x7773, RZ ;  /* 0x0000777305117816 */ /* 0x000fe200000000ff */
[C---:B----4-:R-:W-:Y:S01]  /*fa20*/  IMAD R12, R4.reuse, UR4, RZ ;  /* 0x00000004040c7c24 */ /* 0x050fe2000f8e02ff */
[----:B------:R-:W-:Y:S01]  /*fa30*/  ISETP.LT.AND P3, PT, R4, UR8, !P0 ;  /* 0x0000000804007c0c */ /* 0x000fe2000c761270 */
[----:B------:R-:W-:Y:S01]  /*fa40*/  ULDC UR4, c[0x0][0x22c] ;  /* 0x00008b0000047ab9 */ /* 0x000fe20000000800 */
[CC--:B------:R-:W-:Y:S01]  /*fa50*/  IADD3 R4, P5, R11.reuse, R3.reuse, RZ ;  /* 0x000000030b047210 */ /* 0x0c0fe20007fbe0ff */
[----:B------:R1:W-:Y:S01]  /*fa60*/  @P6 STG.E.U8 desc[UR16][R8.64], R17 ;  /* 0x0000001108006986 */ /* 0x0003e2000c101110 */
[----:B------:R-:W-:Y:S01]  /*fa70*/  IADD3 R10, P6, R12, R3, RZ ;  /* 0x000000030c0a7210 */ /* 0x000fe20007fde0ff */
[----:B------:R-:W-:Y:S01]  /*fa80*/  ULDC UR5, c[0x0][0x22c] ;  /* 0x00008b0000057ab9 */ /* 0x000fe20000000800 */
[----:B------:R-:W-:-:S02]  /*fa90*/  LEA.HI.X.SX32 R5, R11, R2, 0x1, P5 ;  /* 0x000000020b057211 */ /* 0x000fc400028f0eff */
[----:B------:R-:W-:Y:S02]  /*faa0*/  PRMT R15, R6, 0x7773, RZ ;  /* 0x00007773060f7816 */ /* 0x000fe400000000ff */
[----:B------:R-:W-:Y:S02]  /*fab0*/  IADD3 R6, P5, R16, R3, RZ ;  /* 0x0000000310067210 */ /* 0x000fe40007fbe0ff */
[----:B------:R-:W-:Y:S02]  /*fac0*/  PRMT R13, R7, 0x7773, RZ ;  /* 0x00007773070d7816 */ /* 0x000fe400000000ff */
[-C--:B------:R-:W-:Y:S02]  /*fad0*/  LEA.HI.X.SX32 R11, R12, R2.reuse, 0x1, P6 ;  /* 0x000000020c0b7211 */ /* 0x080fe400030f0eff */
[----:B------:R-:W-:Y:S02]  /*fae0*/  LEA.HI.X.SX32 R7, R16, R2, 0x1, P5 ;  /* 0x0000000210077211 */ /* 0x000fe400028f0eff */
[----:B------:R-:W-:-:S02]  /*faf0*/  PRMT R19, R56, 0x7770, RZ ;  /* 0x0000777038137816 */ /* 0x000fc400000000ff */
[----:B------:R-:W-:Y:S01]  /*fb00*/  LOP3.LUT R155, R252, 0x1fe, R173, 0xfe, !PT ;  /* 0x000001fefc9b7812 */ /* 0x000fe200078efead */
[----:B------:R-:W-:Y:S01]  /*fb10*/  @P4 STG.E.U8 desc[UR16][R4.64], R15 ;  /* 0x0000000f04004986 */ /* 0x000fe2000c101110 */
[----:B0-----:R-:W-:-:S03]  /*fb20*/  IMAD R154, R21, 0x2, R16 ;  /* 0x00000002159a7824 */ /* 0x001fc600078e0210 */
[----:B------:R-:W-:Y:S04]  /*fb30*/  @P3 STG.E.U8 desc[UR16][R10.64], R13 ;  /* 0x0000000d0a003986 */ /* 0x000fe8000c101110 */
[----:B------:R0:W-:Y:S01]  /*fb40*/  @P1 STG.E.U8 desc[UR16][R6.64], R19 ;  /* 0x0000001306001986 */ /* 0x0001e2000c101110 */
[----:B------:R-:W-:Y:S01]  /*fb50*/  ISETP.LT.AND P1, PT, R155, UR4, !P0 ;  /* 0x000000049b007c0c */ /* 0x000fe2000c721270 */
[----:B------:R-:W-:Y:S01]  /*fb60*/  ULDC UR4, c[0x0][0x22c] ;  /* 0x00008b0000047ab9 */ /* 0x000fe20000000800 */
[----:B------:R-:W3:Y:S01]  /*fb70*/  LDC R155, c[0x0][0x248] ;  /* 0x00009200ff9b7b82 */ /* 0x000ee20000000800 */
[----:B------:R-:W-:Y:S02]  /*fb80*/  LOP3.LUT R250, R252, 0x24, R173, 0xfe, !PT ;  /* 0x00000024fcfa7812 */ /* 0x000fe400078efead */
[----:B-1----:R-:W-:-:S02]  /*fb90*/  IADD3 R8, P4, R154, R3, RZ ;  /* 0x000000039a087210 */ /* 0x002fc40007f9e0ff */
[----:B------:R-:W-:Y:S02]  /*fba0*/  PRMT R17, R57, 0x7770, RZ ;  /* 0x0000777039117816 */ /* 0x000fe400000000ff */
[----:B------:R-:W-:Y:S02]  /*fbb0*/  LEA.HI.X.SX32 R9, R154, R2, 0x1, P4 ;  /* 0x000000029a097211 */ /* 0x000fe400020f0eff */
[----:B------:R-:W-:Y:S01]  /*fbc0*/  ISETP.LT.AND P3, PT, R250, UR4, !P0 ;  /* 0x00000004fa007c0c */ /* 0x000fe2000c761270 */
[----:B------:R-:W-:Y:S01]  /*fbd0*/  ULDC UR4, c[0x0][0x22c] ;  /* 0x00008b0000047ab9 */ /* 0x000fe20000000800 */
[----:B------:R-:W1:Y:S01]  /*fbe0*/  LDC R250, c[0x0][0x248] ;  /* 0x00009200fffa7b82 */ /* 0x000e620000000800 */
[----:B------:R4:W-:Y:S01]  /*fbf0*/  @P2 STG.E.U8 desc[UR16][R8.64], R17 ;  /* 0x0000001108002986 */ /* 0x0009e2000c101110 */
[C-C-:B------:R-:W-:Y:S02]  /*fc00*/  LOP3.LUT R251, R252.reuse, 0x26, R173.reuse, 0xfe, !PT ;  /* 0x00000026fcfb7812 */ /* 0x140fe400078efead */
[----:B------:R-:W-:-:S02]  /*fc10*/  LOP3.LUT R152, R252, 0x28, R173, 0xfe, !PT ;  /* 0x00000028fc987812 */ /* 0x000fc400078efead */
[C-C-:B------:R-:W-:Y:S02]  /*fc20*/  LOP3.LUT R153, R252.reuse, 0x2a, R173.reuse, 0xfe, !PT ;  /* 0x0000002afc997812 */ /* 0x140fe400078efead */
[C-C-:B------:R-:W-:Y:S02]  /*fc30*/  LOP3.LUT R249, R252.reuse, 0x2c, R173.reuse, 0xfe, !PT ;  /* 0x0000002cfcf97812 */ /* 0x140fe400078efead */
[C-C-:B------:R-:W-:Y:S02]  /*fc40*/  LOP3.LUT R248, R252.reuse, 0x2e, R173.reuse, 0xfe, !PT ;  /* 0x0000002efcf87812 */ /* 0x140fe400078efead */
[C-C-:B------:R-:W-:Y:S02]  /*fc50*/  LOP3.LUT R247, R252.reuse, 0x30, R173.reuse, 0xfe, !PT ;  /* 0x00000030fcf77812 */ /* 0x140fe400078efead */
        /* <DEDUP_REMOVED lines=116> */
[C-C-:B0-----:R-:W-:Y:S02]  /*103a0*/  LOP3.LUT R19, R252.reuse, 0x11a, R173.reuse, 0xfe, !PT ;  /* 0x0000011afc137812 */ /* 0x141fe400078efead */
        /* <DEDUP_REMOVED lines=8> */
[C-C-:B----4-:R-:W-:Y:S02]  /*10430*/  LOP3.LUT R17, R252.reuse, 0x12c, R173.reuse, 0xfe, !PT ;  /* 0x0000012cfc117812 */ /* 0x150fe400078efead */
        /* <DEDUP_REMOVED lines=65> */
[----:B------:R-:W-:Y:S02]  /*10850*/  LOP3.LUT R173, R252, 0x1fc, R173, 0xfe, !PT ;  /* 0x000001fcfcad7812 */ /* 0x000fe400078efead */
[----:B------:R-:W0:Y:S01]  /*10860*/  LDC R252, c[0x0][0x248] ;  /* 0x00009200fffc7b82 */ /* 0x000e220000000800 */
[----:B---3--:R-:W-:Y:S01]  /*10870*/  IMAD R155, R155, 0x2, R154 ;  /* 0x000000029b9b7824 */ /* 0x008fe200078e029a */
[----:B------:R-:W-:Y:S01]  /*10880*/  ISETP.LT.AND P2, PT, R251, UR4, !P0 ;  /* 0x00000004fb007c0c */ /* 0x000fe2000c741270 */
[----:B------:R-:W-:-:S03]  /*10890*/  ULDC UR4, c[0x0][0x22c] ;  /* 0x00008b0000047ab9 */ /* 0x000fc60000000800 */
[CC--:B------:R-:W-:Y:S01]  /*108a0*/  IADD3 R154, P5, R155.reuse, R3.reuse, RZ ;  /* 0x000000039b9a7210 */ /* 0x0c0fe20007fbe0ff */
[----:B-1----:R-:W-:Y:S01]  /*108b0*/  IMAD R250, R250, 0x2, R155 ;  /* 0x00000002fafa7824 */ /* 0x002fe200078e029b */
[----:B------:R-:W-:Y:S02]  /*108c0*/  PRMT R251, R58, 0x7770, RZ ;  /* 0x000077703afb7816 */ /* 0x000fe400000000ff */
[-C--:B------:R-:W-:Y:S02]  /*108d0*/  LEA.HI.X.SX32 R155, R155, R2.reuse, 0x1, P5 ;  /* 0x000000029b9b7211 */ /* 0x080fe400028f0eff */
[----:B------:R-:W-:Y:S01]  /*108e0*/  ISETP.LT.AND P4, PT, R152, UR4, !P0 ;  /* 0x0000000498007c0c */ /* 0x000fe2000c781270 */
[----:B------:R-:W-:Y:S01]  /*108f0*/  ULDC UR4, c[0x0][0x22c] ;  /* 0x00008b0000047ab9 */ /* 0x000fe20000000800 */
[C---:B------:R-:W-:Y:S01]  /*10900*/  IADD3 R152, P6, R250.reuse, R3, RZ ;  /* 0x00000003fa987210 */ /* 0x040fe20007fde0ff */
[----:B------:R0:W-:Y:S01]  /*10910*/  @P3 STG.E.U8 desc[UR16][R154.64], R251 ;  /* 0x000000fb9a003986 */ /* 0x0001e2000c101110 */
[----:B------:R-:W-:Y:S01]  /*10920*/  ISETP.LT.AND P5, PT, R153, UR4, !P0 ;  /* 0x0000000499007c0c */ /* 0x000fe2000c7a1270 */
[----:B------:R-:W-:Y:S01]  /*10930*/  ULDC UR4, c[0x0][0x22c] ;  /* 0x00008b0000047ab9 */ /* 0x000fe20000000800 */
[----:B------:R-:W-:Y:S01]  /*10940*/  LEA.HI.X.SX32 R153, R250, R2, 0x1, P6 ;  /* 0x00000002fa997211 */ /* 0x000fe200030f0eff */
[----:B0-----:R-:W-:Y:S01]  /*10950*/  IMAD R155, R252, 0x2, R250 ;  /* 0x00000002fc9b7824 */ /* 0x001fe200078e02fa */
[----:B------:R-:W0:Y:S01]  /*10960*/  LDC R251, c[0x0][0x248] ;  /* 0x00009200fffb7b82 */ /* 0x000e220000000800 */
[----:B--2---:R-:W-:-:S07]  /*10970*/  PRMT R250, R59, 0x7770, RZ ;  /* 0x000077703bfa7816 */ /* 0x004fce00000000ff */
[----:B------:R-:W1:Y:S01]  /*10980*/  LDC R252, c[0x0][0x248] ;  /* 0x00009200fffc7b82 */ /* 0x000e620000000800 */
[----:B------:R2:W-:Y:S07]  /*10990*/  @P2 STG.E.U8 desc[UR16][R152.64], R250 ;  /* 0x000000fa98002986 */ /* 0x0005ee000c101110 */
[----:B--2---:R-:W2:Y:S01]  /*109a0*/  LDC R250, c[0x0][0x248] ;  /* 0x00009200fffa7b82 */ /* 0x004ea20000000800 */
[----:B------:R-:W-:Y:S01]  /*109b0*/  ISETP.LT.AND P3, PT, R249, UR4, !P0 ;  /* 0x00000004f9007c0c */ /* 0x000fe2000c761270 */
[----:B------:R-:W-:Y:S01]  /*109c0*/  ULDC UR4, c[0x0][0x22c] ;  /* 0x00008b0000047ab9 */ /* 0x000fe20000000800 */
[----:B------:R-:W-:-:S02]  /*109d0*/  IADD3 R154, P6, R155, R3, RZ ;  /* 0x000000039b9a7210 */ /* 0x000fc40007fde0ff */
[----:B------:R-:W-:Y:S01]  /*109e0*/  PRMT R153, R56, 0x7771, RZ ;  /* 0x0000777138997816 */ /* 0x000fe200000000ff */
[----:B-1----:R-:W-:Y:S01]  /*109f0*/  IMAD R249, R252, 0x2, R155 ;  /* 0x00000002fcf97824 */ /* 0x002fe200078e029b */
[-C--:B------:R-:W-:Y:S01]  /*10a00*/  LEA.HI.X.SX32 R155, R155, R2.reuse, 0x1, P6 ;  /* 0x000000029b9b7211 */ /* 0x080fe200030f0eff */
[----:B------:R-:W1:Y:S03]  /*10a10*/  LDC R252, c[0x0][0x248] ;  /* 0x00009200fffc7b82 */ /* 0x000e660000000800 */
[----:B------:R-:W-:Y:S01]  /*10a20*/  IADD3 R152, P6, R249, R3, RZ ;  /* 0x00000003f9987210 */ /* 0x000fe20007fde0ff */
[----:B------:R3:W-:Y:S01]  /*10a30*/  @P4 STG.E.U8 desc[UR16][R154.64], R153 ;  /* 0x000000999a004986 */ /* 0x0007e2000c101110 */
[----:B------:R-:W-:Y:S01]  /*10a40*/  ISETP.LT.AND P2, PT, R248, UR4, !P0 ;  /* 0x00000004f8007c0c */ /* 0x000fe2000c741270 */
[----:B------:R-:W-:Y:S02]  /*10a50*/  ULDC UR4, c[0x0][0x22c] ;  /* 0x00008b0000047ab9 */ /* 0x000fe40000000800 */
[----:B------:R-:W4:Y:S01]  /*10a60*/  LDC R248, c[0x0][0x248] ;  /* 0x00009200fff87b82 */ /* 0x000f220000000800 */
[----:B------:R-:W-:Y:S01]  /*10a70*/  ISETP.LT.AND P4, PT, R247, UR4, !P0 ;  /* 0x00000004f7007c0c */ /* 0x000fe2000c781270 */
[----:B------:R-:W-:Y:S01]  /*10a80*/  ULDC UR4, c[0x0][0x22c] ;  /* 0x00008b0000047ab9 */ /* 0x000fe20000000800 */
[----:B---3--:R-:W-:Y:S01]  /*10a90*/  LEA.HI.X.SX32 R153, R249, R2, 0x1, P6 ;  /* 0x00000002f9997211 */ /* 0x008fe200030f0eff */
[----:B--2---:R-:W-:Y:S01]  /*10aa0*/  IMAD R249, R250, 0x2, R249 ;  /* 0x00000002faf97824 */ /* 0x004fe200078e02f9 */
[----:B------:R-:W-:-:S03]  /*10ab0*/  PRMT R154, R57, 0x7771, RZ ;  /* 0x00007771399a7816 */ /* 0x000fc600000000ff */
[----:B------:R-:W2:Y:S01]  /*10ac0*/  LDC R250, c[0x0][0x248] ;  /* 0x00009200fffa7b82 */ /* 0x000ea20000000800 */
[----:B0-----:R-:W-:Y:S01]  /*10ad0*/  IMAD R247, R251, 0x2, R249 ;  /* 0x00000002fbf77824 */ /* 0x001fe200078e02f9 */
[----:B------:R0:W-:Y:S01]  /*10ae0*/  @P5 STG.E.U8 desc[UR16][R152.64], R154 ;  /* 0x0000009a98005986 */ /* 0x0001e2000c101110 */
[----:B------:R-:W-:-:S05]  /*10af0*/  PRMT R155, R58, 0x7771, RZ ;  /* 0x000077713a9b7816 */ /* 0x000fca00000000ff */
[----:B------:R-:W3:Y:S01]  /*10b00*/  LDC R251, c[0x0][0x248] ;  /* 0x00009200fffb7b82 */ /* 0x000ee20000000800 */
[----:B0-----:R-:W-:-:S04]  /*10b10*/  IADD3 R152, P5, R249, R3, RZ ;  /* 0x00000003f9987210 */ /* 0x001fc80007fbe0ff */
[-C--:B------:R-:W-:Y:S02]  /*10b20*/  LEA.HI.X.SX32 R153, R249, R2.reuse, 0x1, P5 ;  /* 0x00000002f9997211 */ /* 0x080fe400028f0eff */
[CC--:B------:R-:W-:Y:S01]  /*10b30*/  IADD3 R154, P5, R247.reuse, R3.reuse, RZ ;  /* 0x00000003f79a7210 */ /* 0x0c0fe20007fbe0ff */
[----:B------:R-:W0:Y:S02]  /*10b40*/  LDC R249, c[0x0][0x248] ;  /* 0x00009200fff97b82 */ /* 0x000e240000000800 */
[----:B------:R1:W-:Y:S02]  /*10b50*/  @P3 STG.E.U8 desc[UR16][R152.64], R155 ;  /* 0x0000009b98003986 */ /* 0x0003e4000c101110 */
[----:B-1----:R-:W-:Y:S01]  /*10b60*/  LEA.HI.X.SX32 R155, R247, R2, 0x1, P5 ;  /* 0x00000002f79b7211 */ /* 0x002fe200028f0eff */
[----:B------:R-:W-:Y:S01]  /*10b70*/  IMAD R247, R252, 0x2, R247 ;  /* 0x00000002fcf77824 */ /* 0x000fe200078e02f7 */
[----:B------:R-:W-:Y:S01]  /*10b80*/  PRMT R152, R59, 0x7771, RZ ;  /* 0x000077713b987816 */ /* 0x000fe200000000ff */
[----:B------:R-:W3:Y:S04]  /*10b90*/  LDL.LU R252, [R1+0x4] ;  /* 0x0000040001fc7983 */ /* 0x000ee80000300800 */
[----:B------:R1:W-:Y:S01]  /*10ba0*/  @P2 STG.E.U8 desc[UR16][R154.64], R152 ;  /* 0x000000989a002986 */ /* 0x0003e2000c101110 */
[----:B------:R-:W-:Y:S01]  /*10bb0*/  ISETP.LT.AND P6, PT, R245, UR4, !P0 ;  /* 0x00000004f5007c0c */ /* 0x000fe2000c7c1270 */
[----:B------:R-:W-:Y:S01]  /*10bc0*/  ULDC UR4, c[0x0][0x22c] ;  /* 0x00008b0000047ab9 */ /* 0x000fe20000000800 */
[----:B------:R-:W0:Y:S01]  /*10bd0*/  LDC R245, c[0x0][0x248] ;  /* 0x00009200fff57b82 */ /* 0x000e220000000800 */
[----:B-1----:R-:W-:-:S02]  /*10be0*/  IADD3 R152, P2, R247, R3, RZ ;  /* 0x00000003f7987210 */ /* 0x002fc40007f5e0ff */
[----:B------:R-:W-:Y:S02]  /*10bf0*/  PRMT R154, R56, 0x7772, RZ ;  /* 0x00007772389a7816 */ /* 0x000fe400000000ff */
[-C--:B------:R-:W-:Y:S01]  /*10c00*/  LEA.HI.X.SX32 R153, R247, R2.reuse, 0x1, P2 ;  /* 0x00000002f7997211 */ /* 0x080fe200010f0eff */
[----:B----4-:R-:W-:Y:S01]  /*10c10*/  IMAD R247, R248, 0x2, R247 ;  /* 0x00000002f8f77824 */ /* 0x010fe200078e02f7 */
[----:B------:R-:W-:Y:S01]  /*10c20*/  ISETP.LT.AND P3, PT, R243, UR4, !P0 ;  /* 0x00000004f3007c0c */ /* 0x000fe2000c761270 */
[----:B------:R-:W-:Y:S01]  /*10c30*/  ULDC UR4, c[0x0][0x22c] ;  /* 0x00008b0000047ab9 */ /* 0x000fe20000000800 */
[----:B------:R-:W1:Y:S01]  /*10c40*/  LDC R248, c[0x0][0x248] ;  /* 0x00009200fff87b82 */ /* 0x000e620000000800 */
[----:B------:R4:W-:Y:S01]  /*10c50*/  @P4 STG.E.U8 desc[UR16][R152.64], R154 ;  /* 0x0000009a98004986 */ /* 0x0009e2000c101110 */
[----:B--2---:R-:W-:Y:S01]  /*10c60*/  IMAD R155, R250, 0x2, R247 ;  /* 0x00000002fa9b7824 */ /* 0x004fe200078e02f7 */
[----:B------:R-:W-:Y:S01]  /*10c70*/  ISETP.LT.AND P2, PT, R240, UR4, !P0 ;  /* 0x00000004f0007c0c */ /* 0x000fe2000c741270 */
[----:B------:R-:W-:Y:S01]  /*10c80*/  ULDC UR4, c[0x0][0x22c] ;  /* 0x00008b0000047ab9 */ /* 0x000fe20000000800 */
[----:B------:R-:W-:Y:S01]  /*10c90*/  PRMT R243, R57, 0x7772, RZ ;  /* 0x0000777239f37816 */ /* 0x000fe200000000ff */
[----:B---3--:R-:W-:Y:S01]  /*10ca0*/  IMAD R240, R251, 0x2, R155 ;  /* 0x00000002fbf07824 */ /* 0x008fe200078e029b */
[C---:B----4-:R-:W-:Y:S01]  /*10cb0*/  IADD3 R152, P4, R247.reuse, R3, RZ ;  /* 0x00000003f7987210 */ /* 0x050fe20007f9e0ff */
[----:B------:R-:W2:Y:S03]  /*10cc0*/  LDL.LU R250, [R1] ;  /* 0x0000000001fa7983 */ /* 0x000ea60000300800 */
[----:B------:R-:W-:-:S02]  /*10cd0*/  LEA.HI.X.SX32 R153, R247, R2, 0x1, P4 ;  /* 0x00000002f7997211 */ /* 0x000fc400020f0eff */
[-C--:B------:R-:W-:Y:S02]  /*10ce0*/  IADD3 R154, P4, R155, R3.reuse, RZ ;  /* 0x000000039b9a7210 */ /* 0x080fe40007f9e0ff */
[----:B------:R-:W-:Y:S01]  /*10cf0*/  ISETP.LT.AND P5, PT, R241, UR5, !P0 ;  /* 0x00000005f1007c0c */ /* 0x000fe2000c7a1270 */
[----:B------:R3:W-:Y:S01]  /*10d00*/  @P6 STG.E.U8 desc[UR16][R152.64], R243 ;  /* 0x000000f398006986 */ /* 0x0007e2000c101110 */
[----:B------:R-:W-:Y:S01]  /*10d10*/  PRMT R241, R58, 0x7772, RZ ;  /* 0x000077723af17816 */ /* 0x000fe200000000ff */
[----:B------:R-:W-:Y:S01]  /*10d20*/  ULDC UR5, c[0x0][0x22c] ;  /* 0x00008b0000057ab9 */ /* 0x000fe20000000800 */
[----:B------:R-:W-:Y:S02]  /*10d30*/  LEA.HI.X.SX32 R155, R155, R2, 0x1, P4 ;  /* 0x000000029b9b7211 */ /* 0x000fe400020f0eff */
[----:B------:R-:W-:Y:S01]  /*10d40*/  ISETP.LT.AND P4, PT, R237, UR4, !P0 ;  /* 0x00000004ed007c0c */ /* 0x000fe2000c781270 */
[----:B------:R-:W-:Y:S02]  /*10d50*/  ULDC UR4, c[0x0][0x22c] ;  /* 0x00008b0000047ab9 */ /* 0x000fe40000000800 */
[----:B------:R0:W-:Y:S01]  /*10d60*/  @P3 STG.E.U8 desc[UR16][R154.64], R241 ;  /* 0x000000f19a003986 */ /* 0x0001e2000c101110 */
[----:B---3--:R-:W-:-:S02]  /*10d70*/  IADD3 R152, P6, R240, R3, RZ ;  /* 0x00000003f0987210 */ /* 0x008fc40007fde0ff */
[----:B------:R-:W-:Y:S02]  /*10d80*/  PRMT R237, R59, 0x7772, RZ ;  /* 0x000077723bed7816 */ /* 0x000fe400000000ff */
[-C--:B------:R-:W-:Y:S01]  /*10d90*/  LEA.HI.X.SX32 R153, R240, R2.reuse, 0x1, P6 ;  /* 0x00000002f0997211 */ /* 0x080fe200030f0eff */
[----:B0-----:R-:W-:Y:S02]  /*10da0*/  IMAD R155, R249, 0x2, R240 ;  /* 0x00000002f99b7824 */ /* 0x001fe400078e02f0 */
[----:B------:R-:W0:Y:S02]  /*10db0*/  LDC R240, c[0x0][0x248] ;  /* 0x00009200fff07b82 */ /* 0x000e240000000800 */
[----:B------:R3:W-:Y:S01]  /*10dc0*/  @P2 STG.E.U8 desc[UR16][R152.64], R237 ;  /* 0x000000ed98002986 */ /* 0x0007e2000c101110 */
[----:B------:R-:W-:Y:S02]  /*10dd0*/  IADD3 R154, P6, R155, R3, RZ ;  /* 0x000000039b9a7210 */ /* 0x000fe40007fde0ff */
[----:B------:R-:W-:Y:S01]  /*10de0*/  ISETP.LT.AND P3, PT, R235, UR4, !P0 ;  /* 0x00000004eb007c0c */ /* 0x000fe2000c761270 */
[----:B------:R-:W-:Y:S01]  /*10df0*/  ULDC UR4, c[0x0][0x22c] ;  /* 0x00008b0000047ab9 */ /* 0x000fe20000000800 */
[----:B------:R-:W-:Y:S01]  /*10e00*/  PRMT R56, R56, 0x7773, RZ ;  /* 0x0000777338387816 */ /* 0x000fe200000000ff */
[----:B------:R-:W4:Y:S01]  /*10e10*/  LDC R235, c[0x0][0x248] ;  /* 0x00009200ffeb7b82 */ /* 0x000f220000000800 */
[----:B---3--:R-:W-:Y:S01]  /*10e20*/  IMAD R153, R245, 0x2, R155 ;  /* 0x00000002f5997824 */ /* 0x008fe200078e029b */
[----:B------:R-:W-:-:S04]  /*10e30*/  LEA.HI.X.SX32 R155, R155, R2, 0x1, P6 ;  /* 0x000000029b9b7211 */ /* 0x000fc800030f0eff */
[----:B------:R-:W-:Y:S01]  /*10e40*/  IADD3 R152, P6, R153, R3, RZ ;  /* 0x0000000399987210 */ /* 0x000fe20007fde0ff */
[----:B------:R1:W-:Y:S01]  /*10e50*/  @P5 STG.E.U8 desc[UR16][R154.64], R56 ;  /* 0x000000389a005986 */ /* 0x0003e2000c101110 */
[----:B------:R-:W-:Y:S02]  /*10e60*/  PRMT R57, R57, 0x7773, RZ ;  /* 0x0000777339397816 */ /* 0x000fe400000000ff */
[----:B------:R-:W-:Y:S01]  /*10e70*/  ISETP.LT.AND P2, PT, R233, UR4, !P0 ;  /* 0x00000004e9007c0c */ /* 0x000fe2000c741270 */
[----:B------:R-:W-:Y:S01]  /*10e80*/  ULDC UR4, c[0x0][0x22c] ;  /* 0x00008b0000047ab9 */ /* 0x000fe20000000800 */
[----:B-1----:R-:W-:Y:S01]  /*10e90*/  IMAD R154, R248, 0x2, R153 ;  /* 0x00000002f89a7824 */ /* 0x002fe200078e0299 */
[----:B------:R-:W-:Y:S01]  /*10ea0*/  LEA.HI.X.SX32 R153, R153, R2, 0x1, P6 ;  /* 0x0000000299997211 */ /* 0x000fe200030f0eff */
[----:B------:R-:W1:Y:S01]  /*10eb0*/  LDC R155, c[0x0][0x248] ;  /* 0x00009200ff9b7b82 */ /* 0x000e620000000800 */
[----:B------:R-:W-:Y:S01]  /*10ec0*/  ISETP.LT.AND P5, PT, R231, UR4, !P0 ;  /* 0x00000004e7007c0c */ /* 0x000fe2000c7a1270 */
[----:B------:R-:W-:-:S02]  /*10ed0*/  ULDC UR4, c[0x0][0x22c] ;  /* 0x00008b0000047ab9 */ /* 0x000fc40000000800 */
[----:B------:R0:W-:Y:S01]  /*10ee0*/  @P4 STG.E.U8 desc[UR16][R152.64], R57 ;  /* 0x0000003998004986 */ /* 0x0001e2000c101110 */
[----:B------:R-:W-:-:S03]  /*10ef0*/  IADD3 R56, P4, R154, R3, RZ ;  /* 0x000000039a387210 */ /* 0x000fc60007f9e0ff */
[----:B------:R-:W3:Y:S01]  /*10f00*/  LDC R231, c[0x0][0x248] ;  /* 0x00009200ffe77b82 */ /* 0x000ee20000000800 */
[----:B0-----:R-:W-:Y:S01]  /*10f10*/  IMAD R152, R240, 0x2, R154 ;  /* 0x00000002f0987824 */ /* 0x001fe200078e029a */
[----:B------:R-:W-:Y:S02]  /*10f20*/  LEA.HI.X.SX32 R57, R154, R2, 0x1, P4 ;  /* 0x000000029a397211 */ /* 0x000fe400020f0eff */
[----:B------:R-:W-:Y:S02]  /*10f30*/  PRMT R153, R58, 0x7773, RZ ;  /* 0x000077733a997816 */ /* 0x000fe400000000ff */
[----:B------:R-:W-:-:S03]  /*10f40*/  IADD3 R58, P6, R152, R3, RZ ;  /* 0x00000003983a7210 */ /* 0x000fc60007fde0ff */
[----:B------:R0:W-:Y:S01]  /*10f50*/  @P3 STG.E.U8 desc[UR16][R56.64], R153 ;  /* 0x0000009938003986 */ /* 0x0001e2000c101110 */
[----:B------:R-:W-:Y:S02]  /*10f60*/  PRMT R154, R59, 0x7773, RZ ;  /* 0x000077733b9a7816 */ /* 0x000fe400000000ff */
[----:B------:R-:W-:Y:S01]  /*10f70*/  LEA.HI.X.SX32 R59, R152, R2, 0x1, P6 ;  /* 0x00000002983b7211 */ /* 0x000fe200030f0eff */
[----:B0-----:R-:W0:Y:S01]  /*10f80*/  LDC R153, c[0x0][0x248] ;  /* 0x00009200ff997b82 */ /* 0x001e220000000800 */
[----:B----4-:R-:W-:-:S03]  /*10f90*/  IMAD R57, R235, 0x2, R152 ;  /* 0x00000002eb397824 */ /* 0x010fc600078e0298 */
[----:B------:R4:W-:Y:S01]  /*10fa0*/  @P2 STG.E.U8 desc[UR16][R58.64], R154 ;  /* 0x0000009a3a002986 */ /* 0x0009e2000c101110 */
[----:B------:R-:W-:Y:S01]  /*10fb0*/  ISETP.LT.AND P4, PT, R229, UR4, !P0 ;  /* 0x00000004e5007c0c */ /* 0x000fe2000c781270 */
[----:B------:R-:W-:Y:S01]  /*10fc0*/  ULDC UR4, c[0x0][0x22c] ;  /* 0x00008b0000047ab9 */ /* 0x000fe20000000800 */
[----:B------:R-:W-:Y:S02]  /*10fd0*/  IADD3 R56, P6, R57, R3, RZ ;  /* 0x0000000339387210 */ /* 0x000fe40007fde0ff */
[----:B------:R-:W-:Y:S01]  /*10fe0*/  ISETP.LT.AND P3, PT, R227, UR4, !P0 ;  /* 0x00000004e3007c0c */ /* 0x000fe2000c761270 */
[----:B------:R-:W-:Y:S01]  /*10ff0*/  ULDC UR4, c[0x0][0x22c] ;  /* 0x00008b0000047ab9 */ /* 0x000fe20000000800 */
[----:B------:R-:W-:Y:S01]  /*11000*/  PRMT R152, R80, 0x7770, RZ ;  /* 0x0000777050987816 */ /* 0x000fe200000000ff */
[----:B----4-:R-:W4:Y:S01]  /*11010*/  LDC R154, c[0x0][0x248] ;  /* 0x00009200ff9a7b82 */ /* 0x010f220000000800 */
[----:B-1----:R-:W-:Y:S01]  /*11020*/  IMAD R59, R155, 0x2, R57 ;  /* 0x000000029b3b7824 */ /* 0x002fe200078e0239 */
[----:B------:R-:W-:-:S02]  /*11030*/  LEA.HI.X.SX32 R57, R57, R2, 0x1, P6 ;  /* 0x0000000239397211 */ /* 0x000fc400030f0eff */
[----:B------:R-:W-:Y:S01]  /*11040*/  ISETP.LT.AND P2, PT, R225, UR4, !P0 ;  /* 0x00000004e1007c0c */ /* 0x000fe2000c741270 */
[----:B------:R-:W-:Y:S01]  /*11050*/  ULDC UR4, c[0x0][0x22c] ;  /* 0x00008b0000047ab9 */ /* 0x000fe20000000800 */
[----:B------:R-:W-:Y:S01]  /*11060*/  IADD3 R58, P6, R59, R3, RZ ;  /* 0x000000033b3a7210 */ /* 0x000fe20007fde0ff */
[----:B------:R3:W-:Y:S01]  /*11070*/  @P5 STG.E.U8 desc[UR16][R56.64], R152 ;  /* 0x0000009838005986 */ /* 0x0007e2000c101110 */
[----:B------:R-:W1:Y:S08]  /*11080*/  LDC R225, c[0x0][0x248] ;  /* 0x00009200ffe17b82 */ /* 0x000e700000000800 */
[----:B------:R-:W1:Y:S01]  /*11090*/  LDC R155, c[0x0][0x248] ;  /* 0x00009200ff9b7b82 */ /* 0x000e620000000800 */
[----:B---3--:R-:W-:Y:S01]  /*110a0*/  IMAD R57, R231, 0x2, R59 ;  /* 0x00000002e7397824 */ /* 0x008fe200078e023b */
[----:B------:R-:W-:-:S02]  /*110b0*/  LEA.HI.X.SX32 R59, R59, R2, 0x1, P6 ;  /* 0x000000023b3b7211 */ /* 0x000fc400030f0eff */
[----:B------:R-:W-:Y:S02]  /*110c0*/  PRMT R152, R81, 0x7770, RZ ;  /* 0x0000777051987816 */ /* 0x000fe400000000ff */
[----:B------:R-:W-:-:S03]  /*110d0*/  IADD3 R56, P6, R57, R3, RZ ;  /* 0x0000000339387210 */ /* 0x000fc60007fde0ff */
[----:B------:R0:W-:Y:S01]  /*110e0*/  @P4 STG.E.U8 desc[UR16][R58.64], R152 ;  /* 0x000000983a004986 */ /* 0x0001e2000c101110 */
[----:B------:R-:W-:Y:S01]  /*110f0*/  ISETP.LT.AND P5, PT, R223, UR4, !P0 ;  /* 0x00000004df007c0c */ /* 0x000fe2000c7a1270 */
[----:B------:R-:W-:Y:S01]  /*11100*/  ULDC UR4, c[0x0][0x22c] ;  /* 0x00008b0000047ab9 */ /* 0x000fe20000000800 */
[----:B0-----:R-:W-:Y:S01]  /*11110*/  IMAD R59, R153, 0x2, R57 ;  /* 0x00000002993b7824 */ /* 0x001fe200078e0239 */
[----:B------:R-:W-:Y:S01]  /*11120*/  LEA.HI.X.SX32 R57, R57, R2, 0x1, P6 ;  /* 0x0000000239397211 */ /* 0x000fe200030f0eff */
[----:B------:R-:W0:Y:S01]  /*11130*/  LDC R153, c[0x0][0x248] ;  /* 0x00009200ff997b82 */ /* 0x000e220000000800 */
[----:B------:R-:W-:Y:S02]  /*11140*/  PRMT R152, R82, 0x7770, RZ ;  /* 0x0000777052987816 */ /* 0x000fe400000000ff */
[----:B------:R-:W-:-:S03]  /*11150*/  IADD3 R58, P6, R59, R3, RZ ;  /* 0x000000033b3a7210 */ /* 0x000fc60007fde0ff */
[----:B------:R4:W-:Y:S01]  /*11160*/  @P3 STG.E.U8 desc[UR16][R56.64], R152 ;  /* 0x0000009838003986 */ /* 0x0009e2000c101110 */
[----:B------:R-:W-:Y:S01]  /*11170*/  ISETP.LT.AND P4, PT, R221, UR4, !P0 ;  /* 0x00000004dd007c0c */ /* 0x000fe2000c781270 */
[----:B------:R-:W-:Y:S01]  /*11180*/  ULDC UR4, c[0x0][0x22c] ;  /* 0x00008b0000047ab9 */ /* 0x000fe20000000800 */
[----:B----4-:R-:W-:Y:S01]  /*11190*/  IMAD R57, R154, 0x2, R59 ;  /* 0x000000029a397824 */ /* 0x010fe200078e023b */
[----:B------:R-:W-:Y:S01]  /*111a0*/  LEA.HI.X.SX32 R59, R59, R2, 0x1, P6 ;  /* 0x000000023b3b7211 */ /* 0x000fe200030f0eff */
[----:B------:R-:W3:Y:S01]  /*111b0*/  LDC R154, c[0x0][0x248] ;  /* 0x00009200ff9a7b82 */ /* 0x000ee20000000800 */
[----:B------:R-:W-:Y:S02]  /*111c0*/  PRMT R152, R83, 0x7770, RZ ;  /* 0x0000777053987816 */ /* 0x000fe400000000ff */
[----:B------:R-:W-:-:S03]  /*111d0*/  IADD3 R56, P6, R57, R3, RZ ;  /* 0x0000000339387210 */ /* 0x000fc60007fde0ff */
[----:B------:R1:W-:Y:S02]  /*111e0*/  @P2 STG.E.U8 desc[UR16][R58.64], R152 ;  /* 0x000000983a002986 */ /* 0x0003e4000c101110 */
[----:B-1----:R-:W-:Y:S01]  /*111f0*/  IMAD R152, R225, 0x2, R57 ;  /* 0x00000002e1987824 */ /* 0x002fe200078e0239 */
[----:B------:R-:W-:Y:S02]  /*11200*/  LEA.HI.X.SX32 R57, R57, R2, 0x1, P6 ;  /* 0x0000000239397211 */ /* 0x000fe400030f0eff */
[----:B------:R-:W-:Y:S02]  /*11210*/  PRMT R59, R80, 0x7771, RZ ;  /* 0x00007771503b7816 */ /* 0x000fe400000000ff */
[----:B------:R-:W-:-:S03]  /*11220*/  IADD3 R58, P6, R152, R3, RZ ;  /* 0x00000003983a7210 */ /* 0x000fc60007fde0ff */
[----:B------:R1:W-:Y:S01]  /*11230*/  @P5 STG.E.U8 desc[UR16][R56.64], R59 ;  /* 0x0000003b38005986 */ /* 0x0003e2000c101110 */
[----:B------:R-:W-:Y:S01]  /*11240*/  ISETP.LT.AND P3, PT, R219, UR4, !P0 ;  /* 0x00000004db007c0c */ /* 0x000fe2000c761270 */
[----:B------:R-:W-:Y:S01]  /*11250*/  ULDC UR4, c[0x0][0x22c] ;  /* 0x00008b0000047ab9 */ /* 0x000fe20000000800 */
[----:B-1----:R-:W-:Y:S01]  /*11260*/  LEA.HI.X.SX32 R59, R152, R2, 0x1, P6 ;  /* 0x00000002983b7211 */ /* 0x002fe200030f0eff */
[----:B0-----:R-:W-:Y:S01]  /*11270*/  IMAD R152, R153, 0x2, R152 ;  /* 0x0000000299987824 */ /* 0x001fe200078e0298 */
[----:B------:R-:W-:Y:S01]  /*11280*/  PRMT R56, R81, 0x7771, RZ ;  /* 0x0000777151387816 */ /* 0x000fe200000000ff */
[----:B------:R-:W0:Y:S04]  /*11290*/  LDC R153, c[0x0][0x248] ;  /* 0x00009200ff997b82 */ /* 0x000e280000000800 */
[----:B------:R1:W-:Y:S01]  /*112a0*/  @P4 STG.E.U8 desc[UR16][R58.64], R56 ;  /* 0x000000383a004986 */ /* 0x0003e2000c101110 */
[----:B------:R-:W-:Y:S01]  /*112b0*/  ISETP.LT.AND P2, PT, R214, UR4, !P0 ;  /* 0x00000004d6007c0c */ /* 0x000fe2000c741270 */
[----:B------:R-:W-:-:S02]  /*112c0*/  ULDC UR4, c[0x0][0x22c] ;  /* 0x00008b0000047ab9 */ /* 0x000fc40000000800 */
[----:B------:R-:W-:Y:S01]  /*112d0*/  ISETP.LT.AND P5, PT, R215, UR4, !P0 ;  /* 0x00000004d7007c0c */ /* 0x000fe2000c7a1270 */
[----:B------:R-:W-:Y:S01]  /*112e0*/  ULDC UR4, c[0x0][0x22c] ;  /* 0x00008b0000047ab9 */ /* 0x000fe20000000800 */
[-C--:B-1----:R-:W-:Y:S01]  /*112f0*/  IADD3 R56, P4, R152, R3.reuse, RZ ;  /* 0x0000000398387210 */ /* 0x082fe20007f9e0ff */
[----:B---3--:R-:W-:Y:S02]  /*11300*/  IMAD R59, R154, 0x2, R152 ;  /* 0x000000029a3b7824 */ /* 0x008fe400078e0298 */
[----:B------:R-:W1:Y:S01]  /*11310*/  LDC R154, c[0x0][0x248] ;  /* 0x00009200ff9a7b82 */ /* 0x000e620000000800 */
[----:B------:R-:W-:Y:S02]  /*11320*/  LEA.HI.X.SX32 R57, R152, R2, 0x1, P4 ;  /* 0x0000000298397211 */ /* 0x000fe400020f0eff */
[----:B------:R-:W-:Y:S02]  /*11330*/  PRMT R152, R82, 0x7771, RZ ;  /* 0x0000777152987816 */ /* 0x000fe400000000ff */
[----:B------:R-:W-:-:S02]  /*11340*/  IADD3 R58, P4, R59, R3, RZ ;  /* 0x000000033b3a7210 */ /* 0x000fc40007f9e0ff */
[----:B------:R-:W-:Y:S01]  /*11350*/  ISETP.LT.AND P6, PT, R213, UR4, !P0 ;  /* 0x00000004d5007c0c */ /* 0x000fe2000c7c1270 */
[----:B------:R3:W-:Y:S01]  /*11360*/  @P3 STG.E.U8 desc[UR16][R56.64], R152 ;  /* 0x0000009838003986 */ /* 0x0007e2000c101110 */
[----:B------:R-:W4:Y:S01]  /*11370*/  LDC R213, c[0x0][0x248] ;  /* 0x00009200ffd57b82 */ /* 0x000f220000000800 */
[----:B------:R-:W-:Y:S02]  /*11380*/  ULDC UR4, c[0x0][0x22c] ;  /* 0x00008b0000047ab9 */ /* 0x000fe40000000800 */
[----:B------:R-:W-:Y:S01]  /*11390*/  ISETP.LT.AND P3, PT, R211, UR4, !P0 ;  /* 0x00000004d3007c0c */ /* 0x000fe2000c761270 */
[----:B------:R-:W-:-:S04]  /*113a0*/  ULDC UR4, c[0x0][0x22c] ;  /* 0x00008b0000047ab9 */ /* 0x000fc80000000800 */
[----:B------:R-:W2:Y:S01]  /*113b0*/  LDC R211, c[0x0][0x248] ;  /* 0x00009200ffd37b82 */ /* 0x000ea20000000800 */
[----:B---3--:R-:W-:Y:S01]  /*113c0*/  IMAD R152, R155, 0x2, R59 ;  /* 0x000000029b987824 */ /* 0x008fe200078e023b */
[----:B------:R-:W-:Y:S02]  /*113d0*/  LEA.HI.X.SX32 R59, R59, R2, 0x1, P4 ;  /* 0x000000023b3b7211 */ /* 0x000fe400020f0eff */
[----:B------:R-:W-:-:S04]  /*113e0*/  PRMT R56, R83, 0x7771, RZ ;  /* 0x0000777153387816 */ /* 0x000fc800000000ff */
[----:B------:R-:W3:Y:S01]  /*113f0*/  LDC R155, c[0x0][0x248] ;  /* 0x00009200ff9b7b82 */ /* 0x000ee20000000800 */
[----:B------:R0:W-:Y:S02]  /*11400*/  @P2 STG.E.U8 desc[UR16][R58.64], R56 ;  /* 0x000000383a002986 */ /* 0x0001e4000c101110 */
[----:B0-----:R-:W-:Y:S02]  /*11410*/  IADD3 R56, P2, R152, R3, RZ ;  /* 0x0000000398387210 */ /* 0x001fe40007f5e0ff */
[----:B------:R-:W-:Y:S02]  /*11420*/  PRMT R58, R80, 0x7772, RZ ;  /* 0x00007772503a7816 */ /* 0x000fe400000000ff */
[----:B------:R-:W-:Y:S01]  /*11430*/  LEA.HI.X.SX32 R57, R152, R2, 0x1, P2 ;  /* 0x0000000298397211 */ /* 0x000fe200010f0eff */
[----:B------:R-:W-:-:S04]  /*11440*/  IMAD R152, R153, 0x2, R152 ;  /* 0x0000000299987824 */ /* 0x000fc800078e0298 */
[----:B------:R0:W-:Y:S01]  /*11450*/  @P5 STG.E.U8 desc[UR16][R56.64], R58 ;  /* 0x0000003a38005986 */ /* 0x0001e2000c101110 */
[----:B-1----:R-:W-:Y:S01]  /*11460*/  IMAD R59, R154, 0x2, R152 ;  /* 0x000000029a3b7824 */ /* 0x002fe200078e0298 */
[----:B------:R-:W-:Y:S01]  /*11470*/  ISETP.LT.AND P4, PT, R208, UR5, !P0 ;  /* 0x00000005d0007c0c */ /* 0x000fe2000c781270 */
[----:B------:R-:W-:Y:S01]  /*11480*/  ULDC UR5, c[0x0][0x22c] ;  /* 0x00008b0000057ab9 */ /* 0x000fe20000000800 */
[----:B------:R-:W1:Y:S01]  /*11490*/  LDC R208, c[0x0][0x248] ;  /* 0x00009200ffd07b82 */ /* 0x000e620000000800 */
[----:B------:R-:W-:Y:S02]  /*114a0*/  PRMT R154, R81, 0x7772, RZ ;  /* 0x00007772519a7816 */ /* 0x000fe400000000ff */
[----:B0-----:R-:W-:Y:S01]  /*114b0*/  IADD3 R56, P5, R152, R3, RZ ;  /* 0x0000000398387210 */ /* 0x001fe20007fbe0ff */
[----:B----4-:R-:W-:-:S03]  /*114c0*/  IMAD R153, R213, 0x2, R59 ;  /* 0x00000002d5997824 */ /* 0x010fc600078e023b */
[-C--:B------:R-:W-:Y:S02]  /*114d0*/  LEA.HI.X.SX32 R57, R152, R2.reuse, 0x1, P5 ;  /* 0x0000000298397211 */ /* 0x080fe400028f0eff */
[----:B------:R-:W-:Y:S02]  /*114e0*/  IADD3 R58, P5, R59, R3, RZ ;  /* 0x000000033b3a7210 */ /* 0x000fe40007fbe0ff */
[----:B------:R-:W-:Y:S02]  /*114f0*/  ISETP.LT.AND P2, PT, R209, UR4, !P0 ;  /* 0x00000004d1007c0c */ /* 0x000fe4000c741270 */
[----:B------:R-:W-:Y:S01]  /*11500*/  PRMT R152, R82, 0x7772, RZ ;  /* 0x0000777252987816 */ /* 0x000fe200000000ff */
[----:B------:R0:W-:Y:S01]  /*11510*/  @P6 STG.E.U8 desc[UR16][R56.64], R154 ;  /* 0x0000009a38006986 */ /* 0x0001e2000c101110 */
[----:B------:R-:W-:Y:S01]  /*11520*/  LEA.HI.X.SX32 R59, R59, R2, 0x1, P5 ;  /* 0x000000023b3b7211 */ /* 0x000fe200028f0eff */
[----:B------:R-:W-:-:S04]  /*11530*/  ULDC UR4, c[0x0][0x22c] ;  /* 0x00008b0000047ab9 */ /* 0x000fc80000000800 */
[----:B------:R2:W-:Y:S01]  /*11540*/  @P3 STG.E.U8 desc[UR16][R58.64], R152 ;  /* 0x000000983a003986 */ /* 0x0005e2000c101110 */
[CC--:B0-----:R-:W-:Y:S01]  /*11550*/  IADD3 R56, P6, R153.reuse, R3.reuse, RZ ;  /* 0x0000000399387210 */ /* 0x0c1fe20007fde0ff */
[----:B------:R-:W0:Y:S03]  /*11560*/  LDC R154, c[0x0][0x248] ;  /* 0x00009200ff9a7b82 */ /* 0x000e260000000800 */
[-C--:B------:R-:W-:Y:S01]  /*11570*/  LEA.HI.X.SX32 R57, R153, R2.reuse, 0x1, P6 ;  /* 0x0000000299397211 */ /* 0x080fe200030f0eff */
[----:B--2---:R-:W-:Y:S01]  /*11580*/  IMAD R59, R211, 0x2, R153 ;  /* 0x00000002d33b7824 */ /* 0x004fe200078e0299 */
[----:B------:R-:W-:Y:S02]  /*11590*/  PRMT R152, R83, 0x7772, RZ ;  /* 0x0000777253987816 */ /* 0x000fe400000000ff */
[----:B------:R-:W-:Y:S01]  /*115a0*/  ISETP.LT.AND P5, PT, R205, UR4, !P0 ;  /* 0x00000004cd007c0c */ /* 0x000fe2000c7a1270 */
[----:B------:R-:W2:Y:S01]  /*115b0*/  LDC R153, c[0x0][0x248] ;  /* 0x00009200ff997b82 */ /* 0x000ea20000000800 */
[-C--:B------:R-:W-:Y:S01]  /*115c0*/  IADD3 R58, P6, R59, R3.reuse, RZ ;  /* 0x000000033b3a7210 */ /* 0x080fe20007fde0ff */
[----:B------:R3:W-:Y:S01]  /*115d0*/  @P2 STG.E.U8 desc[UR16][R56.64], R152 ;  /* 0x0000009838002986 */ /* 0x0007e2000c101110 */
[----:B------:R-:W-:Y:S01]  /*115e0*/  PRMT R80, R80, 0x7773, RZ ;  /* 0x0000777350507816 */ /* 0x000fe200000000ff */
[----:B------:R-:W-:Y:S01]  /*115f0*/  ULDC UR4, c[0x0][0x22c] ;  /* 0x00008b0000047ab9 */ /* 0x000fe20000000800 */
[----:B------:R-:W-:Y:S01]  /*11600*/  PRMT R81, R81, 0x7773, RZ ;  /* 0x0000777351517816 */ /* 0x000fe200000000ff */
[----:B---3--:R-:W-:Y:S01]  /*11610*/  IMAD R57, R155, 0x2, R59 ;  /* 0x000000029b397824 */ /* 0x008fe200078e023b */
[-C--:B------:R-:W-:Y:S01]  /*11620*/  LEA.HI.X.SX32 R59, R59, R2.reuse, 0x1, P6 ;  /* 0x000000023b3b7211 */ /* 0x080fe200030f0eff */
[----:B------:R-:W3:Y:S03]  /*11630*/  LDC R152, c[0x0][0x248] ;  /* 0x00009200ff987b82 */ /* 0x000ee60000000800 */
[-C--:B------:R-:W-:Y:S01]  /*11640*/  IADD3 R56, P6, R57, R3.reuse, RZ ;  /* 0x0000000339387210 */ /* 0x080fe20007fde0ff */
[----:B------:R1:W-:Y:S01]  /*11650*/  @P4 STG.E.U8 desc[UR16][R58.64], R80 ;  /* 0x000000503a004986 */ /* 0x0003e2000c101110 */
[----:B------:R-:W-:Y:S01]  /*11660*/  ISETP.LT.AND P3, PT, R203, UR4, !P0 ;  /* 0x00000004cb007c0c */ /* 0x000fe2000c761270 */
[----:B------:R-:W-:Y:S01]  /*11670*/  ULDC UR4, c[0x0][0x22c] ;  /* 0x00008b0000047ab9 */ /* 0x000fe20000000800 */
[----:B-1----:R-:W-:Y:S01]  /*11680*/  IMAD R58, R208, 0x2, R57 ;  /* 0x00000002d03a7824 */ /* 0x002fe200078e0239 */
[----:B------:R-:W-:Y:S01]  /*11690*/  LEA.HI.X.SX32 R57, R57, R2, 0x1, P6 ;  /* 0x0000000239397211 */ /* 0x000fe200030f0eff */
[----:B------:R-:W1:Y:S04]  /*116a0*/  LDC R80, c[0x0][0x248] ;  /* 0x00009200ff507b82 */ /* 0x000e680000000800 */
[----:B------:R4:W-:Y:S01]  /*116b0*/  @P5 STG.E.U8 desc[UR16][R56.64], R81 ;  /* 0x0000005138005986 */ /* 0x0009e2000c101110 */
[----:B0-----:R-:W-:Y:S01]  /*116c0*/  IMAD R59, R154, 0x2, R58 ;  /* 0x000000029a3b7824 */ /* 0x001fe200078e023a */
[----:B------:R-:W-:Y:S01]  /*116d0*/  ISETP.LT.AND P2, PT, R201, UR4, !P0 ;  /* 0x00000004c9007c0c */ /* 0x000fe2000c741270 */
[----:B------:R-:W-:Y:S01]  /*116e0*/  ULDC UR4, c[0x0][0x22c] ;  /* 0x00008b0000047ab9 */ /* 0x000fe20000000800 */
[----:B------:R-:W-:Y:S01]  /*116f0*/  PRMT R82, R82, 0x7773, RZ ;  /* 0x0000777352527816 */ /* 0x000fe200000000ff */
[----:B------:R-:W0:Y:S01]  /*11700*/  LDC R154, c[0x0][0x248] ;  /* 0x00009200ff9a7b82 */ /* 0x000e220000000800 */
[----:B----4-:R-:W-:-:S07]  /*11710*/  IADD3 R56, P5, R58, R3, RZ ;  /* 0x000000033a387210 */ /* 0x010fce0007fbe0ff */
[----:B------:R-:W4:Y:S01]  /*11720*/  LDC R81, c[0x0][0x248] ;  /* 0x00009200ff517b82 */ /* 0x000f220000000800 */
[----:B------:R-:W-:Y:S02]  /*11730*/  LEA.HI.X.SX32 R57, R58, R2, 0x1, P5 ;  /* 0x000000023a397211 */ /* 0x000fe400028f0eff */
[----:B------:R-:W-:-:S03]  /*11740*/  IADD3 R58, P6, R59, R3, RZ ;  /* 0x000000033b3a7210 */ /* 0x000fc60007fde0ff */
[----:B------:R2:W-:Y:S01]  /*11750*/  @P3 STG.E.U8 desc[UR16][R56.64], R82 ;  /* 0x0000005238003986 */ /* 0x0005e2000c101110 */
[----:B------:R-:W-:Y:S01]  /*11760*/  ISETP.LT.AND P4, PT, R199, UR4, !P0 ;  /* 0x00000004c7007c0c */ /* 0x000fe2000c781270 */
[----:B------:R-:W-:Y:S01]  /*11770*/  ULDC UR4, c[0x0][0x22c] ;  /* 0x00008b0000047ab9 */ /* 0x000fe20000000800 */
[----:B------:R-:W-:Y:S01]  /*11780*/  PRMT R83, R83, 0x7773, RZ ;  /* 0x0000777353537816 */ /* 0x000fe200000000ff */
[----:B--2---:R-:W-:Y:S01]  /*11790*/  IMAD R57, R153, 0x2, R59 ;  /* 0x0000000299397824 */ /* 0x004fe200078e023b */
[----:B------:R-:W-:Y:S01]  /*117a0*/  LEA.HI.X.SX32 R59, R59, R2, 0x1, P6 ;  /* 0x000000023b3b7211 */ /* 0x000fe200030f0eff */
[----:B------:R-:W2:Y:S03]  /*117b0*/  LDC R82, c[0x0][0x248] ;  /* 0x00009200ff527b82 */ /* 0x000ea60000000800 */
[----:B------:R-:W-:Y:S01]  /*117c0*/  IADD3 R56, P6, R57, R3, RZ ;  /* 0x0000000339387210 */ /* 0x000fe20007fde0ff */
[----:B------:R1:W-:Y:S01]  /*117d0*/  @P2 STG.E.U8 desc[UR16][R58.64], R83 ;  /* 0x000000533a002986 */ /* 0x0003e2000c101110 */
[----:B------:R-:W-:Y:S01]  /*117e0*/  ISETP.LT.AND P5, PT, R197, UR4, !P0 ;  /* 0x00000004c5007c0c */ /* 0x000fe2000c7a1270 */
[----:B------:R-:W-:-:S02]  /*117f0*/  ULDC UR4, c[0x0][0x22c] ;  /* 0x00008b0000047ab9 */ /* 0x000fc40000000800 */
[----:B------:R-:W0:Y:S01]  /*11800*/  LDC R153, c[0x0][0x248] ;  /* 0x00009200ff997b82 */ /* 0x000e220000000800 */
[----:B-1----:R-:W-:Y:S01]  /*11810*/  IMAD R59, R80, 0x2, R57 ;  /* 0x00000002503b7824 */ /* 0x002fe200078e0239 */
[----:B------:R-:W-:-:S06]  /*11820*/  LEA.HI.X.SX32 R57, R57, R2, 0x1, P6 ;  /* 0x0000000239397211 */ /* 0x000fcc00030f0eff */
[----:B------:R-:W1:Y:S01]  /*11830*/  LDC R83, c[0x0][0x248] ;  /* 0x00009200ff537b82 */ /* 0x000e620000000800 */
[----:B------:R-:W-:Y:S02]  /*11840*/  PRMT R80, R60, 0x7770, RZ ;  /* 0x000077703c507816 */ /* 0x000fe400000000ff */
[----:B------:R-:W-:-:S03]  /*11850*/  IADD3 R58, P6, R59, R3, RZ ;  /* 0x000000033b3a7210 */ /* 0x000fc60007fde0ff */
[----:B------:R3:W-:Y:S01]  /*11860*/  @P4 STG.E.U8 desc[UR16][R56.64], R80 ;  /* 0x0000005038004986 */ /* 0x0007e2000c101110 */
[----:B------:R-:W-:Y:S01]  /*11870*/  ISETP.LT.AND P3, PT, R195, UR4, !P0 ;  /* 0x00000004c3007c0c */ /* 0x000fe2000c761270 */
[----:B------:R-:W-:Y:S01]  /*11880*/  ULDC UR4, c[0x0][0x22c] ;  /* 0x00008b0000047ab9 */ /* 0x000fe20000000800 */
[----:B---3--:R-:W-:Y:S02]  /*11890*/  IMAD R57, R152, 0x2, R59 ;  /* 0x0000000298397824 */ /* 0x008fe400078e023b */
[----:B------:R-:W3:Y:S01]  /*118a0*/  LDC R152, c[0x0][0x248] ;  /* 0x00009200ff987b82 */ /* 0x000ee20000000800 */
[----:B------:R-:W-:Y:S02]  /*118b0*/  LEA.HI.X.SX32 R59, R59, R2, 0x1, P6 ;  /* 0x000000023b3b7211 */ /* 0x000fe400030f0eff */
[----:B------:R-:W-:Y:S02]  /*118c0*/  PRMT R80, R61, 0x7770, RZ ;  /* 0x000077703d507816 */ /* 0x000fe400000000ff */
[----:B------:R-:W-:-:S03]  /*118d0*/  IADD3 R56, P6, R57, R3, RZ ;  /* 0x0000000339387210 */ /* 0x000fc60007fde0ff */
[----:B------:R4:W-:Y:S01]  /*118e0*/  @P5 STG.E.U8 desc[UR16][R58.64], R80 ;  /* 0x000000503a005986 */ /* 0x0009e2000c101110 */
[----:B------:R-:W-:Y:S01]  /*118f0*/  ISETP.LT.AND P2, PT, R193, UR4, !P0 ;  /* 0x00000004c1007c0c */ /* 0x000fe2000c741270 */
[----:B------:R-:W-:Y:S01]  /*11900*/  ULDC UR4, c[0x0][0x22c] ;  /* 0x00008b0000047ab9 */ /* 0x000fe20000000800 */
[----:B----4-:R-:W-:Y:S01]  /*11910*/  IMAD R59, R81, 0x2, R57 ;  /* 0x00000002513b7824 */ /* 0x010fe200078e0239 */
[----:B------:R-:W-:Y:S01]  /*11920*/  LEA.HI.X.SX32 R57, R57, R2, 0x1, P6 ;  /* 0x0000000239397211 */ /* 0x000fe200030f0eff */
[----:B------:R-:W4:Y:S01]  /*11930*/  LDC R81, c[0x0][0x248] ;  /* 0x00009200ff517b82 */ /* 0x000f220000000800 */
[----:B------:R-:W-:Y:S02]  /*11940*/  PRMT R80, R62, 0x7770, RZ ;  /* 0x000077703e507816 */ /* 0x000fe400000000ff */
[----:B------:R-:W-:-:S03]  /*11950*/  IADD3 R58, P6, R59, R3, RZ ;  /* 0x000000033b3a7210 */ /* 0x000fc60007fde0ff */
[----:B------:R2:W-:Y:S01]  /*11960*/  @P3 STG.E.U8 desc[UR16][R56.64], R80 ;  /* 0x0000005038003986 */ /* 0x0005e2000c101110 */
[----:B------:R-:W-:Y:S01]  /*11970*/  ISETP.LT.AND P4, PT, R191, UR4, !P0 ;  /* 0x00000004bf007c0c */ /* 0x000fe2000c781270 */
[----:B------:R-:W-:Y:S02]  /*11980*/  ULDC UR4, c[0x0][0x22c] ;  /* 0x00008b0000047ab9 */ /* 0x000fe40000000800 */
[----:B------:R-:W-:Y:S01]  /*11990*/  ISETP.LT.AND P5, PT, R189, UR4, !P0 ;  /* 0x00000004bd007c0c */ /* 0x000fe2000c7a1270 */
[----:B------:R-:W-:Y:S01]  /*119a0*/  ULDC UR4, c[0x0][0x22c] ;  /* 0x00008b0000047ab9 */ /* 0x000fe20000000800 */
[----:B--2---:R-:W-:Y:S01]  /*119b0*/  IMAD R57, R82, 0x2, R59 ;  /* 0x0000000252397824 */ /* 0x004fe200078e023b */
[----:B------:R-:W-:Y:S01]  /*119c0*/  LEA.HI.X.SX32 R59, R59, R2, 0x1, P6 ;  /* 0x000000023b3b7211 */ /* 0x000fe200030f0eff */
[----:B------:R-:W2:Y:S01]  /*119d0*/  LDC R82, c[0x0][0x248] ;  /* 0x00009200ff527b82 */ /* 0x000ea20000000800 */
[----:B------:R-:W-:Y:S02]  /*119e0*/  PRMT R80, R63, 0x7770, RZ ;  /* 0x000077703f507816 */ /* 0x000fe400000000ff */
[----:B------:R-:W-:-:S03]  /*119f0*/  IADD3 R56, P6, R57, R3, RZ ;  /* 0x0000000339387210 */ /* 0x000fc60007fde0ff */
[----:B------:R3:W-:Y:S02]  /*11a00*/  @P2 STG.E.U8 desc[UR16][R58.64], R80 ;  /* 0x000000503a002986 */ /* 0x0007e4000c101110 */
[----:B---3--:R-:W-:Y:S01]  /*11a10*/  IMAD R80, R152, 0x2, R57 ;  /* 0x0000000298507824 */ /* 0x008fe200078e0239 */
[----:B------:R-:W-:Y:S01]  /*11a20*/  LEA.HI.X.SX32 R57, R57, R2, 0x1, P6 ;  /* 0x0000000239397211 */ /* 0x000fe200030f0eff */
[----:B------:R-:W3:Y:S01]  /*11a30*/  LDC R152, c[0x0][0x248] ;  /* 0x00009200ff987b82 */ /* 0x000ee20000000800 */
[----:B------:R-:W-:Y:S02]  /*11a40*/  PRMT R59, R60, 0x7771, RZ ;  /* 0x000077713c3b7816 */ /* 0x000fe400000000ff */
[----:B------:R-:W-:-:S03]  /*11a50*/  IADD3 R58, P6, R80, R3, RZ ;  /* 0x00000003503a7210 */ /* 0x000fc60007fde0ff */
[----:B------:R0:W-:Y:S01]  /*11a60*/  @P4 STG.E.U8 desc[UR16][R56.64], R59 ;  /* 0x0000003b38004986 */ /* 0x0001e2000c101110 */
[----:B------:R-:W-:Y:S01]  /*11a70*/  ISETP.LT.AND P3, PT, R187, UR4, !P0 ;  /* 0x00000004bb007c0c */ /* 0x000fe2000c761270 */
[----:B------:R-:W-:Y:S01]  /*11a80*/  ULDC UR4, c[0x0][0x22c] ;  /* 0x00008b0000047ab9 */ /* 0x000fe20000000800 */
[----:B0-----:R-:W-:Y:S01]  /*11a90*/  LEA.HI.X.SX32 R59, R80, R2, 0x1, P6 ;  /* 0x00000002503b7211 */ /* 0x001fe200030f0eff */
[----:B----4-:R-:W-:Y:S01]  /*11aa0*/  IMAD R80, R81, 0x2, R80 ;  /* 0x0000000251507824 */ /* 0x010fe200078e0250 */
[----:B------:R-:W-:Y:S01]  /*11ab0*/  PRMT R56, R61, 0x7771, RZ ;  /* 0x000077713d387816 */ /* 0x000fe200000000ff */
[----:B------:R-:W0:Y:S04]  /*11ac0*/  LDC R81, c[0x0][0x248] ;  /* 0x00009200ff517b82 */ /* 0x000e280000000800 */
[----:B------:R4:W-:Y:S01]  /*11ad0*/  @P5 STG.E.U8 desc[UR16][R58.64], R56 ;  /* 0x000000383a005986 */ /* 0x0009e2000c101110 */
[----:B------:R-:W-:Y:S01]  /*11ae0*/  ISETP.LT.AND P2, PT, R182, UR4, !P0 ;  /* 0x00000004b6007c0c */ /* 0x000fe2000c741270 */
[----:B------:R-:W-:Y:S01]  /*11af0*/  ULDC UR4, c[0x0][0x22c] ;  /* 0x00008b0000047ab9 */ /* 0x000fe20000000800 */
[----:B----4-:R-:W-:Y:S01]  /*11b00*/  IADD3 R56, P5, R80, R3, RZ ;  /* 0x0000000350387210 */ /* 0x010fe20007fbe0ff */
[----:B--2---:R-:W-:-:S02]  /*11b10*/  IMAD R59, R82, 0x2, R80 ;  /* 0x00000002523b7824 */ /* 0x004fc400078e0250 */
[----:B------:R-:W2:Y:S01]  /*11b20*/  LDC R82, c[0x0][0x248] ;  /* 0x00009200ff527b82 */ /* 0x000ea20000000800 */
[----:B------:R-:W-:Y:S02]  /*11b30*/  LEA.HI.X.SX32 R57, R80, R2, 0x1, P5 ;  /* 0x0000000250397211 */ /* 0x000fe400028f0eff */
[----:B------:R-:W-:Y:S02]  /*11b40*/  PRMT R80, R62, 0x7771, RZ ;  /* 0x000077713e507816 */ /* 0x000fe400000000ff */
[----:B------:R-:W-:-:S03]  /*11b50*/  IADD3 R58, P5, R59, R3, RZ ;  /* 0x000000033b3a7210 */ /* 0x000fc60007fbe0ff */
[----:B------:R1:W-:Y:S01]  /*11b60*/  @P3 STG.E.U8 desc[UR16][R56.64], R80 ;  /* 0x0000005038003986 */ /* 0x0003e2000c101110 */
[----:B------:R-:W-:Y:S01]  /*11b70*/  ISETP.LT.AND P4, PT, R183, UR4, !P0 ;  /* 0x00000004b7007c0c */ /* 0x000fe2000c781270 */
[----:B------:R-:W-:Y:S01]  /*11b80*/  ULDC UR4, c[0x0][0x22c] ;  /* 0x00008b0000047ab9 */ /* 0x000fe20000000800 */
[----:B-1----:R-:W-:Y:S01]  /*11b90*/  IMAD R80, R83, 0x2, R59 ;  /* 0x0000000253507824 */ /* 0x002fe200078e023b */
[----:B------:R-:W-:Y:S01]  /*11ba0*/  LEA.HI.X.SX32 R59, R59, R2, 0x1, P5 ;  /* 0x000000023b3b7211 */ /* 0x000fe200028f0eff */
[----:B------:R-:W1:Y:S01]  /*11bb0*/  LDC R83, c[0x0][0x248] ;  /* 0x00009200ff537b82 */ /* 0x000e620000000800 */
[----:B------:R-:W-:-:S05]  /*11bc0*/  PRMT R56, R63, 0x7771, RZ ;  /* 0x000077713f387816 */ /* 0x000fca00000000ff */
[----:B------:R4:W-:Y:S01]  /*11bd0*/  @P2 STG.E.U8 desc[UR16][R58.64], R56 ;  /* 0x000000383a002986 */ /* 0x0009e2000c101110 */
[----:B------:R-:W-:Y:S01]  /*11be0*/  ISETP.LT.AND P6, PT, R181, UR4, !P0 ;  /* 0x00000004b5007c0c */ /* 0x000fe2000c7c1270 */
[----:B------:R-:W-:Y:S01]  /*11bf0*/  ULDC UR4, c[0x0][0x22c] ;  /* 0x00008b0000047ab9 */ /* 0x000fe20000000800 */
[----:B----4-:R-:W-:Y:S02]  /*11c00*/  IADD3 R56, P2, R80, R3, RZ ;  /* 0x0000000350387210 */ /* 0x010fe40007f5e0ff */
[----:B------:R-:W-:Y:S02]  /*11c10*/  PRMT R58, R60, 0x7772, RZ ;  /* 0x000077723c3a7816 */ /* 0x000fe400000000ff */
[----:B------:R-:W-:Y:S01]  /*11c20*/  LEA.HI.X.SX32 R57, R80, R2, 0x1, P2 ;  /* 0x0000000250397211 */ /* 0x000fe200010f0eff */
[----:B0-----:R-:W-:Y:S01]  /*11c30*/  IMAD R80, R81, 0x2, R80 ;  /* 0x0000000251507824 */ /* 0x001fe200078e0250 */
[----:B------:R-:W-:Y:S01]  /*11c40*/  ISETP.LT.AND P3, PT, R179, UR4, !P0 ;  /* 0x00000004b3007c0c */ /* 0x000fe2000c761270 */
[----:B------:R-:W-:-:S02]  /*11c50*/  ULDC UR4, c[0x0][0x22c] ;  /* 0x00008b0000047ab9 */ /* 0x000fc40000000800 */
[----:B------:R0:W-:Y:S01]  /*11c60*/  @P4 STG.E.U8 desc[UR16][R56.64], R58 ;  /* 0x0000003a38004986 */ /* 0x0001e2000c101110 */
[----:B--2---:R-:W-:Y:S01]  /*11c70*/  IMAD R59, R82, 0x2, R80 ;  /* 0x00000002523b7824 */ /* 0x004fe200078e0250 */
[----:B------:R-:W-:Y:S02]  /*11c80*/  PRMT R82, R61, 0x7772, RZ ;  /* 0x000077723d527816 */ /* 0x000fe400000000ff */
[----:B0-----:R-:W-:-:S04]  /*11c90*/  IADD3 R56, P4, R80, R3, RZ ;  /* 0x0000000350387210 */ /* 0x001fc80007f9e0ff */
[-C--:B------:R-:W-:Y:S02]  /*11ca0*/  LEA.HI.X.SX32 R57, R80, R2.reuse, 0x1, P4 ;  /* 0x0000000250397211 */ /* 0x080fe400020f0eff */
[C---:B------:R-:W-:Y:S01]  /*11cb0*/  IADD3 R58, P4, R59.reuse, R3, RZ ;  /* 0x000000033b3a7210 */ /* 0x040fe20007f9e0ff */
[----:B------:R-:W-:Y:S01]  /*11cc0*/  IMAD R81, R154, 0x2, R59 ;  /* 0x000000029a517824 */ /* 0x000fe200078e023b */
[----:B------:R-:W-:Y:S02]  /*11cd0*/  PRMT R80, R62, 0x7772, RZ ;  /* 0x000077723e507816 */ /* 0x000fe400000000ff */
[----:B------:R-:W-:Y:S01]  /*11ce0*/  LEA.HI.X.SX32 R59, R59, R2, 0x1, P4 ;  /* 0x000000023b3b7211 */ /* 0x000fe200020f0eff */
[----:B------:R0:W-:Y:S01]  /*11cf0*/  @P6 STG.E.U8 desc[UR16][R56.64], R82 ;  /* 0x0000005238006986 */ /* 0x0001e2000c101110 */
[----:B------:R-:W-:Y:S01]  /*11d00*/  ISETP.LT.AND P2, PT, R177, UR4, !P0 ;  /* 0x00000004b1007c0c */ /* 0x000fe2000c741270 */
[----:B------:R-:W-:Y:S02]  /*11d10*/  ULDC UR4, c[0x0][0x22c] ;  /* 0x00008b0000047ab9 */ /* 0x000fe40000000800 */
[----:B------:R2:W-:Y:S01]  /*11d20*/  @P3 STG.E.U8 desc[UR16][R58.64], R80 ;  /* 0x000000503a003986 */ /* 0x0005e2000c101110 */
[----:B------:R-:W-:-:S02]  /*11d30*/  PRMT R177, R60, 0x7773, RZ ;  /* 0x000077733cb17816 */ /* 0x000fc400000000ff */
[----:B------:R-:W4:Y:S01]  /*11d40*/  LDC R60, c[0x0][0x248] ;  /* 0x00009200ff3c7b82 */ /* 0x000f220000000800 */
[----:B0-----:R-:W-:Y:S02]  /*11d50*/  IADD3 R56, P6, R81, R3, RZ ;  /* 0x0000000351387210 */ /* 0x001fe40007fde0ff */
[----:B------:R-:W-:-:S05]  /*11d60*/  PRMT R155, R61, 0x7773, RZ ;  /* 0x000077733d9b7816 */ /* 0x000fca00000000ff */
[----:B------:R-:W0:Y:S01]  /*11d70*/  LDC R82, c[0x0][0x248] ;  /* 0x00009200ff527b82 */ /* 0x000e220000000800 */
[----:B--2---:R-:W-:-:S07]  /*11d80*/  IMAD R59, R153, 0x2, R81 ;  /* 0x00000002993b7824 */ /* 0x004fce00078e0251 */
[----:B------:R-:W2:Y:S01]  /*11d90*/  LDC R80, c[0x0][0x248] ;  /* 0x00009200ff507b82 */ /* 0x000ea20000000800 */
[-C--:B------:R-:W-:Y:S01]  /*11da0*/  LEA.HI.X.SX32 R57, R81, R2.reuse, 0x1, P6 ;  /* 0x0000000251397211 */ /* 0x080fe200030f0eff */
[----:B-1----:R-:W-:Y:S01]  /*11db0*/  IMAD R83, R83, 0x2, R59 ;  /* 0x0000000253537824 */ /* 0x002fe200078e023b */
[----:B------:R-:W-:Y:S02]  /*11dc0*/  PRMT R81, R63, 0x7772, RZ ;  /* 0x000077723f517816 */ /* 0x000fe400000000ff */
[----:B------:R-:W-:Y:S02]  /*11dd0*/  ISETP.LT.AND P5, PT, R176, UR5, !P0 ;  /* 0x00000005b0007c0c */ /* 0x000fe4000c7a1270 */
[CC--:B------:R-:W-:Y:S01]  /*11de0*/  IADD3 R58, P6, R59.reuse, R3.reuse, RZ ;  /* 0x000000033b3a7210 */ /* 0x0c0fe20007fde0ff */
[----:B------:R-:W1:Y:S01]  /*11df0*/  LDC R61, c[0x0][0x248] ;  /* 0x00009200ff3d7b82 */ /* 0x000e620000000800 */
[----:B------:R-:W-:Y:S01]  /*11e00*/  ISETP.LT.AND P4, PT, R172, UR4, !P0 ;  /* 0x00000004ac007c0c */ /* 0x000fe2000c781270 */
[----:B------:R4:W-:Y:S01]  /*11e10*/  @P2 STG.E.U8 desc[UR16][R56.64], R81 ;  /* 0x0000005138002986 */ /* 0x0009e2000c101110 */
[-C--:B------:R-:W-:Y:S01]  /*11e20*/  LEA.HI.X.SX32 R59, R59, R2.reuse, 0x1, P6 ;  /* 0x000000023b3b7211 */ /* 0x080fe200030f0eff */
[----:B------:R-:W-:Y:S01]  /*11e30*/  ULDC UR4, c[0x0][0x22c] ;  /* 0x00008b0000047ab9 */ /* 0x000fe20000000800 */
[----:B---3--:R-:W-:Y:S01]  /*11e40*/  IMAD R153, R152, 0x2, R83 ;  /* 0x0000000298997824 */ /* 0x008fe200078e0253 */
[----:B------:R-:W-:Y:S01]  /*11e50*/  ISETP.LT.AND P3, PT, R170, UR4, !P0 ;  /* 0x00000004aa007c0c */ /* 0x000fe2000c761270 */
[----:B------:R-:W-:Y:S01]  /*11e60*/  ULDC UR4, c[0x0][0x22c] ;  /* 0x00008b0000047ab9 */ /* 0x000fe20000000800 */
[----:B------:R-:W-:Y:S01]  /*11e70*/  PRMT R63, R63, 0x7773, RZ ;  /* 0x000077733f3f7816 */ /* 0x000fe200000000ff */
[----:B------:R-:W-:Y:S01]  /*11e80*/  ULDC UR5, c[0x0][0x22c] ;  /* 0x00008b0000057ab9 */ /* 0x000fe20000000800 */
[CC--:B----4-:R-:W-:Y:S01]  /*11e90*/  IADD3 R56, P6, R83.reuse, R3.reuse, RZ ;  /* 0x0000000353387210 */ /* 0x0d0fe20007fde0ff */
[----:B------:R-:W3:Y:S03]  /*11ea0*/  LDC R81, c[0x0][0x248] ;  /* 0x00009200ff517b82 */ /* 0x000ee60000000800 */
[----:B------:R-:W-:Y:S01]  /*11eb0*/  LEA.HI.X.SX32 R57, R83, R2, 0x1, P6 ;  /* 0x0000000253397211 */ /* 0x000fe200030f0eff */
[----:B------:R2:W-:Y:S04]  /*11ec0*/  @P5 STG.E.U8 desc[UR16][R58.64], R177 ;  /* 0x000000b13a005986 */ /* 0x0005e8000c101110 */
[----:B------:R4:W-:Y:S01]  /*11ed0*/  @P4 STG.E.U8 desc[UR16][R56.64], R155 ;  /* 0x0000009b38004986 */ /* 0x0009e2000c101110 */
[----:B------:R-:W-:Y:S01]  /*11ee0*/  PRMT R83, R62, 0x7773, RZ ;  /* 0x000077733e537816 */ /* 0x000fe200000000ff */
[----:B--2---:R-:W-:Y:S01]  /*11ef0*/  IMAD R59, R80, 0x2, R153 ;  /* 0x00000002503b7824 */ /* 0x004fe200078e0299 */
[----:B----4-:R-:W-:-:S03]  /*11f00*/  IADD3 R56, P4, R153, R3, RZ ;  /* 0x0000000399387210 */ /* 0x010fc60007f9e0ff */
[----:B------:R-:W-:Y:S01]  /*11f10*/  IMAD R62, R60, 0x2, R59 ;  /* 0x000000023c3e7824 */ /* 0x000fe200078e023b */
[----:B------:R-:W-:Y:S01]  /*11f20*/  IADD3 R58, P6, R59, R3, RZ ;  /* 0x000000033b3a7210 */ /* 0x000fe20007fde0ff */
[----:B------:R-:W2:Y:S01]  /*11f30*/  LDC R60, c[0x0][0x248] ;  /* 0x00009200ff3c7b82 */ /* 0x000ea20000000800 */
[-C--:B------:R-:W-:Y:S02]  /*11f40*/  LEA.HI.X.SX32 R57, R153, R2.reuse, 0x1, P4 ;  /* 0x0000000299397211 */ /* 0x080fe400020f0eff */
[----:B------:R-:W-:Y:S01]  /*11f50*/  ISETP.LT.AND P2, PT, R168, UR4, !P0 ;  /* 0x00000004a8007c0c */ /* 0x000fe2000c741270 */
[----:B------:R-:W-:Y:S01]  /*11f60*/  ULDC UR4, c[0x0][0x22c] ;  /* 0x00008b0000047ab9 */ /* 0x000fe20000000800 */
[----:B------:R-:W-:Y:S01]  /*11f70*/  LEA.HI.X.SX32 R59, R59, R2, 0x1, P6 ;  /* 0x000000023b3b7211 */ /* 0x000fe200030f0eff */
[----:B------:R4:W-:Y:S01]  /*11f80*/  @P3 STG.E.U8 desc[UR16][R56.64], R83 ;  /* 0x0000005338003986 */ /* 0x0009e2000c101110 */
[----:B-1----:R-:W-:Y:S01]  /*11f90*/  IMAD R80, R61, 0x2, R62 ;  /* 0x000000023d507824 */ /* 0x002fe200078e023e */
[----:B------:R-:W-:Y:S01]  /*11fa0*/  ISETP.LT.AND P5, PT, R166, UR4, !P0 ;  /* 0x00000004a6007c0c */ /* 0x000fe2000c7a1270 */
[----:B------:R-:W1:Y:S01]  /*11fb0*/  LDC R61, c[0x0][0x248] ;  /* 0x00009200ff3d7b82 */ /* 0x000e620000000800 */
[----:B------:R-:W-:-:S02]  /*11fc0*/  ULDC UR4, c[0x0][0x22c] ;  /* 0x00008b0000047ab9 */ /* 0x000fc40000000800 */
[----:B------:R-:W-:Y:S01]  /*11fd0*/  ISETP.LT.AND P4, PT, R164, UR4, !P0 ;  /* 0x00000004a4007c0c */ /* 0x000fe2000c781270 */
[----:B------:R-:W-:-:S04]  /*11fe0*/  ULDC UR4, c[0x0][0x22c] ;  /* 0x00008b0000047ab9 */ /* 0x000fc80000000800 */
[----:B------:R-:W0:Y:S01]  /*11ff0*/  LDC R155, c[0x0][0x248] ;  /* 0x00009200ff9b7b82 */ /* 0x000e220000000800 */
[----:B----4-:R-:W-:-:S04]  /*12000*/  IADD3 R56, P6, R62, R3, RZ ;  /* 0x000000033e387210 */ /* 0x010fc80007fde0ff */
[----:B------:R-:W-:-:S03]  /*12010*/  LEA.HI.X.SX32 R57, R62, R2, 0x1, P6 ;  /* 0x000000023e397211 */ /* 0x000fc600030f0eff */
[----:B------:R-:W4:Y:S01]  /*12020*/  LDC R62, c[0x0][0x248] ;  /* 0x00009200ff3e7b82 */ /* 0x000f220000000800 */
[----:B------:R2:W-:Y:S01]  /*12030*/  @P2 STG.E.U8 desc[UR16][R58.64], R63 ;  /* 0x0000003f3a002986 */ /* 0x0005e2000c101110 */
[----:B------:R-:W-:Y:S01]  /*12040*/  PRMT R153, R84, 0x7770, RZ ;  /* 0x0000777054997816 */ /* 0x000fe200000000ff */
[----:B---3--:R-:W-:Y:S01]  /*12050*/  IMAD R81, R81, 0x2, R80 ;  /* 0x0000000251517824 */ /* 0x008fe200078e0250 */
[----:B------:R-:W-:Y:S02]  /*12060*/  PRMT R83, R85, 0x7770, RZ ;  /* 0x0000777055537816 */ /* 0x000fe400000000ff */
[----:B------:R-:W-:Y:S01]  /*12070*/  ISETP.LT.AND P3, PT, R162, UR4, !P0 ;  /* 0x00000004a2007c0c */ /* 0x000fe2000c761270 */
[----:B------:R3:W-:Y:S01]  /*12080*/  @P5 STG.E.U8 desc[UR16][R56.64], R153 ;  /* 0x0000009938005986 */ /* 0x0007e2000c101110 */
[----:B------:R-:W-:Y:S01]  /*12090*/  ULDC UR4, c[0x0][0x22c] ;  /* 0x00008b0000047ab9 */ /* 0x000fe20000000800 */
[----:B--2---:R-:W-:-:S04]  /*120a0*/  IADD3 R58, P6, R80, R3, RZ ;  /* 0x00000003503a7210 */ /* 0x004fc80007fde0ff */
[-C--:B------:R-:W-:Y:S01]  /*120b0*/  LEA.HI.X.SX32 R59, R80, R2.reuse, 0x1, P6 ;  /* 0x00000002503b7211 */ /* 0x080fe200030f0eff */
[----:B---3--:R-:W2:Y:S01]  /*120c0*/  LDC R153, c[0x0][0x248] ;  /* 0x00009200ff997b82 */ /* 0x008ea20000000800 */
[----:B------:R-:W-:Y:S01]  /*120d0*/  IADD3 R56, P6, R81, R3, RZ ;  /* 0x0000000351387210 */ /* 0x000fe20007fde0ff */
[----:B------:R-:W-:Y:S02]  /*120e0*/  IMAD R60, R60, 0x2, R81 ;  /* 0x000000023c3c7824 */ /* 0x000fe400078e0251 */
[----:B------:R3:W-:Y:S01]  /*120f0*/  @P4 STG.E.U8 desc[UR16][R58.64], R83 ;  /* 0x000000533a004986 */ /* 0x0007e2000c101110 */
[----:B------:R-:W-:Y:S01]  /*12100*/  ISETP.LT.AND P2, PT, R161, UR4, !P0 ;  /* 0x00000004a1007c0c */ /* 0x000fe2000c741270 */
[----:B------:R-:W-:Y:S01]  /*12110*/  ULDC UR4, c[0x0][0x22c] ;  /* 0x00008b0000047ab9 */ /* 0x000fe20000000800 */
[----:B------:R-:W-:Y:S01]  /*12120*/  LEA.HI.X.SX32 R57, R81, R2, 0x1, P6 ;  /* 0x0000000251397211 */ /* 0x000fe200030f0eff */
[----:B-1----:R-:W-:Y:S01]  /*12130*/  IMAD R61, R61, 0x2, R60 ;  /* 0x000000023d3d7824 */ /* 0x002fe200078e023c */
[----:B------:R-:W-:Y:S01]  /*12140*/  PRMT R63, R86, 0x7770, RZ ;  /* 0x00007770563f7816 */ /* 0x000fe200000000ff */
[----:B------:R-:W1:Y:S01]  /*12150*/  LDC R80, c[0x0][0x248] ;  /* 0x00009200ff507b82 */ /* 0x000e620000000800 */
[----:B------:R-:W-:Y:S01]  /*12160*/  ISETP.LT.AND P5, PT, R158, UR4, !P0 ;  /* 0x000000049e007c0c */ /* 0x000fe2000c7a1270 */
[----:B------:R-:W-:-:S06]  /*12170*/  ULDC UR4, c[0x0][0x22c] ;  /* 0x00008b0000047ab9 */ /* 0x000fcc0000000800 */
[----:B---3--:R-:W3:Y:S01]  /*12180*/  LDC R83, c[0x0][0x248] ;  /* 0x00009200ff537b82 */ /* 0x008ee20000000800 */
[-C--:B------:R-:W-:Y:S01]  /*12190*/  IADD3 R58, P6, R60, R3.reuse, RZ ;  /* 0x000000033c3a7210 */ /* 0x080fe20007fde0ff */
[----:B------:R0:W-:Y:S01]  /*121a0*/  @P3 STG.E.U8 desc[UR16][R56.64], R63 ;  /* 0x0000003f38003986 */ /* 0x0001e2000c101110 */
[----:B------:R-:W-:Y:S01]  /*121b0*/  PRMT R81, R87, 0x7770, RZ ;  /* 0x0000777057517816 */ /* 0x000fe200000000ff */
[----:B----4-:R-:W-:Y:S01]  /*121c0*/  IMAD R62, R62, 0x2, R61 ;  /* 0x000000023e3e7824 */ /* 0x010fe200078e023d */
[----:B------:R-:W-:Y:S02]  /*121d0*/  LEA.HI.X.SX32 R59, R60, R2, 0x1, P6 ;  /* 0x000000023c3b7211 */ /* 0x000fe400030f0eff */
[----:B------:R-:W-:Y:S01]  /*121e0*/  ISETP.LT.AND P4, PT, R160, UR4, !P0 ;  /* 0x00000004a0007c0c */ /* 0x000fe2000c781270 */
[----:B------:R-:W-:Y:S02]  /*121f0*/  ULDC UR4, c[0x0][0x22c] ;  /* 0x00008b0000047ab9 */ /* 0x000fe40000000800 */
[----:B------:R4:W-:Y:S01]  /*12200*/  @P2 STG.E.U8 desc[UR16][R58.64], R81 ;  /* 0x000000513a002986 */ /* 0x0009e2000c101110 */
[----:B0-----:R-:W-:-:S04]  /*12210*/  IADD3 R56, P6, R61, R3, RZ ;  /* 0x000000033d387210 */ /* 0x001fc80007fde0ff */
[-C--:B------:R-:W-:Y:S02]  /*12220*/  LEA.HI.X.SX32 R57, R61, R2.reuse, 0x1, P6 ;  /* 0x000000023d397211 */ /* 0x080fe400030f0eff */
[-C--:B----4-:R-:W-:Y:S02]  /*12230*/  IADD3 R58, P6, R62, R3.reuse, RZ ;  /* 0x000000033e3a7210 */ /* 0x090fe40007fde0ff */
[----:B------:R-:W-:Y:S02]  /*12240*/  PRMT R63, R84, 0x7771, RZ ;  /* 0x00007771543f7816 */ /* 0x000fe400000000ff */
[----:B------:R-:W-:Y:S01]  /*12250*/  LEA.HI.X.SX32 R59, R62, R2, 0x1, P6 ;  /* 0x000000023e3b7211 */ /* 0x000fe200030f0eff */
[----:B--2---:R-:W-:Y:S01]  /*12260*/  IMAD R62, R153, 0x2, R62 ;  /* 0x00000002993e7824 */ /* 0x004fe200078e023e */
[----:B------:R-:W-:Y:S01]  /*12270*/  PRMT R61, R85, 0x7771, RZ ;  /* 0x00007771553d7816 */ /* 0x000fe200000000ff */
[----:B------:R0:W-:Y:S01]  /*12280*/  @P5 STG.E.U8 desc[UR16][R56.64], R63 ;  /* 0x0000003f38005986 */ /* 0x0001e2000c101110 */
[----:B------:R-:W-:Y:S01]  /*12290*/  ISETP.LT.AND P3, PT, R157, UR4, !P0 ;  /* 0x000000049d007c0c */ /* 0x000fe2000c761270 */
[----:B------:R-:W-:Y:S01]  /*122a0*/  ULDC UR4, c[0x0][0x22c] ;  /* 0x00008b0000047ab9 */ /* 0x000fe20000000800 */
[----:B---3--:R-:W-:Y:S01]  /*122b0*/  IMAD R60, R83, 0x2, R62 ;  /* 0x00000002533c7824 */ /* 0x008fe200078e023e */
[----:B------:R2:W-:Y:S01]  /*122c0*/  @P4 STG.E.U8 desc[UR16][R58.64], R61 ;  /* 0x0000003d3a004986 */ /* 0x0005e2000c101110 */
[----:B------:R-:W-:Y:S01]  /*122d0*/  ISETP.LT.AND P2, PT, R159, UR4, !P0 ;  /* 0x000000049f007c0c */ /* 0x000fe2000c741270 */
[----:B------:R-:W-:Y:S01]  /*122e0*/  ULDC UR4, c[0x0][0x22c] ;  /* 0x00008b0000047ab9 */ /* 0x000fe20000000800 */
[----:B0-----:R-:W-:-:S04]  /*122f0*/  IADD3 R56, P4, R62, R3, RZ ;  /* 0x000000033e387210 */ /* 0x001fc80007f9e0ff */
[-C--:B------:R-:W-:Y:S02]  /*12300*/  LEA.HI.X.SX32 R57, R62, R2.reuse, 0x1, P4 ;  /* 0x000000023e397211 */ /* 0x080fe400020f0eff */
[----:B--2---:R-:W-:Y:S01]  /*12310*/  IADD3 R58, P4, R60, R3, RZ ;  /* 0x000000033c3a7210 */ /* 0x004fe20007f9e0ff */
[----:B------:R-:W0:Y:S01]  /*12320*/  LDC R62, c[0x0][0x248] ;  /* 0x00009200ff3e7b82 */ /* 0x000e220000000800 */
[----:B------:R-:W-:Y:S01]  /*12330*/  PRMT R81, R86, 0x7771, RZ ;  /* 0x0000777156517816 */ /* 0x000fe200000000ff */
[----:B------:R-:W-:Y:S01]  /*12340*/  IMAD R61, R155, 0x2, R60 ;  /* 0x000000029b3d7824 */ /* 0x000fe200078e023c */
[----:B------:R-:W-:Y:S02]  /*12350*/  LEA.HI.X.SX32 R59, R60, R2, 0x1, P4 ;  /* 0x000000023c3b7211 */ /* 0x000fe400020f0eff */
[----:B------:R-:W-:Y:S01]  /*12360*/  PRMT R63, R87, 0x7771, RZ ;  /* 0x00007771573f7816 */ /* 0x000fe200000000ff */
[----:B------:R2:W-:Y:S02]  /*12370*/  @P3 STG.E.U8 desc[UR16][R56.64], R81 ;  /* 0x0000005138003986 */ /* 0x0005e4000c101110 */
[----:B------:R-:W3:Y:S02]  /*12380*/  LDC R60, c[0x0][0x248] ;  /* 0x00009200ff3c7b82 */ /* 0x000ee40000000800 */
[----:B------:R0:W-:Y:S01]  /*12390*/  @P2 STG.E.U8 desc[UR16][R58.64], R63 ;  /* 0x0000003f3a002986 */ /* 0x0001e2000c101110 */
[----:B------:R-:W-:Y:S01]  /*123a0*/  ISETP.LT.AND P5, PT, R149, UR4, !P0 ;  /* 0x0000000495007c0c */ /* 0x000fe2000c7a1270 */
[----:B------:R-:W-:-:S04]  /*123b0*/  ULDC UR4, c[0x0][0x22c] ;  /* 0x00008b0000047ab9 */ /* 0x000fc80000000800 */
[----:B------:R-:W4:Y:S01]  /*123c0*/  LDC R149, c[0x0][0x248] ;  /* 0x00009200ff957b82 */ /* 0x000f220000000800 */
[----:B--2---:R-:W-:-:S04]  /*123d0*/  IADD3 R56, P2, R61, R3, RZ ;  /* 0x000000033d387210 */ /* 0x004fc80007f5e0ff */
[----:B------:R-:W-:Y:S01]  /*123e0*/  LEA.HI.X.SX32 R57, R61, R2, 0x1, P2 ;  /* 0x000000023d397211 */ /* 0x000fe200010f0eff */
[----:B-1----:R-:W-:Y:S02]  /*123f0*/  IMAD R61, R80, 0x2, R61 ;  /* 0x00000002503d7824 */ /* 0x002fe400078e023d */
[----:B------:R-:W1:Y:S01]  /*12400*/  LDC R80, c[0x0][0x248] ;  /* 0x00009200ff507b82 */ /* 0x000e620000000800 */
[----:B------:R-:W-:Y:S02]  /*12410*/  PRMT R81, R84, 0x7772, RZ ;  /* 0x0000777254517816 */ /* 0x000fe400000000ff */
[----:B------:R-:W-:Y:S01]  /*12420*/  ISETP.LT.AND P6, PT, R148, UR4, !P0 ;  /* 0x0000000494007c0c */ /* 0x000fe2000c7c1270 */
[----:B0-----:R-:W-:Y:S01]  /*12430*/  IMAD R59, R62, 0x2, R61 ;  /* 0x000000023e3b7824 */ /* 0x001fe200078e023d */
[----:B------:R-:W-:Y:S01]  /*12440*/  ULDC UR4, c[0x0][0x22c] ;  /* 0x00008b0000047ab9 */ /* 0x000fe20000000800 */
[----:B------:R0:W-:Y:S01]  /*12450*/  @P5 STG.E.U8 desc[UR16][R56.64], R81 ;  /* 0x0000005138005986 */ /* 0x0001e2000c101110 */
[----:B------:R-:W-:Y:S01]  /*12460*/  ISETP.LT.AND P3, PT, R150, UR4, !P0 ;  /* 0x0000000496007c0c */ /* 0x000fe2000c761270 */
[----:B------:R-:W-:Y:S01]  /*12470*/  ULDC UR4, c[0x0][0x22c] ;  /* 0x00008b0000047ab9 */ /* 0x000fe20000000800 */
[----:B------:R-:W-:Y:S01]  /*12480*/  PRMT R83, R85, 0x7772, RZ ;  /* 0x0000777255537816 */ /* 0x000fe200000000ff */
[----:B---3--:R-:W-:Y:S01]  /*12490*/  IMAD R60, R60, 0x2, R59 ;  /* 0x000000023c3c7824 */ /* 0x008fe200078e023b */
[----:B------:R-:W-:Y:S01]  /*124a0*/  ISETP.LT.AND P4, PT, R151, UR5, !P0 ;  /* 0x0000000597007c0c */ /* 0x000fe2000c781270 */
[----:B------:R-:W2:Y:S01]  /*124b0*/  LDC R62, c[0x0][0x248] ;  /* 0x00009200ff3e7b82 */ /* 0x000ea20000000800 */
[----:B0-----:R-:W-:Y:S01]  /*124c0*/  IADD3 R56, P5, R61, R3, RZ ;  /* 0x000000033d387210 */ /* 0x001fe20007fbe0ff */
[----:B------:R-:W-:-:S06]  /*124d0*/  ULDC UR5, c[0x0][0x22c] ;  /* 0x00008b0000057ab9 */ /* 0x000fcc0000000800 */
[----:B------:R-:W0:Y:S01]  /*124e0*/  LDC R151, c[0x0][0x248] ;  /* 0x00009200ff977b82 */ /* 0x000e220000000800 */
[-C--:B------:R-:W-:Y:S02]  /*124f0*/  LEA.HI.X.SX32 R57, R61, R2.reuse, 0x1, P5 ;  /* 0x000000023d397211 */ /* 0x080fe400028f0eff */
[----:B------:R-:W-:Y:S01]  /*12500*/  ISETP.LT.AND P2, PT, R156, UR4, !P0 ;  /* 0x000000049c007c0c */ /* 0x000fe2000c741270 */
[----:B----4-:R-:W-:Y:S01]  /*12510*/  IMAD R61, R149, 0x2, R60 ;  /* 0x00000002953d7824 */ /* 0x010fe200078e023c */
[C---:B------:R-:W-:Y:S01]  /*12520*/  IADD3 R58, P5, R59.reuse, R3, RZ ;  /* 0x000000033b3a7210 */ /* 0x040fe20007fbe0ff */
[----:B------:R3:W-:Y:S01]  /*12530*/  @P6 STG.E.U8 desc[UR16][R56.64], R83 ;  /* 0x0000005338006986 */ /* 0x0007e2000c101110 */
[----:B------:R-:W-:Y:S01]  /*12540*/  PRMT R63, R86, 0x7772, RZ ;  /* 0x00007772563f7816 */ /* 0x000fe200000000ff */
[----:B------:R-:W-:Y:S01]  /*12550*/  ULDC UR4, c[0x0][0x22c] ;  /* 0x00008b0000047ab9 */ /* 0x000fe20000000800 */
[----:B------:R-:W-:Y:S02]  /*12560*/  LEA.HI.X.SX32 R59, R59, R2, 0x1, P5 ;  /* 0x000000023b3b7211 */ /* 0x000fe400028f0eff */
[----:B------:R-:W-:-:S02]  /*12570*/  PRMT R81, R87, 0x7772, RZ ;  /* 0x0000777257517816 */ /* 0x000fc400000000ff */
[CC--:B---3--:R-:W-:Y:S01]  /*12580*/  IADD3 R56, P6, R60.reuse, R3.reuse, RZ ;  /* 0x000000033c387210 */ /* 0x0c8fe20007fde0ff */
[----:B------:R-:W3:Y:S03]  /*12590*/  LDC R83, c[0x0][0x248] ;  /* 0x00009200ff537b82 */ /* 0x000ee60000000800 */
[----:B------:R-:W-:Y:S01]  /*125a0*/  LEA.HI.X.SX32 R57, R60, R2, 0x1, P6 ;  /* 0x000000023c397211 */ /* 0x000fe200030f0eff */
[----:B-1----:R-:W-:Y:S01]  /*125b0*/  IMAD R60, R80, 0x2, R61 ;  /* 0x00000002503c7824 */ /* 0x002fe200078e023d */
[----:B------:R1:W-:Y:S03]  /*125c0*/  @P3 STG.E.U8 desc[UR16][R58.64], R63 ;  /* 0x0000003f3a003986 */ /* 0x0003e6000c101110 */
[----:B------:R-:W4:Y:S01]  /*125d0*/  LDC R80, c[0x0][0x248] ;  /* 0x00009200ff507b82 */ /* 0x000f220000000800 */
[----:B------:R2:W-:Y:S01]  /*125e0*/  @P2 STG.E.U8 desc[UR16][R56.64], R81 ;  /* 0x0000005138002986 */ /* 0x0005e2000c101110 */
[----:B------:R-:W-:Y:S01]  /*125f0*/  ISETP.LT.AND P5, PT, R139, UR4, !P0 ;  /* 0x000000048b007c0c */ /* 0x000fe2000c7a1270 */
[----:B------:R-:W-:Y:S01]  /*12600*/  ULDC UR4, c[0x0][0x22c] ;  /* 0x00008b0000047ab9 */ /* 0x000fe20000000800 */
[----:B-1----:R-:W-:-:S04]  /*12610*/  IADD3 R58, P6, R61, R3, RZ ;  /* 0x000000033d3a7210 */ /* 0x002fc80007fde0ff */
[----:B--2---:R-:W1:Y:S01]  /*12620*/  LDC R81, c[0x0][0x248] ;  /* 0x00009200ff517b82 */ /* 0x004e620000000800 */
[-C--:B------:R-:W-:Y:S02]  /*12630*/  LEA.HI.X.SX32 R59, R61, R2.reuse, 0x1, P6 ;  /* 0x000000023d3b7211 */ /* 0x080fe400030f0eff */
[----:B------:R-:W-:Y:S02]  /*12640*/  IADD3 R56, P6, R60, R3, RZ ;  /* 0x000000033c387210 */ /* 0x000fe40007fde0ff */
[----:B------:R-:W-:Y:S01]  /*12650*/  PRMT R63, R84, 0x7773, RZ ;  /* 0x00007773543f7816 */ /* 0x000fe200000000ff */
[----:B0-----:R-:W-:Y:S01]  /*12660*/  IMAD R61, R151, 0x2, R60 ;  /* 0x00000002973d7824 */ /* 0x001fe200078e023c */
[----:B------:R-:W-:Y:S02]  /*12670*/  LEA.HI.X.SX32 R57, R60, R2, 0x1, P6 ;  /* 0x000000023c397211 */ /* 0x000fe400030f0eff */
[----:B------:R-:W-:Y:S02]  /*12680*/  PRMT R85, R85, 0x7773, RZ ;  /* 0x0000777355557816 */ /* 0x000fe400000000ff */
[----:B------:R-:W-:Y:S01]  /*12690*/  ISETP.LT.AND P3, PT, R144, UR4, !P0 ;  /* 0x0000000490007c0c */ /* 0x000fe2000c761270 */
[----:B------:R0:W-:Y:S01]  /*126a0*/  @P4 STG.E.U8 desc[UR16][R58.64], R63 ;  /* 0x0000003f3a004986 */ /* 0x0001e2000c101110 */
[----:B------:R-:W-:-:S03]  /*126b0*/  ULDC UR4, c[0x0][0x22c] ;  /* 0x00008b0000047ab9 */ /* 0x000fc60000000800 */
[----:B------:R2:W-:Y:S01]  /*126c0*/  @P5 STG.E.U8 desc[UR16][R56.64], R85 ;  /* 0x0000005538005986 */ /* 0x0005e2000c101110 */
[----:B------:R-:W-:Y:S01]  /*126d0*/  ISETP.LT.AND P2, PT, R147, UR4, !P0 ;  /* 0x0000000493007c0c */ /* 0x000fe2000c741270 */
[----:B------:R-:W-:Y:S01]  /*126e0*/  ULDC UR4, c[0x0][0x22c] ;  /* 0x00008b0000047ab9 */ /* 0x000fe20000000800 */
[----:B0-----:R-:W-:Y:S02]  /*126f0*/  IMAD R59, R62, 0x2, R61 ;  /* 0x000000023e3b7824 */ /* 0x001fe400078e023d */
[----:B------:R-:W0:Y:S01]  /*12700*/  LDC R62, c[0x0][0x248] ;  /* 0x00009200ff3e7b82 */ /* 0x000e220000000800 */
[C---:B--2---:R-:W-:Y:S01]  /*12710*/  IADD3 R56, P5, R61.reuse, R3, RZ ;  /* 0x000000033d387210 */ /* 0x044fe20007fbe0ff */
[----:B----4-:R-:W-:Y:S01]  /*12720*/  IMAD R60, R80, 0x2, R59 ;  /* 0x00000002503c7824 */ /* 0x010fe200078e023b */
[----:B------:R-:W-:Y:S02]  /*12730*/  PRMT R63, R86, 0x7773, RZ ;  /* 0x00007773563f7816 */ /* 0x000fe400000000ff */
[----:B------:R-:W-:-:S02]  /*12740*/  LEA.HI.X.SX32 R57, R61, R2, 0x1, P5 ;  /* 0x000000023d397211 */ /* 0x000fc400028f0eff */
[-C--:B------:R-:W-:Y:S01]  /*12750*/  IADD3 R58, P6, R59, R3.reuse, RZ ;  /* 0x000000033b3a7210 */ /* 0x080fe20007fde0ff */
[----:B------:R-:W2:Y:S01]  /*12760*/  LDC R85, c[0x0][0x248] ;  /* 0x00009200ff557b82 */ /* 0x000ea20000000800 */
[----:B------:R-:W-:Y:S01]  /*12770*/  ISETP.LT.AND P4, PT, R145, UR4, !P0 ;  /* 0x0000000491007c0c */ /* 0x000fe2000c781270 */
[----:B------:R4:W-:Y:S01]  /*12780*/  @P3 STG.E.U8 desc[UR16][R56.64], R63 ;  /* 0x0000003f38003986 */ /* 0x0009e2000c101110 */
[----:B------:R-:W-:Y:S01]  /*12790*/  PRMT R87, R87, 0x7773, RZ ;  /* 0x0000777357577816 */ /* 0x000fe200000000ff */
[----:B-1----:R-:W-:Y:S01]  /*127a0*/  IMAD R61, R81, 0x2, R60 ;  /* 0x00000002513d7824 */ /* 0x002fe200078e023c */
[----:B------:R-:W-:Y:S01]  /*127b0*/  LEA.HI.X.SX32 R59, R59, R2, 0x1, P6 ;  /* 0x000000023b3b7211 */ /* 0x000fe200030f0eff */
[----:B------:R-:W-:Y:S02]  /*127c0*/  ULDC UR4, c[0x0][0x22c] ;  /* 0x00008b0000047ab9 */ /* 0x000fe40000000800 */
[----:B------:R-:W-:Y:S01]  /*127d0*/  ISETP.LT.AND P5, PT, R146, UR4, !P0 ;  /* 0x0000000492007c0c */ /* 0x000fe2000c7a1270 */
[----:B------:R-:W-:Y:S01]  /*127e0*/  ULDC UR4, c[0x0][0x22c] ;  /* 0x00008b0000047ab9 */ /* 0x000fe20000000800 */
[----:B------:R1:W-:Y:S01]  /*127f0*/  @P2 STG.E.U8 desc[UR16][R58.64], R87 ;  /* 0x000000573a002986 */ /* 0x0003e2000c101110 */
[----:B------:R-:W2:Y:S01]  /*12800*/  LDC R80, c[0x0][0x248] ;  /* 0x00009200ff507b82 */ /* 0x000ea20000000800 */
[----:B----4-:R-:W-:-:S02]  /*12810*/  IADD3 R56, P6, R60, R3, RZ ;  /* 0x000000033c387210 */ /* 0x010fc40007fde0ff */
[----:B------:R-:W-:Y:S02]  /*12820*/  PRMT R63, R64, 0x7770, RZ ;  /* 0x00007770403f7816 */ /* 0x000fe400000000ff */
[----:B------:R-:W-:Y:S01]  /*12830*/  LEA.HI.X.SX32 R57, R60, R2, 0x1, P6 ;  /* 0x000000023c397211 */ /* 0x000fe200030f0eff */
[----:B------:R-:W-:Y:S01]  /*12840*/  IMAD R60, R82, 0x2, R61 ;  /* 0x00000002523c7824 */ /* 0x000fe200078e023d */
[----:B-1----:R-:W-:-:S03]  /*12850*/  IADD3 R58, P6, R61, R3, RZ ;  /* 0x000000033d3a7210 */ /* 0x002fc60007fde0ff */
[----:B------:R1:W-:Y:S01]  /*12860*/  @P4 STG.E.U8 desc[UR16][R56.64], R63 ;  /* 0x0000003f38004986 */ /* 0x0003e2000c101110 */
[----:B------:R-:W-:Y:S01]  /*12870*/  ISETP.LT.AND P3, PT, R143, UR4, !P0 ;  /* 0x000000048f007c0c */ /* 0x000fe2000c761270 */
[----:B------:R-:W-:Y:S01]  /*12880*/  ULDC UR4, c[0x0][0x22c] ;  /* 0x00008b0000047ab9 */ /* 0x000fe20000000800 */
[-C--:B------:R-:W-:Y:S01]  /*12890*/  LEA.HI.X.SX32 R59, R61, R2.reuse, 0x1, P6 ;  /* 0x000000023d3b7211 */ /* 0x080fe200030f0eff */
[----:B---3--:R-:W-:Y:S01]  /*128a0*/  IMAD R61, R83, 0x2, R60 ;  /* 0x00000002533d7824 */ /* 0x008fe200078e023c */
[----:B------:R-:W-:Y:S01]  /*128b0*/  PRMT R81, R65, 0x7770, RZ ;  /* 0x0000777041517816 */ /* 0x000fe200000000ff */
[----:B------:R-:W3:Y:S01]  /*128c0*/  LDC R87, c[0x0][0x248] ;  /* 0x00009200ff577b82 */ /* 0x000ee20000000800 */
[----:B-1----:R-:W-:Y:S02]  /*128d0*/  IADD3 R56, P6, R60, R3, RZ ;  /* 0x000000033c387210 */ /* 0x002fe40007fde0ff */
[----:B------:R-:W-:Y:S01]  /*128e0*/  ISETP.LT.AND P2, PT, R142, UR4, !P0 ;  /* 0x000000048e007c0c */ /* 0x000fe2000c741270 */
[----:B------:R1:W-:Y:S01]  /*128f0*/  @P5 STG.E.U8 desc[UR16][R58.64], R81 ;  /* 0x000000513a005986 */ /* 0x0003e2000c101110 */
[----:B------:R-:W-:Y:S01]  /*12900*/  LEA.HI.X.SX32 R57, R60, R2, 0x1, P6 ;  /* 0x000000023c397211 */ /* 0x000fe200030f0eff */
[----:B0-----:R-:W-:Y:S01]  /*12910*/  IMAD R60, R62, 0x2, R61 ;  /* 0x000000023e3c7824 */ /* 0x001fe200078e023d */
[----:B------:R-:W-:Y:S01]  /*12920*/  PRMT R63, R66, 0x7770, RZ ;  /* 0x00007770423f7816 */ /* 0x000fe200000000ff */
[----:B------:R-:W0:Y:S01]  /*12930*/  LDC R62, c[0x0][0x248] ;  /* 0x00009200ff3e7b82 */ /* 0x000e220000000800 */
[----:B------:R-:W-:Y:S01]  /*12940*/  ULDC UR4, c[0x0][0x22c] ;  /* 0x00008b0000047ab9 */ /* 0x000fe20000000800 */
[----:B------:R-:W-:-:S02]  /*12950*/  PRMT R83, R67, 0x7770, RZ ;  /* 0x0000777043537816 */ /* 0x000fc400000000ff */
[----:B------:R-:W-:Y:S01]  /*12960*/  ISETP.LT.AND P4, PT, R138, UR4, !P0 ;  /* 0x000000048a007c0c */ /* 0x000fe2000c781270 */
[----:B------:R-:W-:Y:S01]  /*12970*/  ULDC UR4, c[0x0][0x22c] ;  /* 0x00008b0000047ab9 */ /* 0x000fe20000000800 */
[-C--:B-1----:R-:W-:Y:S01]  /*12980*/  IADD3 R58, P6, R61, R3.reuse, RZ ;  /* 0x000000033d3a7210 */ /* 0x082fe20007fde0ff */
[----:B------:R1:W-:Y:S01]  /*12990*/  @P3 STG.E.U8 desc[UR16][R56.64], R63 ;  /* 0x0000003f38003986 */ /* 0x0003e2000c101110 */
[----:B------:R-:W-:Y:S01]  /*129a0*/  ISETP.LT.AND P5, PT, R141, UR4, !P0 ;  /* 0x000000048d007c0c */ /* 0x000fe2000c7a1270 */
[----:B------:R-:W-:Y:S01]  /*129b0*/  ULDC UR4, c[0x0][0x22c] ;  /* 0x00008b0000047ab9 */ /* 0x000fe20000000800 */
[----:B------:R-:W-:Y:S01]  /*129c0*/  LEA.HI.X.SX32 R59, R61, R2, 0x1, P6 ;  /* 0x000000023d3b7211 */ /* 0x000fe200030f0eff */
[----:B--2---:R-:W-:Y:S01]  /*129d0*/  IMAD R61, R85, 0x2, R60 ;  /* 0x00000002553d7824 */ /* 0x004fe200078e023c */
[----:B------:R-:W-:Y:S01]  /*129e0*/  PRMT R81, R64, 0x7771, RZ ;  /* 0x0000777140517816 */ /* 0x000fe200000000ff */
[----:B------:R-:W2:Y:S02]  /*129f0*/  LDC R85, c[0x0][0x248] ;  /* 0x00009200ff557b82 */ /* 0x000ea40000000800 */
[----:B------:R4:W-:Y:S01]  /*12a00*/  @P2 STG.E.U8 desc[UR16][R58.64], R83 ;  /* 0x000000533a002986 */ /* 0x0009e2000c101110 */
[----:B-1----:R-:W-:-:S04]  /*12a10*/  IADD3 R56, P6, R60, R3, RZ ;  /* 0x000000033c387210 */ /* 0x002fc80007fde0ff */
[-C--:B------:R-:W-:Y:S02]  /*12a20*/  LEA.HI.X.SX32 R57, R60, R2.reuse, 0x1, P6 ;  /* 0x000000023c397211 */ /* 0x080fe400030f0eff */
[----:B----4-:R-:W-:Y:S02]  /*12a30*/  IADD3 R58, P6, R61, R3, RZ ;  /* 0x000000033d3a7210 */ /* 0x010fe40007fde0ff */
[----:B------:R-:W-:Y:S02]  /*12a40*/  PRMT R63, R65, 0x7771, RZ ;  /* 0x00007771413f7816 */ /* 0x000fe400000000ff */
[----:B------:R-:W-:Y:S01]  /*12a50*/  LEA.HI.X.SX32 R59, R61, R2, 0x1, P6 ;  /* 0x000000023d3b7211 */ /* 0x000fe200030f0eff */
[----:B------:R-:W-:Y:S01]  /*12a60*/  IMAD R61, R80, 0x2, R61 ;  /* 0x00000002503d7824 */ /* 0x000fe200078e023d */
[----:B------:R1:W-:Y:S01]  /*12a70*/  @P4 STG.E.U8 desc[UR16][R56.64], R81 ;  /* 0x0000005138004986 */ /* 0x0003e2000c101110 */
[----:B------:R-:W4:Y:S01]  /*12a80*/  LDC R80, c[0x0][0x248] ;  /* 0x00009200ff507b82 */ /* 0x000f220000000800 */
[----:B------:R-:W-:Y:S01]  /*12a90*/  ISETP.LT.AND P3, PT, R137, UR4, !P0 ;  /* 0x0000000489007c0c */ /* 0x000fe2000c761270 */
[----:B0-----:R-:W-:Y:S01]  /*12aa0*/  IMAD R60, R62, 0x2, R61 ;  /* 0x000000023e3c7824 */ /* 0x001fe200078e023d */
[----:B------:R0:W-:Y:S01]  /*12ab0*/  @P5 STG.E.U8 desc[UR16][R58.64], R63 ;  /* 0x0000003f3a005986 */ /* 0x0001e2000c101110 */
[----:B------:R-:W-:-:S02]  /*12ac0*/  ULDC UR4, c[0x0][0x22c] ;  /* 0x00008b0000047ab9 */ /* 0x000fc40000000800 */
[----:B------:R-:W-:Y:S01]  /*12ad0*/  ISETP.LT.AND P2, PT, R140, UR4, !P0 ;  /* 0x000000048c007c0c */ /* 0x000fe2000c741270 */
[----:B------:R-:W-:Y:S01]  /*12ae0*/  ULDC UR4, c[0x0][0x22c] ;  /* 0x00008b0000047ab9 */ /* 0x000fe20000000800 */
[----:B------:R-:W2:Y:S01]  /*12af0*/  LDC R62, c[0x0][0x248] ;  /* 0x00009200ff3e7b82 */ /* 0x000ea20000000800 */
[----:B-1----:R-:W-:-:S04]  /*12b00*/  IADD3 R56, P5, R61, R3, RZ ;  /* 0x000000033d387210 */ /* 0x002fc80007fbe0ff */
[-C--:B------:R-:W-:Y:S02]  /*12b10*/  LEA.HI.X.SX32 R57, R61, R2.reuse, 0x1, P5 ;  /* 0x000000023d397211 */ /* 0x080fe400028f0eff */
[----:B0-----:R-:W-:Y:S01]  /*12b20*/  IADD3 R58, P5, R60, R3, RZ ;  /* 0x000000033c3a7210 */ /* 0x001fe20007fbe0ff */
[----:B---3--:R-:W-:Y:S01]  /*12b30*/  IMAD R61, R87, 0x2, R60 ;  /* 0x00000002573d7824 */ /* 0x008fe200078e023c */
[----:B------:R-:W-:Y:S01]  /*12b40*/  PRMT R81, R66, 0x7771, RZ ;  /* 0x0000777142517816 */ /* 0x000fe200000000ff */
[----:B------:R-:W0:Y:S01]  /*12b50*/  LDC R87, c[0x0][0x248] ;  /* 0x00009200ff577b82 */ /* 0x000e220000000800 */
[----:B------:R-:W-:Y:S02]  /*12b60*/  LEA.HI.X.SX32 R59, R60, R2, 0x1, P5 ;  /* 0x000000023c3b7211 */ /* 0x000fe400028f0eff */
[----:B------:R-:W-:-:S05]  /*12b70*/  PRMT R63, R67, 0x7771, RZ ;  /* 0x00007771433f7816 */ /* 0x000fca00000000ff */
[----:B------:R-:W1:Y:S01]  /*12b80*/  LDC R60, c[0x0][0x248] ;  /* 0x00009200ff3c7b82 */ /* 0x000e620000000800 */
[----:B------:R-:W-:Y:S01]  /*12b90*/  ISETP.LT.AND P4, PT, R133, UR4, !P0 ;  /* 0x0000000485007c0c */ /* 0x000fe2000c781270 */
[----:B------:R3:W-:Y:S01]  /*12ba0*/  @P3 STG.E.U8 desc[UR16][R56.64], R81 ;  /* 0x0000005138003986 */ /* 0x0007e2000c101110 */
[----:B------:R-:W-:-:S03]  /*12bb0*/  ULDC UR4, c[0x0][0x22c] ;  /* 0x00008b0000047ab9 */ /* 0x000fc60000000800 */
[----:B------:R2:W-:Y:S01]  /*12bc0*/  @P2 STG.E.U8 desc[UR16][R58.64], R63 ;  /* 0x0000003f3a002986 */ /* 0x0005e2000c101110 */
[----:B------:R-:W-:Y:S01]  /*12bd0*/  ISETP.LT.AND P6, PT, R132, UR4, !P0 ;  /* 0x0000000484007c0c */ /* 0x000fe2000c7c1270 */
[----:B------:R-:W-:Y:S01]  /*12be0*/  ULDC UR4, c[0x0][0x22c] ;  /* 0x00008b0000047ab9 */ /* 0x000fe20000000800 */
[CC--:B---3--:R-:W-:Y:S02]  /*12bf0*/  IADD3 R56, P2, R61.reuse, R3.reuse, RZ ;  /* 0x000000033d387210 */ /* 0x0c8fe40007f5e0ff */
[----:B------:R-:W-:Y:S02]  /*12c00*/  PRMT R81, R64, 0x7772, RZ ;  /* 0x0000777240517816 */ /* 0x000fe400000000ff */
[-C--:B------:R-:W-:Y:S01]  /*12c10*/  LEA.HI.X.SX32 R57, R61, R2.reuse, 0x1, P2 ;  /* 0x000000023d397211 */ /* 0x080fe200010f0eff */
[----:B----4-:R-:W-:Y:S02]  /*12c20*/  IMAD R61, R80, 0x2, R61 ;  /* 0x00000002503d7824 */ /* 0x010fe400078e023d */
[----:B------:R-:W3:Y:S02]  /*12c30*/  LDC R80, c[0x0][0x248] ;  /* 0x00009200ff507b82 */ /* 0x000ee40000000800 */
[----:B------:R4:W-:Y:S01]  /*12c40*/  @P4 STG.E.U8 desc[UR16][R56.64], R81 ;  /* 0x0000005138004986 */ /* 0x0009e2000c101110 */
[----:B--2---:R-:W-:Y:S01]  /*12c50*/  IMAD R59, R62, 0x2, R61 ;  /* 0x000000023e3b7824 */ /* 0x004fe200078e023d */
[----:B------:R-:W-:Y:S01]  /*12c60*/  ISETP.LT.AND P3, PT, R134, UR4, !P0 ;  /* 0x0000000486007c0c */ /* 0x000fe2000c761270 */
[----:B------:R-:W-:Y:S01]  /*12c70*/  ULDC UR4, c[0x0][0x22c] ;  /* 0x00008b0000047ab9 */ /* 0x000fe20000000800 */
[----:B------:R-:W-:Y:S01]  /*12c80*/  PRMT R83, R65, 0x7772, RZ ;  /* 0x0000777241537816 */ /* 0x000fe200000000ff */
[----:B-1----:R-:W-:Y:S01]  /*12c90*/  IMAD R60, R60, 0x2, R59 ;  /* 0x000000023c3c7824 */ /* 0x002fe200078e023b */
[C---:B----4-:R-:W-:Y:S01]  /*12ca0*/  IADD3 R56, P4, R61.reuse, R3, RZ ;  /* 0x000000033d387210 */ /* 0x050fe20007f9e0ff */
[----:B------:R-:W1:Y:S03]  /*12cb0*/  LDC R62, c[0x0][0x248] ;  /* 0x00009200ff3e7b82 */ /* 0x000e660000000800 */
[----:B------:R-:W-:-:S02]  /*12cc0*/  LEA.HI.X.SX32 R57, R61, R2, 0x1, P4 ;  /* 0x000000023d397211 */ /* 0x000fc400020f0eff */
[----:B------:R-:W-:Y:S02]  /*12cd0*/  IADD3 R58, P4, R59, R3, RZ ;  /* 0x000000033b3a7210 */ /* 0x000fe40007f9e0ff */
[----:B------:R-:W-:Y:S01]  /*12ce0*/  ISETP.LT.AND P2, PT, R136, UR4, !P0 ;  /* 0x0000000488007c0c */ /* 0x000fe2000c741270 */
[----:B------:R2:W-:Y:S01]  /*12cf0*/  @P6 STG.E.U8 desc[UR16][R56.64], R83 ;  /* 0x0000005338006986 */ /* 0x0005e2000c101110 */
[----:B------:R-:W-:Y:S01]  /*12d00*/  PRMT R63, R66, 0x7772, RZ ;  /* 0x00007772423f7816 */ /* 0x000fe200000000ff */
[----:B------:R-:W-:Y:S01]  /*12d10*/  IMAD R61, R85, 0x2, R60 ;  /* 0x00000002553d7824 */ /* 0x000fe200078e023c */
[----:B------:R-:W-:Y:S01]  /*12d20*/  LEA.HI.X.SX32 R59, R59, R2, 0x1, P4 ;  /* 0x000000023b3b7211 */ /* 0x000fe200020f0eff */
[----:B------:R-:W-:Y:S01]  /*12d30*/  ULDC UR4, c[0x0][0x22c] ;  /* 0x00008b0000047ab9 */ /* 0x000fe20000000800 */
[----:B------:R-:W-:-:S03]  /*12d40*/  PRMT R81, R67, 0x7772, RZ ;  /* 0x0000777243517816 */ /* 0x000fc600000000ff */
[----:B------:R4:W-:Y:S01]  /*12d50*/  @P3 STG.E.U8 desc[UR16][R58.64], R63 ;  /* 0x0000003f3a003986 */ /* 0x0009e2000c101110 */
[C---:B--2---:R-:W-:Y:S01]  /*12d60*/  IADD3 R56, P6, R60.reuse, R3, RZ ;  /* 0x000000033c387210 */ /* 0x044fe20007fde0ff */
[----:B------:R-:W2:Y:S03]  /*12d70*/  LDC R83, c[0x0][0x248] ;  /* 0x00009200ff537b82 */ /* 0x000ea60000000800 */
[----:B------:R-:W-:Y:S02]  /*12d80*/  LEA.HI.X.SX32 R57, R60, R2, 0x1, P6 ;  /* 0x000000023c397211 */ /* 0x000fe400030f0eff */
[----:B----4-:R-:W-:-:S03]  /*12d90*/  PRMT R63, R64, 0x7773, RZ ;  /* 0x00007773403f7816 */ /* 0x010fc600000000ff */
[----:B------:R-:W4:Y:S01]  /*12da0*/  LDC R64, c[0x0][0x248] ;  /* 0x00009200ff407b82 */ /* 0x000f220000000800 */
[----:B------:R-:W-:Y:S01]  /*12db0*/  ISETP.LT.AND P5, PT, R135, UR5, !P0 ;  /* 0x0000000587007c0c */ /* 0x000fe2000c7a1270 */
[----:B------:R0:W-:Y:S01]  /*12dc0*/  @P2 STG.E.U8 desc[UR16][R56.64], R81 ;  /* 0x0000005138002986 */ /* 0x0001e2000c101110 */
[----:B------:R-:W-:Y:S01]  /*12dd0*/  IADD3 R58, P6, R61, R3, RZ ;  /* 0x000000033d3a7210 */ /* 0x000fe20007fde0ff */
[----:B---3--:R-:W-:Y:S01]  /*12de0*/  IMAD R60, R80, 0x2, R61 ;  /* 0x00000002503c7824 */ /* 0x008fe200078e023d */
[----:B------:R-:W-:Y:S01]  /*12df0*/  ISETP.LT.AND P4, PT, R123, UR4, !P0 ;  /* 0x000000047b007c0c */ /* 0x000fe2000c781270 */
[----:B------:R-:W-:Y:S01]  /*12e00*/  ULDC UR4, c[0x0][0x22c] ;  /* 0x00008b0000047ab9 */ /* 0x000fe20000000800 */
[----:B------:R-:W-:Y:S01]  /*12e10*/  LEA.HI.X.SX32 R59, R61, R2, 0x1, P6 ;  /* 0x000000023d3b7211 */ /* 0x000fe200030f0eff */
[----:B------:R-:W3:Y:S01]  /*12e20*/  LDC R80, c[0x0][0x248] ;  /* 0x00009200ff507b82 */ /* 0x000ee20000000800 */
[----:B------:R-:W-:Y:S01]  /*12e30*/  PRMT R65, R65, 0x7773, RZ ;  /* 0x0000777341417816 */ /* 0x000fe200000000ff */
[----:B------:R-:W-:-:S06]  /*12e40*/  ULDC UR5, c[0x0][0x22c] ;  /* 0x00008b0000057ab9 */ /* 0x000fcc0000000800 */
[----:B0-----:R-:W0:Y:S01]  /*12e50*/  LDC R81, c[0x0][0x248] ;  /* 0x00009200ff517b82 */ /* 0x001e220000000800 */
[----:B------:R-:W-:Y:S01]  /*12e60*/  IADD3 R56, P6, R60, R3, RZ ;  /* 0x000000033c387210 */ /* 0x000fe20007fde0ff */
[----:B------:R-:W-:Y:S01]  /*12e70*/  IMAD R61, R87, 0x2, R60 ;  /* 0x00000002573d7824 */ /* 0x000fe200078e023c */
[----:B------:R-:W-:Y:S01]  /*12e80*/  ISETP.LT.AND P3, PT, R128, UR4, !P0 ;  /* 0x0000000480007c0c */ /* 0x000fe2000c761270 */
[----:B------:R1:W-:Y:S01]  /*12e90*/  @P5 STG.E.U8 desc[UR16][R58.64], R63 ;  /* 0x0000003f3a005986 */ /* 0x0003e2000c101110 */
[----:B------:R-:W-:Y:S01]  /*12ea0*/  LEA.HI.X.SX32 R57, R60, R2, 0x1, P6 ;  /* 0x000000023c397211 */ /* 0x000fe200030f0eff */
[----:B------:R-:W-:Y:S02]  /*12eb0*/  ULDC UR4, c[0x0][0x22c] ;  /* 0x00008b0000047ab9 */ /* 0x000fe40000000800 */
[----:B------:R-:W-:Y:S01]  /*12ec0*/  ISETP.LT.AND P2, PT, R131, UR4, !P0 ;  /* 0x0000000483007c0c */ /* 0x000fe2000c741270 */
[----:B------:R-:W-:Y:S01]  /*12ed0*/  ULDC UR4, c[0x0][0x22c] ;  /* 0x00008b0000047ab9 */ /* 0x000fe20000000800 */
[----:B------:R2:W-:Y:S01]  /*12ee0*/  @P4 STG.E.U8 desc[UR16][R56.64], R65 ;  /* 0x0000004138004986 */ /* 0x0005e2000c101110 */
[----:B-1----:R-:W-:-:S02]  /*12ef0*/  IMAD R59, R62, 0x2, R61 ;  /* 0x000000023e3b7824 */ /* 0x002fc400078e023d */
[----:B------:R-:W1:Y:S01]  /*12f00*/  LDC R62, c[0x0][0x248] ;  /* 0x00009200ff3e7b82 */ /* 0x000e620000000800 */
[CC--:B--2---:R-:W-:Y:S01]  /*12f10*/  IADD3 R56, P4, R61.reuse, R3.reuse, RZ ;  /* 0x000000033d387210 */ /* 0x0c4fe20007f9e0ff */
[----:B----4-:R-:W-:Y:S01]  /*12f20*/  IMAD R60, R64, 0x2, R59 ;  /* 0x00000002403c7824 */ /* 0x010fe200078e023b */
[----:B------:R-:W-:Y:S02]  /*12f30*/  PRMT R63, R66, 0x7773, RZ ;  /* 0x00007773423f7816 */ /* 0x000fe400000000ff */
[-C--:B------:R-:W-:Y:S02]  /*12f40*/  LEA.HI.X.SX32 R57, R61, R2.reuse, 0x1, P4 ;  /* 0x000000023d397211 */ /* 0x080fe400020f0eff */
[----:B------:R-:W-:Y:S02]  /*12f50*/  IADD3 R58, P6, R59, R3, RZ ;  /* 0x000000033b3a7210 */ /* 0x000fe40007fde0ff */
[----:B------:R-:W-:Y:S01]  /*12f60*/  ISETP.LT.AND P5, PT, R129, UR4, !P0 ;  /* 0x0000000481007c0c */ /* 0x000fe2000c7a1270 */
[----:B------:R2:W-:Y:S01]  /*12f70*/  @P3 STG.E.U8 desc[UR16][R56.64], R63 ;  /* 0x0000003f38003986 */ /* 0x0005e2000c101110 */
[----:B------:R-:W-:Y:S01]  /*12f80*/  PRMT R67, R67, 0x7773, RZ ;  /* 0x0000777343437816 */ /* 0x000fe200000000ff */
[----:B0-----:R-:W-:Y:S01]  /*12f90*/  IMAD R61, R81, 0x2, R60 ;  /* 0x00000002513d7824 */ /* 0x001fe200078e023c */
[----:B------:R-:W-:Y:S01]  /*12fa0*/  LEA.HI.X.SX32 R59, R59, R2, 0x1, P6 ;  /* 0x000000023b3b7211 */ /* 0x000fe200030f0eff */
[----:B------:R-:W0:Y:S01]  /*12fb0*/  LDC R81, c[0x0][0x248] ;  /* 0x00009200ff517b82 */ /* 0x000e220000000800 */
[----:B------:R-:W-:-:S03]  /*12fc0*/  ULDC UR4, c[0x0][0x22c] ;  /* 0x00008b0000047ab9 */ /* 0x000fc60000000800 */
[----:B------:R4:W-:Y:S01]  /*12fd0*/  @P2 STG.E.U8 desc[UR16][R58.64], R67 ;  /* 0x000000433a002986 */ /* 0x0009e2000c101110 */
[----:B--2---:R-:W-:-:S03]  /*12fe0*/  IADD3 R56, P6, R60, R3, RZ ;  /* 0x000000033c387210 */ /* 0x004fc60007fde0ff */
[----:B------:R-:W2:Y:S01]  /*12ff0*/  LDC R64, c[0x0][0x248] ;  /* 0x00009200ff407b82 */ /* 0x000ea20000000800 */
[----:B------:R-:W-:Y:S02]  /*13000*/  PRMT R63, R76, 0x7770, RZ ;  /* 0x000077704c3f7816 */ /* 0x000fe400000000ff */
[-C--:B------:R-:W-:Y:S01]  /*13010*/  LEA.HI.X.SX32 R57, R60, R2.reuse, 0x1, P6 ;  /* 0x000000023c397211 */ /* 0x080fe200030f0eff */
[----:B---3--:R-:W-:Y:S01]  /*13020*/  IMAD R60, R80, 0x2, R61 ;  /* 0x00000002503c7824 */ /* 0x008fe200078e023d */
[----:B------:R-:W-:Y:S01]  /*13030*/  ISETP.LT.AND P4, PT, R130, UR4, !P0 ;  /* 0x0000000482007c0c */ /* 0x000fe2000c781270 */
[----:B------:R-:W-:Y:S01]  /*13040*/  ULDC UR4, c[0x0][0x22c] ;  /* 0x00008b0000047ab9 */ /* 0x000fe20000000800 */
[-C--:B----4-:R-:W-:Y:S01]  /*13050*/  IADD3 R58, P6, R61, R3.reuse, RZ ;  /* 0x000000033d3a7210 */ /* 0x090fe20007fde0ff */
[----:B------:R3:W-:Y:S01]  /*13060*/  @P5 STG.E.U8 desc[UR16][R56.64], R63 ;  /* 0x0000003f38005986 */ /* 0x0007e2000c101110 */
[----:B------:R-:W-:Y:S01]  /*13070*/  ISETP.LT.AND P3, PT, R127, UR4, !P0 ;  /* 0x000000047f007c0c */ /* 0x000fe2000c761270 */
[----:B------:R-:W-:Y:S01]  /*13080*/  ULDC UR4, c[0x0][0x22c] ;  /* 0x00008b0000047ab9 */ /* 0x000fe20000000800 */
[----:B------:R-:W-:Y:S01]  /*13090*/  LEA.HI.X.SX32 R59, R61, R2, 0x1, P6 ;  /* 0x000000023d3b7211 */ /* 0x000fe200030f0eff */
[----:B------:R-:W-:Y:S01]  /*130a0*/  IMAD R61, R83, 0x2, R60 ;  /* 0x00000002533d7824 */ /* 0x000fe200078e023c */
[----:B------:R-:W-:Y:S01]  /*130b0*/  PRMT R65, R77, 0x7770, RZ ;  /* 0x000077704d417816 */ /* 0x000fe200000000ff */
[----:B------:R-:W4:Y:S01]  /*130c0*/  LDC R83, c[0x0][0x248] ;  /* 0x00009200ff537b82 */ /* 0x000f220000000800 */
[----:B---3--:R-:W-:-:S02]  /*130d0*/  IADD3 R56, P6, R60, R3, RZ ;  /* 0x000000033c387210 */ /* 0x008fc40007fde0ff */
[----:B------:R-:W-:Y:S01]  /*130e0*/  ISETP.LT.AND P2, PT, R126, UR4, !P0 ;  /* 0x000000047e007c0c */ /* 0x000fe2000c741270 */
[----:B------:R3:W-:Y:S01]  /*130f0*/  @P4 STG.E.U8 desc[UR16][R58.64], R65 ;  /* 0x000000413a004986 */ /* 0x0007e2000c101110 */
[-C--:B------:R-:W-:Y:S01]  /*13100*/  LEA.HI.X.SX32 R57, R60, R2.reuse, 0x1, P6 ;  /* 0x000000023c397211 */ /* 0x080fe200030f0eff */
[----:B-1----:R-:W-:Y:S01]  /*13110*/  IMAD R60, R62, 0x2, R61 ;  /* 0x000000023e3c7824 */ /* 0x002fe200078e023d */
[----:B------:R-:W-:Y:S01]  /*13120*/  PRMT R63, R78, 0x7770, RZ ;  /* 0x000077704e3f7816 */ /* 0x000fe200000000ff */
[----:B------:R-:W1:Y:S01]  /*13130*/  LDC R62, c[0x0][0x248] ;  /* 0x00009200ff3e7b82 */ /* 0x000e620000000800 */
[----:B------:R-:W-:Y:S01]  /*13140*/  ULDC UR4, c[0x0][0x22c] ;  /* 0x00008b0000047ab9 */ /* 0x000fe20000000800 */
[----:B------:R-:W-:Y:S02]  /*13150*/  PRMT R67, R79, 0x7770, RZ ;  /* 0x000077704f437816 */ /* 0x000fe400000000ff */
[----:B------:R-:W-:Y:S01]  /*13160*/  ISETP.LT.AND P5, PT, R122, UR4, !P0 ;  /* 0x000000047a007c0c */ /* 0x000fe2000c7a1270 */
[----:B------:R-:W-:Y:S01]  /*13170*/  ULDC UR4, c[0x0][0x22c] ;  /* 0x00008b0000047ab9 */ /* 0x000fe20000000800 */
[-C--:B---3--:R-:W-:Y:S01]  /*13180*/  IADD3 R58, P6, R61, R3.reuse, RZ ;  /* 0x000000033d3a7210 */ /* 0x088fe20007fde0ff */
[----:B------:R3:W-:Y:S01]  /*13190*/  @P3 STG.E.U8 desc[UR16][R56.64], R63 ;  /* 0x0000003f38003986 */ /* 0x0007e2000c101110 */
[----:B------:R-:W-:Y:S01]  /*131a0*/  ISETP.LT.AND P4, PT, R125, UR4, !P0 ;  /* 0x000000047d007c0c */ /* 0x000fe2000c781270 */
[----:B------:R-:W-:Y:S01]  /*131b0*/  ULDC UR4, c[0x0][0x22c] ;  /* 0x00008b0000047ab9 */ /* 0x000fe20000000800 */
[----:B------:R-:W-:Y:S01]  /*131c0*/  LEA.HI.X.SX32 R59, R61, R2, 0x1, P6 ;  /* 0x000000023d3b7211 */ /* 0x000fe200030f0eff */
[----:B0-----:R-:W-:Y:S01]  /*131d0*/  IMAD R61, R81, 0x2, R60 ;  /* 0x00000002513d7824 */ /* 0x001fe200078e023c */
[----:B------:R-:W-:Y:S01]  /*131e0*/  PRMT R65, R76, 0x7771, RZ ;  /* 0x000077714c417816 */ /* 0x000fe200000000ff */
[----:B------:R-:W0:Y:S02]  /*131f0*/  LDC R81, c[0x0][0x248] ;  /* 0x00009200ff517b82 */ /* 0x000e240000000800 */
[----:B------:R2:W-:Y:S01]  /*13200*/  @P2 STG.E.U8 desc[UR16][R58.64], R67 ;  /* 0x000000433a002986 */ /* 0x0005e2000c101110 */
[----:B---3--:R-:W-:-:S05]  /*13210*/  IADD3 R56, P6, R60, R3, RZ ;  /* 0x000000033c387210 */ /* 0x008fca0007fde0ff */
[----:B------:R-:W3:Y:S01]  /*13220*/  LDC R66, c[0x0][0x248] ;  /* 0x00009200ff427b82 */ /* 0x000ee20000000800 */
[-C--:B------:R-:W-:Y:S02]  /*13230*/  LEA.HI.X.SX32 R57, R60, R2.reuse, 0x1, P6 ;  /* 0x000000023c397211 */ /* 0x080fe400030f0eff */
[----:B--2---:R-:W-:Y:S02]  /*13240*/  IADD3 R58, P6, R61, R3, RZ ;  /* 0x000000033d3a7210 */ /* 0x004fe40007fde0ff */
[----:B------:R-:W-:Y:S02]  /*13250*/  PRMT R63, R77, 0x7771, RZ ;  /* 0x000077714d3f7816 */ /* 0x000fe400000000ff */
[----:B------:R-:W-:Y:S01]  /*13260*/  LEA.HI.X.SX32 R59, R61, R2, 0x1, P6 ;  /* 0x000000023d3b7211 */ /* 0x000fe200030f0eff */
[----:B------:R-:W-:Y:S02]  /*13270*/  IMAD R61, R64, 0x2, R61 ;  /* 0x00000002403d7824 */ /* 0x000fe400078e023d */
[----:B------:R-:W2:Y:S01]  /*13280*/  LDC R64, c[0x0][0x248] ;  /* 0x00009200ff407b82 */ /* 0x000ea20000000800 */
[----:B------:R-:W-:Y:S01]  /*13290*/  ISETP.LT.AND P3, PT, R121, UR4, !P0 ;  /* 0x0000000479007c0c */ /* 0x000fe2000c761270 */
[----:B------:R4:W-:Y:S01]  /*132a0*/  @P5 STG.E.U8 desc[UR16][R56.64], R65 ;  /* 0x0000004138005986 */ /* 0x0009e2000c101110 */
[----:B------:R-:W-:Y:S01]  /*132b0*/  ULDC UR4, c[0x0][0x22c] ;  /* 0x00008b0000047ab9 */ /* 0x000fe20000000800 */
[----:B-1----:R-:W-:-:S02]  /*132c0*/  IMAD R60, R62, 0x2, R61 ;  /* 0x000000023e3c7824 */ /* 0x002fc400078e023d */
[----:B------:R1:W-:Y:S01]  /*132d0*/  @P4 STG.E.U8 desc[UR16][R58.64], R63 ;  /* 0x0000003f3a004986 */ /* 0x0003e2000c101110 */
[----:B------:R-:W-:Y:S01]  /*132e0*/  ISETP.LT.AND P2, PT, R124, UR4, !P0 ;  /* 0x000000047c007c0c */ /* 0x000fe2000c741270 */
[----:B------:R-:W0:Y:S01]  /*132f0*/  LDC R62, c[0x0][0x248] ;  /* 0x00009200ff3e7b82 */ /* 0x000e220000000800 */
[----:B------:R-:W-:Y:S01]  /*13300*/  ULDC UR4, c[0x0][0x22c] ;  /* 0x00008b0000047ab9 */ /* 0x000fe20000000800 */
[----:B----4-:R-:W-:-:S04]  /*13310*/  IADD3 R56, P4, R61, R3, RZ ;  /* 0x000000033d387210 */ /* 0x010fc80007f9e0ff */
[-C--:B------:R-:W-:Y:S02]  /*13320*/  LEA.HI.X.SX32 R57, R61, R2.reuse, 0x1, P4 ;  /* 0x000000023d397211 */ /* 0x080fe400020f0eff */
[----:B-1----:R-:W-:Y:S02]  /*13330*/  IADD3 R58, P4, R60, R3, RZ ;  /* 0x000000033c3a7210 */ /* 0x002fe40007f9e0ff */
[----:B------:R-:W-:Y:S01]  /*13340*/  PRMT R65, R78, 0x7771, RZ ;  /* 0x000077714e417816 */ /* 0x000fe200000000ff */
[----:B------:R-:W-:Y:S01]  /*13350*/  IMAD R61, R83, 0x2, R60 ;  /* 0x00000002533d7824 */ /* 0x000fe200078e023c */
[----:B------:R-:W-:Y:S01]  /*13360*/  LEA.HI.X.SX32 R59, R60, R2, 0x1, P4 ;  /* 0x000000023c3b7211 */ /* 0x000fe200020f0eff */
[----:B------:R-:W1:Y:S01]  /*13370*/  LDC R83, c[0x0][0x248] ;  /* 0x00009200ff537b82 */ /* 0x000e620000000800 */
[----:B------:R-:W-:Y:S01]  /*13380*/  PRMT R63, R79, 0x7771, RZ ;  /* 0x000077714f3f7816 */ /* 0x000fe200000000ff */
[----:B------:R4:W-:Y:S01]  /*13390*/  @P3 STG.E.U8 desc[UR16][R56.64], R65 ;  /* 0x0000004138003986 */ /* 0x0009e2000c101110 */
[----:B------:R-:W-:Y:S01]  /*133a0*/  ISETP.LT.AND P5, PT, R117, UR4, !P0 ;  /* 0x0000000475007c0c */ /* 0x000fe2000c7a1270 */
[----:B------:R-:W-:-:S04]  /*133b0*/  ULDC UR4, c[0x0][0x22c] ;  /* 0x00008b0000047ab9 */ /* 0x000fc80000000800 */
[----:B------:R-:W3:Y:S01]  /*133c0*/  LDC R60, c[0x0][0x248] ;  /* 0x00009200ff3c7b82 */ /* 0x000ee20000000800 */
[----:B------:R0:W-:Y:S01]  /*133d0*/  @P2 STG.E.U8 desc[UR16][R58.64], R63 ;  /* 0x0000003f3a002986 */ /* 0x0001e2000c101110 */
[----:B----4-:R-:W-:-:S04]  /*133e0*/  IADD3 R56, P2, R61, R3, RZ ;  /* 0x000000033d387210 */ /* 0x010fc80007f5e0ff */
[----:B------:R-:W-:Y:S01]  /*133f0*/  LEA.HI.X.SX32 R57, R61, R2, 0x1, P2 ;  /* 0x000000023d397211 */ /* 0x000fe200010f0eff */
[----:B--2---:R-:W-:Y:S02]  /*13400*/  IMAD R61, R64, 0x2, R61 ;  /* 0x00000002403d7824 */ /* 0x004fe400078e023d */
[----:B------:R-:W2:Y:S01]  /*13410*/  LDC R64, c[0x0][0x248] ;  /* 0x00009200ff407b82 */ /* 0x000ea20000000800 */
        /* <DEDUP_REMOVED lines=8> */
[----:B------:R-:W4:Y:S01]  /*134a0*/  LDC R62, c[0x0][0x248] ;  /* 0x00009200ff3e7b82 */ /* 0x000f220000000800 */
[----:B---3--:R-:W-:Y:S01]  /*134b0*/  IMAD R60, R60, 0x2, R59 ;  /* 0x000000023c3c7824 */ /* 0x008fe200078e023b */
[----:B0-----:R-:W-:-:S04]  /*134c0*/  IADD3 R56, P5, R61, R3, RZ ;  /* 0x000000033d387210 */ /* 0x001fc80007fbe0ff */
[-C--:B------:R-:W-:Y:S02]  /*134d0*/  LEA.HI.X.SX32 R57, R61, R2.reuse, 0x1, P5 ;  /* 0x000000023d397211 */ /* 0x080fe400028f0eff */
[----:B------:R-:W-:Y:S01]  /*134e0*/  ISETP.LT.AND P2, PT, R120, UR4, !P0 ;  /* 0x0000000478007c0c */ /* 0x000fe2000c741270 */
[----:B------:R-:W-:Y:S01]  /*134f0*/  IMAD R61, R81, 0x2, R60 ;  /* 0x00000002513d7824 */ /* 0x000fe200078e023c */
[C---:B------:R-:W-:Y:S01]  /*13500*/  IADD3 R58, P5, R59.reuse, R3, RZ ;  /* 0x000000033b3a7210 */ /* 0x040fe20007fbe0ff */
[----:B------:R0:W-:Y:S01]  /*13510*/  @P6 STG.E.U8 desc[UR16][R56.64], R67 ;  /* 0x0000004338006986 */ /* 0x0001e2000c101110 */
[----:B------:R-:W-:Y:S01]  /*13520*/  PRMT R63, R78, 0x7772, RZ ;  /* 0x000077724e3f7816 */ /* 0x000fe200000000ff */
[----:B------:R-:W-:Y:S01]  /*13530*/  ULDC UR4, c[0x0][0x22c] ;  /* 0x00008b0000047ab9 */ /* 0x000fe20000000800 */
[----:B------:R-:W-:Y:S02]  /*13540*/  LEA.HI.X.SX32 R59, R59, R2, 0x1, P5 ;  /* 0x000000023b3b7211 */ /* 0x000fe400028f0eff */
[----:B------:R-:W-:-:S02]  /*13550*/  PRMT R65, R79, 0x7772, RZ ;  /* 0x000077724f417816 */ /* 0x000fc400000000ff */
[CC--:B0-----:R-:W-:Y:S01]  /*13560*/  IADD3 R56, P6, R60.reuse, R3.reuse, RZ ;  /* 0x000000033c387210 */ /* 0x0c1fe20007fde0ff */
[----:B------:R-:W0:Y:S03]  /*13570*/  LDC R67, c[0x0][0x248] ;  /* 0x00009200ff437b82 */ /* 0x000e260000000800 */
[-C--:B------:R-:W-:Y:S01]  /*13580*/  LEA.HI.X.SX32 R57, R60, R2.reuse, 0x1, P6 ;  /* 0x000000023c397211 */ /* 0x080fe200030f0eff */
[----:B--2---:R-:W-:Y:S01]  /*13590*/  IMAD R60, R64, 0x2, R61 ;  /* 0x00000002403c7824 */ /* 0x004fe200078e023d */
[----:B------:R2:W-:Y:S03]  /*135a0*/  @P3 STG.E.U8 desc[UR16][R58.64], R63 ;  /* 0x0000003f3a003986 */ /* 0x0005e6000c101110 */
[----:B------:R-:W3:Y:S01]  /*135b0*/  LDC R64, c[0x0][0x248] ;  /* 0x00009200ff407b82 */ /* 0x000ee20000000800 */
[----:B------:R-:W-:Y:S01]  /*135c0*/  ISETP.LT.AND P4, PT, R119, UR5, !P0 ;  /* 0x0000000577007c0c */ /* 0x000fe2000c781270 */
[----:B------:R1:W-:Y:S01]  /*135d0*/  @P2 STG.E.U8 desc[UR16][R56.64], R65 ;  /* 0x0000004138002986 */ /* 0x0003e2000c101110 */
[----:B------:R-:W-:Y:S01]  /*135e0*/  ISETP.LT.AND P5, PT, R107, UR4, !P0 ;  /* 0x000000046b007c0c */ /* 0x000fe2000c7a1270 */
[----:B------:R-:W-:Y:S01]  /*135f0*/  ULDC UR4, c[0x0][0x22c] ;  /* 0x00008b0000047ab9 */ /* 0x000fe20000000800 */
[----:B------:R-:W-:Y:S01]  /*13600*/  PRMT R77, R77, 0x7773, RZ ;  /* 0x000077734d4d7816 */ /* 0x000fe200000000ff */
[----:B------:R-:W-:Y:S01]  /*13610*/  ULDC UR5, c[0x0][0x22c] ;  /* 0x00008b0000057ab9 */ /* 0x000fe20000000800 */
[C---:B--2---:R-:W-:Y:S01]  /*13620*/  IADD3 R58, P6, R61.reuse, R3, RZ ;  /* 0x000000033d3a7210 */ /* 0x044fe20007fde0ff */
[----:B-1----:R-:W1:Y:S03]  /*13630*/  LDC R65, c[0x0][0x248] ;  /* 0x00009200ff417b82 */ /* 0x002e660000000800 */
[----:B------:R-:W-:-:S02]  /*13640*/  LEA.HI.X.SX32 R59, R61, R2, 0x1, P6 ;  /* 0x000000023d3b7211 */ /* 0x000fc400030f0eff */
[----:B------:R-:W-:Y:S02]  /*13650*/  IADD3 R56, P6, R60, R3, RZ ;  /* 0x000000033c387210 */ /* 0x000fe40007fde0ff */
[----:B------:R-:W-:Y:S01]  /*13660*/  PRMT R63, R76, 0x7773, RZ ;  /* 0x000077734c3f7816 */ /* 0x000fe200000000ff */
[----:B------:R-:W-:Y:S01]  /*13670*/  IMAD R61, R83, 0x2, R60 ;  /* 0x00000002533d7824 */ /* 0x000fe200078e023c */
[----:B------:R-:W-:Y:S02]  /*13680*/  LEA.HI.X.SX32 R57, R60, R2, 0x1, P6 ;  /* 0x000000023c397211 */ /* 0x000fe400030f0eff */
[----:B------:R-:W-:Y:S01]  /*13690*/  ISETP.LT.AND P3, PT, R112, UR4, !P0 ;  /* 0x0000000470007c0c */ /* 0x000fe2000c761270 */
[----:B------:R4:W-:Y:S01]  /*136a0*/  @P4 STG.E.U8 desc[UR16][R58.64], R63 ;  /* 0x0000003f3a004986 */ /* 0x0009e2000c101110 */
[----:B------:R-:W-:-:S03]  /*136b0*/  ULDC UR4, c[0x0][0x22c] ;  /* 0x00008b0000047ab9 */ /* 0x000fc60000000800 */
[----:B------:R2:W-:Y:S01]  /*136c0*/  @P5 STG.E.U8 desc[UR16][R56.64], R77 ;  /* 0x0000004d38005986 */ /* 0x0005e2000c101110 */
[----:B------:R-:W-:Y:S01]  /*136d0*/  ISETP.LT.AND P2, PT, R115, UR4, !P0 ;  /* 0x0000000473007c0c */ /* 0x000fe2000c741270 */
[----:B------:R-:W-:Y:S01]  /*136e0*/  ULDC UR4, c[0x0][0x22c] ;  /* 0x00008b0000047ab9 */ /* 0x000fe20000000800 */
[----:B----4-:R-:W-:Y:S02]  /*136f0*/  IMAD R59, R62, 0x2, R61 ;  /* 0x000000023e3b7824 */ /* 0x010fe400078e023d */
[----:B------:R-:W4:Y:S01]  /*13700*/  LDC R62, c[0x0][0x248] ;  /* 0x00009200ff3e7b82 */ /* 0x000f220000000800 */
[C---:B--2---:R-:W-:Y:S01]  /*13710*/  IADD3 R56, P5, R61.reuse, R3, RZ ;  /* 0x000000033d387210 */ /* 0x044fe20007fbe0ff */
[----:B---3--:R-:W-:Y:S01]  /*13720*/  IMAD R60, R64, 0x2, R59 ;  /* 0x00000002403c7824 */ /* 0x008fe200078e023b */
        /* <DEDUP_REMOVED lines=14> */
[----:B---3--:R-:W-:-:S02]  /*13810*/  IADD3 R56, P6, R60, R3, RZ ;  /* 0x000000033c387210 */ /* 0x008fc40007fde0ff */
[----:B------:R-:W-:Y:S02]  /*13820*/  PRMT R63, R88, 0x7770, RZ ;  /* 0x00007770583f7816 */ /* 0x000fe400000000ff */
[-C--:B------:R-:W-:Y:S01]  /*13830*/  LEA.HI.X.SX32 R57, R60, R2.reuse, 0x1, P6 ;  /* 0x000000023c397211 */ /* 0x080fe200030f0eff */
[----:B------:R-:W-:Y:S01]  /*13840*/  IMAD R60, R66, 0x2, R61 ;  /* 0x00000002423c7824 */ /* 0x000fe200078e023d */
[----:B------:R-:W-:Y:S01]  /*13850*/  ISETP.LT.AND P3, PT, R111, UR4, !P0 ;  /* 0x000000046f007c0c */ /* 0x000fe2000c761270 */
[----:B------:R-:W-:Y:S01]  /*13860*/  ULDC UR4, c[0x0][0x22c] ;  /* 0x00008b0000047ab9 */ /* 0x000fe20000000800 */
[-C--:B-1----:R-:W-:Y:S01]  /*13870*/  IADD3 R58, P6, R61, R3.reuse, RZ ;  /* 0x000000033d3a7210 */ /* 0x082fe20007fde0ff */
[----:B------:R1:W-:Y:S01]  /*13880*/  @P4 STG.E.U8 desc[UR16][R56.64], R63 ;  /* 0x0000003f38004986 */ /* 0x0003e2000c101110 */
[----:B------:R-:W-:Y:S01]  /*13890*/  PRMT R65, R89, 0x7770, RZ ;  /* 0x0000777059417816 */ /* 0x000fe200000000ff */
[----:B------:R-:W3:Y:S01]  /*138a0*/  LDC R66, c[0x0][0x248] ;  /* 0x00009200ff427b82 */ /* 0x000ee20000000800 */
[----:B------:R-:W-:Y:S01]  /*138b0*/  LEA.HI.X.SX32 R59, R61, R2, 0x1, P6 ;  /* 0x000000023d3b7211 */ /* 0x000fe200030f0eff */
[----:B0-----:R-:W-:Y:S01]  /*138c0*/  IMAD R61, R67, 0x2, R60 ;  /* 0x00000002433d7824 */ /* 0x001fe200078e023c */
[----:B------:R-:W-:Y:S01]  /*138d0*/  ISETP.LT.AND P2, PT, R110, UR4, !P0 ;  /* 0x000000046e007c0c */ /* 0x000fe2000c741270 */
[----:B------:R-:W-:Y:S01]  /*138e0*/  ULDC UR4, c[0x0][0x22c] ;  /* 0x00008b0000047ab9 */ /* 0x000fe20000000800 */
[----:B-1----:R-:W-:-:S04]  /*138f0*/  IADD3 R56, P6, R60, R3, RZ ;  /* 0x000000033c387210 */ /* 0x002fc80007fde0ff */
[----:B------:R-:W-:Y:S01]  /*13900*/  LEA.HI.X.SX32 R57, R60, R2, 0x1, P6 ;  /* 0x000000023c397211 */ /* 0x000fe200030f0eff */
[----:B----4-:R-:W-:Y:S02]  /*13910*/  IMAD R60, R62, 0x2, R61 ;  /* 0x000000023e3c7824 */ /* 0x010fe400078e023d */
[----:B------:R-:W0:Y:S01]  /*13920*/  LDC R62, c[0x0][0x248] ;  /* 0x00009200ff3e7b82 */ /* 0x000e220000000800 */
[----:B------:R1:W-:Y:S01]  /*13930*/  @P5 STG.E.U8 desc[UR16][R58.64], R65 ;  /* 0x000000413a005986 */ /* 0x0003e2000c101110 */
[----:B------:R-:W-:Y:S02]  /*13940*/  PRMT R63, R90, 0x7770, RZ ;  /* 0x000077705a3f7816 */ /* 0x000fe400000000ff */
[----:B------:R-:W-:Y:S01]  /*13950*/  ISETP.LT.AND P4, PT, R106, UR4, !P0 ;  /* 0x000000046a007c0c */ /* 0x000fe2000c781270 */
[----:B------:R-:W-:Y:S01]  /*13960*/  ULDC UR4, c[0x0][0x22c] ;  /* 0x00008b0000047ab9 */ /* 0x000fe20000000800 */
[----:B------:R-:W-:Y:S01]  /*13970*/  PRMT R67, R91, 0x7770, RZ ;  /* 0x000077705b437816 */ /* 0x000fe200000000ff */
[----:B------:R4:W-:Y:S01]  /*13980*/  @P3 STG.E.U8 desc[UR16][R56.64], R63 ;  /* 0x0000003f38003986 */ /* 0x0009e2000c101110 */
[----:B-1----:R-:W-:-:S02]  /*13990*/  IADD3 R58, P6, R61, R3, RZ ;  /* 0x000000033d3a7210 */ /* 0x002fc40007fde0ff */
[----:B------:R-:W-:Y:S01]  /*139a0*/  ISETP.LT.AND P5, PT, R109, UR4, !P0 ;  /* 0x000000046d007c0c */ /* 0x000fe2000c7a1270 */
[----:B------:R-:W-:Y:S01]  /*139b0*/  ULDC UR4, c[0x0][0x22c] ;  /* 0x00008b0000047ab9 */ /* 0x000fe20000000800 */
[-C--:B------:R-:W-:Y:S01]  /*139c0*/  LEA.HI.X.SX32 R59, R61, R2.reuse, 0x1, P6 ;  /* 0x000000023d3b7211 */ /* 0x080fe200030f0eff */
[----:B--2---:R-:W-:Y:S01]  /*139d0*/  IMAD R61, R77, 0x2, R60 ;  /* 0x000000024d3d7824 */ /* 0x004fe200078e023c */
[C---:B----4-:R-:W-:Y:S01]  /*139e0*/  IADD3 R56, P6, R60.reuse, R3, RZ ;  /* 0x000000033c387210 */ /* 0x050fe20007fde0ff */
[----:B------:R-:W1:Y:S02]  /*139f0*/  LDC R77, c[0x0][0x248] ;  /* 0x00009200ff4d7b82 */ /* 0x000e640000000800 */
[----:B------:R2:W-:Y:S01]  /*13a00*/  @P2 STG.E.U8 desc[UR16][R58.64], R67 ;  /* 0x000000433a002986 */ /* 0x0005e2000c101110 */
[----:B------:R-:W-:Y:S02]  /*13a10*/  LEA.HI.X.SX32 R57, R60, R2, 0x1, P6 ;  /* 0x000000023c397211 */ /* 0x000fe400030f0eff */
[----:B------:R-:W-:Y:S01]  /*13a20*/  ISETP.LT.AND P3, PT, R105, UR4, !P0 ;  /* 0x0000000469007c0c */ /* 0x000fe2000c761270 */
[----:B------:R-:W-:Y:S01]  /*13a30*/  ULDC UR4, c[0x0][0x22c] ;  /* 0x00008b0000047ab9 */ /* 0x000fe20000000800 */
[----:B------:R-:W-:Y:S01]  /*13a40*/  PRMT R63, R88, 0x7771, RZ ;  /* 0x00007771583f7816 */ /* 0x000fe200000000ff */
[----:B------:R-:W4:Y:S01]  /*13a50*/  LDC R60, c[0x0][0x248] ;  /* 0x00009200ff3c7b82 */ /* 0x000f220000000800 */
[----:B------:R-:W-:-:S02]  /*13a60*/  PRMT R65, R89, 0x7771, RZ ;  /* 0x0000777159417816 */ /* 0x000fc400000000ff */
[----:B--2---:R-:W-:Y:S02]  /*13a70*/  IADD3 R58, P6, R61, R3, RZ ;  /* 0x000000033d3a7210 */ /* 0x004fe40007fde0ff */
[----:B------:R-:W-:-:S03]  /*13a80*/  ISETP.LT.AND P2, PT, R108, UR4, !P0 ;  /* 0x000000046c007c0c */ /* 0x000fc6000c741270 */
[----:B------:R-:W2:Y:S01]  /*13a90*/  LDC R67, c[0x0][0x248] ;  /* 0x00009200ff437b82 */ /* 0x000ea20000000800 */
[----:B------:R-:W-:Y:S01]  /*13aa0*/  LEA.HI.X.SX32 R59, R61, R2, 0x1, P6 ;  /* 0x000000023d3b7211 */ /* 0x000fe200030f0eff */
[----:B------:R-:W-:Y:S01]  /*13ab0*/  IMAD R61, R64, 0x2, R61 ;  /* 0x00000002403d7824 */ /* 0x000fe200078e023d */
[----:B------:R-:W-:Y:S01]  /*13ac0*/  ULDC UR4, c[0x0][0x22c] ;  /* 0x00008b0000047ab9 */ /* 0x000fe20000000800 */
[----:B------:R3:W-:Y:S01]  /*13ad0*/  @P4 STG.E.U8 desc[UR16][R56.64], R63 ;  /* 0x0000003f38004986 */ /* 0x0007e2000c101110 */
[----:B------:R-:W-:Y:S01]  /*13ae0*/  ISETP.LT.AND P4, PT, R45, UR4, !P0 ;  /* 0x000000042d007c0c */ /* 0x000fe2000c781270 */
[----:B0-----:R-:W-:Y:S01]  /*13af0*/  IMAD R45, R62, 0x2, R61 ;  /* 0x000000023e2d7824 */ /* 0x001fe200078e023d */
[----:B------:R-:W-:Y:S01]  /*13b00*/  ULDC UR4, c[0x0][0x22c] ;  /* 0x00008b0000047ab9 */ /* 0x000fe20000000800 */
[----:B------:R0:W-:Y:S01]  /*13b10*/  @P5 STG.E.U8 desc[UR16][R58.64], R65 ;  /* 0x000000413a005986 */ /* 0x0001e2000c101110 */
[----:B------:R-:W-:Y:S01]  /*13b20*/  ISETP.LT.AND P6, PT, R44, UR4, !P0 ;  /* 0x000000042c007c0c */ /* 0x000fe2000c7c1270 */
[----:B------:R-:W4:Y:S01]  /*13b30*/  LDC R62, c[0x0][0x248] ;  /* 0x00009200ff3e7b82 */ /* 0x000f220000000800 */
[----:B------:R-:W-:Y:S01]  /*13b40*/  ULDC UR4, c[0x0][0x22c] ;  /* 0x00008b0000047ab9 */ /* 0x000fe20000000800 */
[----:B---3--:R-:W-:-:S04]  /*13b50*/  IADD3 R56, P5, R61, R3, RZ ;  /* 0x000000033d387210 */ /* 0x008fc80007fbe0ff */
[-C--:B------:R-:W-:Y:S02]  /*13b60*/  LEA.HI.X.SX32 R57, R61, R2.reuse, 0x1, P5 ;  /* 0x000000023d397211 */ /* 0x080fe400028f0eff */
[----:B0-----:R-:W0:Y:S01]  /*13b70*/  LDC R65, c[0x0][0x248] ;  /* 0x00009200ff417b82 */ /* 0x001e220000000800 */
[C---:B------:R-:W-:Y:S01]  /*13b80*/  IADD3 R44, P5, R45.reuse, R3, RZ ;  /* 0x000000032d2c7210 */ /* 0x040fe20007fbe0ff */
[----:B------:R-:W-:Y:S01]  /*13b90*/  IMAD R58, R66, 0x2, R45 ;  /* 0x00000002423a7824 */ /* 0x000fe200078e022d */
[----:B------:R-:W-:Y:S02]  /*13ba0*/  PRMT R63, R90, 0x7771, RZ ;  /* 0x000077715a3f7816 */ /* 0x000fe400000000ff */
[----:B------:R-:W-:Y:S02]  /*13bb0*/  LEA.HI.X.SX32 R45, R45, R2, 0x1, P5 ;  /* 0x000000022d2d7211 */ /* 0x000fe400028f0eff */
[----:B------:R-:W-:Y:S01]  /*13bc0*/  PRMT R61, R91, 0x7771, RZ ;  /* 0x000077715b3d7816 */ /* 0x000fe200000000ff */
[----:B------:R3:W-:Y:S04]  /*13bd0*/  @P3 STG.E.U8 desc[UR16][R56.64], R63 ;  /* 0x0000003f38003986 */ /* 0x0007e8000c101110 */
[----:B------:R1:W-:Y:S01]  /*13be0*/  @P2 STG.E.U8 desc[UR16][R44.64], R61 ;  /* 0x0000003d2c002986 */ /* 0x0003e2000c101110 */
[----:B------:R-:W-:-:S02]  /*13bf0*/  PRMT R59, R88, 0x7772, RZ ;  /* 0x00007772583b7816 */ /* 0x000fc400000000ff */
[----:B------:R-:W-:Y:S01]  /*13c00*/  ISETP.LT.AND P5, PT, R47, UR5, !P0 ;  /* 0x000000052f007c0c */ /* 0x000fe2000c7a1270 */
[----:B------:R-:W-:Y:S01]  /*13c10*/  ULDC UR5, c[0x0][0x22c] ;  /* 0x00008b0000057ab9 */ /* 0x000fe20000000800 */
[----:B---3--:R-:W3:Y:S01]  /*13c20*/  LDC R63, c[0x0][0x248] ;  /* 0x00009200ff3f7b82 */ /* 0x008ee20000000800 */
[----:B-1----:R-:W-:-:S04]  /*13c30*/  IADD3 R44, P2, R58, R3, RZ ;  /* 0x000000033a2c7210 */ /* 0x002fc80007f5e0ff */
[----:B------:R-:W-:Y:S01]  /*13c40*/  LEA.HI.X.SX32 R45, R58, R2, 0x1, P2 ;  /* 0x000000023a2d7211 */ /* 0x000fe200010f0eff */
[----:B--2---:R-:W-:-:S04]  /*13c50*/  IMAD R58, R67, 0x2, R58 ;  /* 0x00000002433a7824 */ /* 0x004fc800078e023a */
[----:B------:R1:W-:Y:S01]  /*13c60*/  @P4 STG.E.U8 desc[UR16][R44.64], R59 ;  /* 0x0000003b2c004986 */ /* 0x0003e2000c101110 */
[----:B------:R-:W-:Y:S01]  /*13c70*/  IMAD R47, R77, 0x2, R58 ;  /* 0x000000024d2f7824 */ /* 0x000fe200078e023a */
[----:B------:R-:W-:Y:S02]  /*13c80*/  PRMT R61, R89, 0x7772, RZ ;  /* 0x00007772593d7816 */ /* 0x000fe400000000ff */
[----:B------:R-:W-:Y:S01]  /*13c90*/  ISETP.LT.AND P3, PT, R46, UR4, !P0 ;  /* 0x000000042e007c0c */ /* 0x000fe2000c761270 */
[----:B----4-:R-:W-:Y:S01]  /*13ca0*/  IMAD R56, R60, 0x2, R47 ;  /* 0x000000023c387824 */ /* 0x010fe200078e022f */
[----:B------:R-:W-:Y:S01]  /*13cb0*/  ULDC UR4, c[0x0][0x22c] ;  /* 0x00008b0000047ab9 */ /* 0x000fe20000000800 */
[----:B------:R-:W-:Y:S01]  /*13cc0*/  PRMT R57, R90, 0x7772, RZ ;  /* 0x000077725a397816 */ /* 0x000fe200000000ff */
[----:B------:R-:W2:Y:S01]  /*13cd0*/  LDC R60, c[0x0][0x248] ;  /* 0x00009200ff3c7b82 */ /* 0x000ea20000000800 */
[----:B-1----:R-:W-:-:S04]  /*13ce0*/  IADD3 R44, P4, R58, R3, RZ ;  /* 0x000000033a2c7210 */ /* 0x002fc80007f9e0ff */
[-C--:B------:R-:W-:Y:S02]  /*13cf0*/  LEA.HI.X.SX32 R45, R58, R2.reuse, 0x1, P4 ;  /* 0x000000023a2d7211 */ /* 0x080fe400020f0eff */
[CC--:B------:R-:W-:Y:S01]  /*13d00*/  IADD3 R46, P4, R47.reuse, R3.reuse, RZ ;  /* 0x000000032f2e7210 */ /* 0x0c0fe20007f9e0ff */
[----:B------:R-:W1:Y:S01]  /*13d10*/  LDC R58, c[0x0][0x248] ;  /* 0x00009200ff3a7b82 */ /* 0x000e620000000800 */
[----:B------:R-:W-:Y:S01]  /*13d20*/  ISETP.LT.AND P2, PT, R104, UR4, !P0 ;  /* 0x0000000468007c0c */ /* 0x000fe2000c741270 */
[----:B------:R4:W-:Y:S01]  /*13d30*/  @P6 STG.E.U8 desc[UR16][R44.64], R61 ;  /* 0x0000003d2c006986 */ /* 0x0009e2000c101110 */
[----:B------:R-:W-:Y:S01]  /*13d40*/  ULDC UR4, c[0x0][0x22c] ;  /* 0x00008b0000047ab9 */ /* 0x000fe20000000800 */
[----:B------:R-:W-:Y:S02]  /*13d50*/  LEA.HI.X.SX32 R47, R47, R2, 0x1, P4 ;  /* 0x000000022f2f7211 */ /* 0x000fe400020f0eff */
[----:B------:R-:W-:Y:S01]  /*13d60*/  ISETP.LT.AND P4, PT, R35, UR4, !P0 ;  /* 0x0000000423007c0c */ /* 0x000fe2000c781270 */
[----:B0-----:R-:W-:Y:S01]  /*13d70*/  IMAD R35, R65, 0x2, R56 ;  /* 0x0000000241237824 */ /* 0x001fe200078e0238 */
[----:B------:R-:W-:Y:S01]  /*13d80*/  ULDC UR4, c[0x0][0x22c] ;  /* 0x00008b0000047ab9 */ /* 0x000fe20000000800 */
[----:B----4-:R-:W-:-:S04]  /*13d90*/  IADD3 R44, P6, R56, R3, RZ ;  /* 0x00000003382c7210 */ /* 0x010fc80007fde0ff */
[----:B------:R-:W-:Y:S02]  /*13da0*/  LEA.HI.X.SX32 R45, R56, R2, 0x1, P6 ;  /* 0x00000002382d7211 */ /* 0x000fe400030f0eff */
[----:B------:R-:W0:Y:S01]  /*13db0*/  LDC R56, c[0x0][0x248] ;  /* 0x00009200ff387b82 */ /* 0x000e220000000800 */
[----:B------:R4:W-:Y:S01]  /*13dc0*/  @P3 STG.E.U8 desc[UR16][R46.64], R57 ;  /* 0x000000392e003986 */ /* 0x0009e2000c101110 */
[----:B------:R-:W-:Y:S02]  /*13dd0*/  PRMT R59, R91, 0x7772, RZ ;  /* 0x000077725b3b7816 */ /* 0x000fe400000000ff */
[----:B------:R-:W-:Y:S01]  /*13de0*/  ISETP.LT.AND P3, PT, R40, UR4, !P0 ;  /* 0x0000000428007c0c */ /* 0x000fe2000c761270 */
[----:B------:R-:W-:Y:S01]  /*13df0*/  IMAD R40, R62, 0x2, R35 ;  /* 0x000000023e287824 */ /* 0x000fe200078e0223 */
[----:B------:R-:W-:Y:S01]  /*13e00*/  PRMT R89, R89, 0x7773, RZ ;  /* 0x0000777359597816 */ /* 0x000fe200000000ff */
[----:B------:R3:W-:Y:S01]  /*13e10*/  @P2 STG.E.U8 desc[UR16][R44.64], R59 ;  /* 0x0000003b2c002986 */ /* 0x0007e2000c101110 */
[----:B------:R-:W2:Y:S01]  /*13e20*/  LDC R62, c[0x0][0x248] ;  /* 0x00009200ff3e7b82 */ /* 0x000ea20000000800 */
[----:B------:R-:W-:Y:S01]  /*13e30*/  ULDC UR4, c[0x0][0x22c] ;  /* 0x00008b0000047ab9 */ /* 0x000fe20000000800 */
[----:B----4-:R-:W-:-:S04]  /*13e40*/  IADD3 R46, P6, R35, R3, RZ ;  /* 0x00000003232e7210 */ /* 0x010fc80007fde0ff */
[-C--:B------:R-:W-:Y:S02]  /*13e50*/  LEA.HI.X.SX32 R47, R35, R2.reuse, 0x1, P6 ;  /* 0x00000002232f7211 */ /* 0x080fe400030f0eff */
[----:B---3--:R-:W-:Y:S02]  /*13e60*/  IADD3 R44, P6, R40, R3, RZ ;  /* 0x00000003282c7210 */ /* 0x008fe40007fde0ff */
[----:B------:R-:W-:Y:S01]  /*13e70*/  PRMT R57, R88, 0x7773, RZ ;  /* 0x0000777358397816 */ /* 0x000fe200000000ff */
[----:B------:R-:W-:Y:S01]  /*13e80*/  IMAD R35, R63, 0x2, R40 ;  /* 0x000000023f237824 */ /* 0x000fe200078e0228 */
[----:B------:R-:W-:-:S03]  /*13e90*/  LEA.HI.X.SX32 R45, R40, R2, 0x1, P6 ;  /* 0x00000002282d7211 */ /* 0x000fc600030f0eff */
[----:B------:R3:W-:Y:S01]  /*13ea0*/  @P5 STG.E.U8 desc[UR16][R46.64], R57 ;  /* 0x000000392e005986 */ /* 0x0007e2000c101110 */
[----:B------:R-:W-:Y:S01]  /*13eb0*/  ISETP.LT.AND P2, PT, R43, UR4, !P0 ;  /* 0x000000042b007c0c */ /* 0x000fe2000c741270 */
[----:B------:R-:W-:Y:S02]  /*13ec0*/  ULDC UR4, c[0x0][0x22c] ;  /* 0x00008b0000047ab9 */ /* 0x000fe40000000800 */
[----:B------:R4:W-:Y:S01]  /*13ed0*/  @P4 STG.E.U8 desc[UR16][R44.64], R89 ;  /* 0x000000592c004986 */ /* 0x0009e2000c101110 */
[----:B------:R-:W-:Y:S01]  /*13ee0*/  IADD3 R40, P4, R35, R3, RZ ;  /* 0x0000000323287210 */ /* 0x000fe20007f9e0ff */
[----:B0-----:R-:W-:Y:S01]  /*13ef0*/  IMAD R43, R56, 0x2, R35 ;  /* 0x00000002382b7824 */ /* 0x001fe200078e0223 */
[----:B------:R-:W-:Y:S01]  /*13f00*/  ISETP.LT.AND P5, PT, R41, UR4, !P0 ;  /* 0x0000000429007c0c */ /* 0x000fe2000c7a1270 */
[----:B------:R-:W-:Y:S01]  /*13f10*/  ULDC UR4, c[0x0][0x22c] ;  /* 0x00008b0000047ab9 */ /* 0x000fe20000000800 */
[----:B------:R-:W-:Y:S02]  /*13f20*/  LEA.HI.X.SX32 R41, R35, R2, 0x1, P4 ;  /* 0x0000000223297211 */ /* 0x000fe400020f0eff */
[----:B---3--:R-:W-:Y:S01]  /*13f30*/  PRMT R47, R90, 0x7773, RZ ;  /* 0x000077735a2f7816 */ /* 0x008fe200000000ff */
[----:B------:R-:W0:Y:S01]  /*13f40*/  LDC R46, c[0x0][0x248] ;  /* 0x00009200ff2e7b82 */ /* 0x000e220000000800 */
[----:B------:R-:W-:-:S07]  /*13f50*/  ISETP.LT.AND P4, PT, R42, UR4, !P0 ;  /* 0x000000042a007c0c */ /* 0x000fce000c781270 */
[----:B----4-:R-:W3:Y:S01]  /*13f60*/  LDC R44, c[0x0][0x248] ;  /* 0x00009200ff2c7b82 */ /* 0x010ee20000000800 */
[-C--:B------:R-:W-:Y:S01]  /*13f70*/  IADD3 R42, P6, R43, R3.reuse, RZ ;  /* 0x000000032b2a7210 */ /* 0x080fe20007fde0ff */
[----:B------:R4:W-:Y:S01]  /*13f80*/  @P3 STG.E.U8 desc[UR16][R40.64], R47 ;  /* 0x0000002f28003986 */ /* 0x0009e2000c101110 */
[----:B-1----:R-:W-:Y:S01]  /*13f90*/  IMAD R35, R58, 0x2, R43 ;  /* 0x000000023a237824 */ /* 0x002fe200078e022b */
[----:B------:R-:W-:Y:S01]  /*13fa0*/  ULDC UR4, c[0x0][0x22c] ;  /* 0x00008b0000047ab9 */ /* 0x000fe20000000800 */
[----:B------:R-:W-:Y:S02]  /*13fb0*/  PRMT R91, R91, 0x7773, RZ ;  /* 0x000077735b5b7816 */ /* 0x000fe400000000ff */
[-C--:B------:R-:W-:Y:S02]  /*13fc0*/  LEA.HI.X.SX32 R43, R43, R2.reuse, 0x1, P6 ;  /* 0x000000022b2b7211 */ /* 0x080fe400030f0eff */
[----:B------:R-:W-:Y:S01]  /*13fd0*/  ISETP.LT.AND P3, PT, R39, UR4, !P0 ;  /* 0x0000000427007c0c */ /* 0x000fe2000c761270 */
[----:B----4-:R-:W1:Y:S01]  /*13fe0*/  LDC R47, c[0x0][0x248] ;  /* 0x00009200ff2f7b82 */ /* 0x010e620000000800 */
[C---:B------:R-:W-:Y:S01]  /*13ff0*/  IADD3 R40, P6, R35.reuse, R3, RZ ;  /* 0x0000000323287210 */ /* 0x040fe20007fde0ff */
[----:B--2---:R-:W-:Y:S01]  /*14000*/  IMAD R39, R60, 0x2, R35 ;  /* 0x000000023c277824 */ /* 0x004fe200078e0223 */
[----:B------:R-:W-:Y:S01]  /*14010*/  ULDC UR4, c[0x0][0x22c] ;  /* 0x00008b0000047ab9 */ /* 0x000fe20000000800 */
[----:B------:R3:W-:Y:S01]  /*14020*/  @P2 STG.E.U8 desc[UR16][R42.64], R91 ;  /* 0x0000005b2a002986 */ /* 0x0007e2000c101110 */
[----:B------:R-:W-:-:S02]  /*14030*/  LEA.HI.X.SX32 R41, R35, R2, 0x1, P6 ;  /* 0x0000000223297211 */ /* 0x000fc400030f0eff */
[----:B------:R-:W-:Y:S01]  /*14040*/  PRMT R45, R68, 0x7770, RZ ;  /* 0x00007770442d7816 */ /* 0x000fe200000000ff */
[----:B------:R-:W-:Y:S01]  /*14050*/  IMAD R35, R62, 0x2, R39 ;  /* 0x000000023e237824 */ /* 0x000fe200078e0227 */
[----:B------:R-:W-:Y:S01]  /*14060*/  ISETP.LT.AND P2, PT, R38, UR4, !P0 ;  /* 0x0000000426007c0c */ /* 0x000fe2000c741270 */
[----:B------:R-:W-:Y:S01]  /*14070*/  ULDC UR4, c[0x0][0x22c] ;  /* 0x00008b0000047ab9 */ /* 0x000fe20000000800 */
[CC--:B------:R-:W-:Y:S01]  /*14080*/  IADD3 R38, P6, R39.reuse, R3.reuse, RZ ;  /* 0x0000000327267210 */ /* 0x0c0fe20007fde0ff */
[----:B------:R2:W-:Y:S01]  /*14090*/  @P5 STG.E.U8 desc[UR16][R40.64], R45 ;  /* 0x0000002d28005986 */ /* 0x0005e2000c101110 */
[----:B------:R-:W-:Y:S01]  /*140a0*/  ISETP.LT.AND P5, PT, R34, UR4, !P0 ;  /* 0x0000000422007c0c */ /* 0x000fe2000c7a1270 */
[----:B------:R-:W-:Y:S01]  /*140b0*/  ULDC UR4, c[0x0][0x22c] ;  /* 0x00008b0000047ab9 */ /* 0x000fe20000000800 */
[----:B------:R-:W-:Y:S01]  /*140c0*/  LEA.HI.X.SX32 R39, R39, R2, 0x1, P6 ;  /* 0x0000000227277211 */ /* 0x000fe200030f0eff */
[----:B---3--:R-:W-:Y:S01]  /*140d0*/  IMAD R42, R44, 0x2, R35 ;  /* 0x000000022c2a7824 */ /* 0x008fe200078e0223 */
[----:B------:R-:W-:Y:S01]  /*140e0*/  PRMT R43, R69, 0x7770, RZ ;  /* 0x00007770452b7816 */ /* 0x000fe200000000ff */
[----:B------:R-:W3:Y:S01]  /*140f0*/  LDC R44, c[0x0][0x248] ;  /* 0x00009200ff2c7b82 */ /* 0x000ee20000000800 */
[----:B------:R-:W-:-:S03]  /*14100*/  IADD3 R34, P6, R35, R3, RZ ;  /* 0x0000000323227210 */ /* 0x000fc60007fde0ff */
[----:B------:R4:W-:Y:S01]  /*14110*/  @P4 STG.E.U8 desc[UR16][R38.64], R43 ;  /* 0x0000002b26004986 */ /* 0x0009e2000c101110 */
[----:B------:R-:W-:-:S03]  /*14120*/  LEA.HI.X.SX32 R35, R35, R2, 0x1, P6 ;  /* 0x0000000223237211 */ /* 0x000fc600030f0eff */
[----:B--2---:R-:W2:Y:S01]  /*14130*/  LDC R40, c[0x0][0x248] ;  /* 0x00009200ff287b82 */ /* 0x004ea20000000800 */
[----:B------:R-:W-:Y:S01]  /*14140*/  ISETP.LT.AND P4, PT, R37, UR4, !P0 ;  /* 0x0000000425007c0c */ /* 0x000fe2000c781270 */
[----:B-1----:R-:W-:Y:S01]  /*14150*/  IMAD R37, R47, 0x2, R42 ;  /* 0x000000022f257824 */ /* 0x002fe200078e022a */
[----:B------:R-:W-:Y:S01]  /*14160*/  PRMT R41, R70, 0x7770, RZ ;  /* 0x0000777046297816 */ /* 0x000fe200000000ff */
[----:B------:R-:W-:Y:S01]  /*14170*/  ULDC UR4, c[0x0][0x22c] ;  /* 0x00008b0000047ab9 */ /* 0x000fe20000000800 */
[----:B----4-:R-:W-:-:S04]  /*14180*/  IADD3 R38, P6, R42, R3, RZ ;  /* 0x000000032a267210 */ /* 0x010fc80007fde0ff */
[----:B------:R-:W-:Y:S02]  /*14190*/  LEA.HI.X.SX32 R39, R42, R2, 0x1, P6 ;  /* 0x000000022a277211 */ /* 0x000fe400030f0eff */
[----:B------:R-:W1:Y:S01]  /*141a0*/  LDC R42, c[0x0][0x248] ;  /* 0x00009200ff2a7b82 */ /* 0x000e620000000800 */
[----:B------:R4:W-:Y:S01]  /*141b0*/  @P3 STG.E.U8 desc[UR16][R34.64], R41 ;  /* 0x0000002922003986 */ /* 0x0009e2000c101110 */
[----:B------:R-:W-:Y:S02]  /*141c0*/  PRMT R43, R71, 0x7770, RZ ;  /* 0x00007770472b7816 */ /* 0x000fe400000000ff */
[----:B------:R-:W-:Y:S01]  /*141d0*/  ISETP.LT.AND P3, PT, R33, UR4, !P0 ;  /* 0x0000000421007c0c */ /* 0x000fe2000c761270 */
[----:B0-----:R-:W-:Y:S01]  /*141e0*/  IMAD R33, R46, 0x2, R37 ;  /* 0x000000022e217824 */ /* 0x001fe200078e0225 */
[----:B------:R-:W-:Y:S01]  /*141f0*/  ULDC UR4, c[0x0][0x22c] ;  /* 0x00008b0000047ab9 */ /* 0x000fe20000000800 */
[----:B------:R0:W-:Y:S01]  /*14200*/  @P2 STG.E.U8 desc[UR16][R38.64], R43 ;  /* 0x0000002b26002986 */ /* 0x0001e2000c101110 */
[----:B----4-:R-:W-:-:S04]  /*14210*/  IADD3 R34, P6, R37, R3, RZ ;  /* 0x0000000325227210 */ /* 0x010fc80007fde0ff */
[-C--:B------:R-:W-:Y:S02]  /*14220*/  LEA.HI.X.SX32 R35, R37, R2.reuse, 0x1, P6 ;  /* 0x0000000225237211 */ /* 0x080fe400030f0eff */
[CC--:B0-----:R-:W-:Y:S02]  /*14230*/  IADD3 R38, P6, R33.reuse, R3.reuse, RZ ;  /* 0x0000000321267210 */ /* 0x0c1fe40007fde0ff */
[----:B------:R-:W-:Y:S02]  /*14240*/  PRMT R41, R68, 0x7771, RZ ;  /* 0x0000777144297816 */ /* 0x000fe400000000ff */
[----:B------:R-:W-:Y:S01]  /*14250*/  LEA.HI.X.SX32 R39, R33, R2, 0x1, P6 ;  /* 0x0000000221277211 */ /* 0x000fe200030f0eff */
[----:B--2---:R-:W-:Y:S01]  /*14260*/  IMAD R33, R40, 0x2, R33 ;  /* 0x0000000228217824 */ /* 0x004fe200078e0221 */
[----:B------:R-:W-:Y:S02]  /*14270*/  PRMT R37, R69, 0x7771, RZ ;  /* 0x0000777145257816 */ /* 0x000fe400000000ff */
[----:B------:R-:W-:Y:S01]  /*14280*/  ISETP.LT.AND P2, PT, R36, UR4, !P0 ;  /* 0x0000000424007c0c */ /* 0x000fe2000c741270 */
[----:B------:R-:W-:Y:S01]  /*14290*/  ULDC UR4, c[0x0][0x22c] ;  /* 0x00008b0000047ab9 */ /* 0x000fe20000000800 */
[----:B------:R-:W0:Y:S01]  /*142a0*/  LDC R36, c[0x0][0x248] ;  /* 0x00009200ff247b82 */ /* 0x000e220000000800 */
[----:B------:R2:W-:Y:S01]  /*142b0*/  @P5 STG.E.U8 desc[UR16][R34.64], R41 ;  /* 0x0000002922005986 */ /* 0x0005e2000c101110 */
[----:B------:R-:W-:Y:S01]  /*142c0*/  ISETP.LT.AND P5, PT, R29, UR4, !P0 ;  /* 0x000000041d007c0c */ /* 0x000fe2000c7a1270 */
[----:B-1----:R-:W-:Y:S01]  /*142d0*/  IMAD R29, R42, 0x2, R33 ;  /* 0x000000022a1d7824 */ /* 0x002fe200078e0221 */
[----:B------:R-:W-:Y:S01]  /*142e0*/  ULDC UR4, c[0x0][0x22c] ;  /* 0x00008b0000047ab9 */ /* 0x000fe20000000800 */
[----:B------:R1:W-:Y:S01]  /*142f0*/  @P4 STG.E.U8 desc[UR16][R38.64], R37 ;  /* 0x0000002526004986 */ /* 0x0003e2000c101110 */
[----:B------:R-:W-:Y:S01]  /*14300*/  ISETP.LT.AND P6, PT, R28, UR4, !P0 ;  /* 0x000000041c007c0c */ /* 0x000fe2000c7c1270 */
[----:B------:R-:W-:Y:S01]  /*14310*/  ULDC UR4, c[0x0][0x22c] ;  /* 0x00008b0000047ab9 */ /* 0x000fe20000000800 */
[----:B------:R-:W4:Y:S01]  /*14320*/  LDC R40, c[0x0][0x248] ;  /* 0x00009200ff287b82 */ /* 0x000f220000000800 */
[----:B--2---:R-:W-:-:S04]  /*14330*/  IADD3 R34, P4, R33, R3, RZ ;  /* 0x0000000321227210 */ /* 0x004fc80007f9e0ff */
[----:B------:R-:W-:-:S03]  /*14340*/  LEA.HI.X.SX32 R35, R33, R2, 0x1, P4 ;  /* 0x0000000221237211 */ /* 0x000fc600020f0eff */
[----:B-1----:R-:W1:Y:S01]  /*14350*/  LDC R38, c[0x0][0x248] ;  /* 0x00009200ff267b82 */ /* 0x002e620000000800 */
[C---:B------:R-:W-:Y:S01]  /*14360*/  IADD3 R28, P4, R29.reuse, R3, RZ ;  /* 0x000000031d1c7210 */ /* 0x040fe20007f9e0ff */
[----:B---3--:R-:W-:Y:S01]  /*14370*/  IMAD R33, R44, 0x2, R29 ;  /* 0x000000022c217824 */ /* 0x008fe200078e021d */
[----:B------:R-:W-:Y:S02]  /*14380*/  PRMT R41, R70, 0x7771, RZ ;  /* 0x0000777146297816 */ /* 0x000fe400000000ff */
[----:B------:R-:W-:Y:S02]  /*14390*/  LEA.HI.X.SX32 R29, R29, R2, 0x1, P4 ;  /* 0x000000021d1d7211 */ /* 0x000fe400020f0eff */
[----:B------:R-:W-:Y:S01]  /*143a0*/  PRMT R37, R71, 0x7771, RZ ;  /* 0x0000777147257816 */ /* 0x000fe200000000ff */
[----:B------:R2:W-:Y:S01]  /*143b0*/  @P3 STG.E.U8 desc[UR16][R34.64], R41 ;  /* 0x0000002922003986 */ /* 0x0005e2000c101110 */
[----:B------:R-:W3:Y:S03]  /*143c0*/  LDC R39, c[0x0][0x248] ;  /* 0x00009200ff277b82 */ /* 0x000ee60000000800 */
[----:B------:R0:W-:Y:S01]  /*143d0*/  @P2 STG.E.U8 desc[UR16][R28.64], R37 ;  /* 0x000000251c002986 */ /* 0x0001e2000c101110 */
[----:B------:R-:W-:Y:S01]  /*143e0*/  ISETP.LT.AND P3, PT, R31, UR5, !P0 ;  /* 0x000000051f007c0c */ /* 0x000fe2000c761270 */
[----:B------:R-:W-:Y:S01]  /*143f0*/  ULDC UR5, c[0x0][0x22c] ;  /* 0x00008b0000057ab9 */ /* 0x000fe20000000800 */
[----:B--2---:R-:W-:-:S02]  /*14400*/  PRMT R35, R68, 0x7772, RZ ;  /* 0x0000777244237816 */ /* 0x004fc400000000ff */
[----:B------:R-:W2:Y:S01]  /*14410*/  LDC R34, c[0x0][0x248] ;  /* 0x00009200ff227b82 */ /* 0x000ea20000000800 */
[----:B0-----:R-:W-:-:S04]  /*14420*/  IADD3 R28, P2, R33, R3, RZ ;  /* 0x00000003211c7210 */ /* 0x001fc80007f5e0ff */
[----:B------:R-:W-:Y:S01]  /*14430*/  LEA.HI.X.SX32 R29, R33, R2, 0x1, P2 ;  /* 0x00000002211d7211 */ /* 0x000fe200010f0eff */
[----:B------:R-:W-:Y:S01]  /*14440*/  IMAD R33, R36, 0x2, R33 ;  /* 0x0000000224217824 */ /* 0x000fe200078e0221 */
[----:B------:R-:W-:Y:S01]  /*14450*/  ISETP.LT.AND P4, PT, R30, UR4, !P0 ;  /* 0x000000041e007c0c */ /* 0x000fe2000c781270 */
[----:B------:R-:W-:Y:S01]  /*14460*/  ULDC UR4, c[0x0][0x22c] ;  /* 0x00008b0000047ab9 */ /* 0x000fe20000000800 */
[C---:B------:R-:W-:Y:S01]  /*14470*/  PRMT R37, R69.reuse, 0x7772, RZ ;  /* 0x0000777245257816 */ /* 0x040fe200000000ff */
[----:B------:R0:W-:Y:S01]  /*14480*/  @P5 STG.E.U8 desc[UR16][R28.64], R35 ;  /* 0x000000231c005986 */ /* 0x0001e2000c101110 */
[----:B----4-:R-:W-:Y:S01]  /*14490*/  IMAD R31, R40, 0x2, R33 ;  /* 0x00000002281f7824 */ /* 0x010fe200078e0221 */
[----:B------:R-:W-:Y:S01]  /*144a0*/  ISETP.LT.AND P2, PT, R32, UR4, !P0 ;  /* 0x0000000420007c0c */ /* 0x000fe2000c741270 */
[----:B------:R-:W4:Y:S01]  /*144b0*/  LDC R41, c[0x0][0x248] ;  /* 0x00009200ff297b82 */ /* 0x000f220000000800 */
[----:B------:R-:W-:Y:S01]  /*144c0*/  ULDC UR4, c[0x0][0x22c] ;  /* 0x00008b0000047ab9 */ /* 0x000fe20000000800 */
[----:B-1----:R-:W-:Y:S01]  /*144d0*/  IMAD R32, R38, 0x2, R31 ;  /* 0x0000000226207824 */ /* 0x002fe200078e021f */
[----:B------:R-:W-:-:S05]  /*144e0*/  PRMT R69, R69, 0x7773, RZ ;  /* 0x0000777345457816 */ /* 0x000fca00000000ff */
[----:B------:R-:W1:Y:S01]  /*144f0*/  LDC R36, c[0x0][0x248] ;  /* 0x00009200ff247b82 */ /* 0x000e620000000800 */
[----:B0-----:R-:W-:-:S04]  /*14500*/  IADD3 R28, P5, R33, R3, RZ ;  /* 0x00000003211c7210 */ /* 0x001fc80007fbe0ff */
[-C--:B------:R-:W-:Y:S02]  /*14510*/  LEA.HI.X.SX32 R29, R33, R2.reuse, 0x1, P5 ;  /* 0x00000002211d7211 */ /* 0x080fe400028f0eff */
[CC--:B------:R-:W-:Y:S01]  /*14520*/  IADD3 R30, P5, R31.reuse, R3.reuse, RZ ;  /* 0x000000031f1e7210 */ /* 0x0c0fe20007fbe0ff */
[----:B------:R-:W0:Y:S02]  /*14530*/  LDC R38, c[0x0][0x248] ;  /* 0x00009200ff267b82 */ /* 0x000e240000000800 */
[----:B------:R2:W-:Y:S01]  /*14540*/  @P6 STG.E.U8 desc[UR16][R28.64], R37 ;  /* 0x000000251c006986 */ /* 0x0005e2000c101110 */
[----:B------:R-:W-:Y:S02]  /*14550*/  LEA.HI.X.SX32 R31, R31, R2, 0x1, P5 ;  /* 0x000000021f1f7211 */ /* 0x000fe400028f0eff */
[----:B------:R-:W-:Y:S01]  /*14560*/  ISETP.LT.AND P5, PT, R19, UR4, !P0 ;  /* 0x0000000413007c0c */ /* 0x000fe2000c7a1270 */
[----:B---3--:R-:W-:Y:S01]  /*14570*/  IMAD R19, R39, 0x2, R32 ;  /* 0x0000000227137824 */ /* 0x008fe200078e0220 */
[----:B------:R-:W-:Y:S01]  /*14580*/  PRMT R33, R70, 0x7772, RZ ;  /* 0x0000777246217816 */ /* 0x000fe200000000ff */
[----:B------:R-:W-:Y:S01]  /*14590*/  ULDC UR4, c[0x0][0x22c] ;  /* 0x00008b0000047ab9 */ /* 0x000fe20000000800 */
[----:B--2---:R-:W-:-:S04]  /*145a0*/  IADD3 R28, P6, R32, R3, RZ ;  /* 0x00000003201c7210 */ /* 0x004fc80007fde0ff */
[----:B------:R-:W-:Y:S02]  /*145b0*/  LEA.HI.X.SX32 R29, R32, R2, 0x1, P6 ;  /* 0x00000002201d7211 */ /* 0x000fe400030f0eff */
[----:B------:R-:W2:Y:S01]  /*145c0*/  LDC R32, c[0x0][0x248] ;  /* 0x00009200ff207b82 */ /* 0x000ea20000000800 */
[----:B------:R3:W-:Y:S01]  /*145d0*/  @P4 STG.E.U8 desc[UR16][R30.64], R33 ;  /* 0x000000211e004986 */ /* 0x0007e2000c101110 */
[----:B------:R-:W-:Y:S01]  /*145e0*/  ISETP.LT.AND P4, PT, R24, UR4, !P0 ;  /* 0x0000000418007c0c */ /* 0x000fe2000c781270 */
[----:B------:R-:W-:Y:S01]  /*145f0*/  IMAD R24, R34, 0x2, R19 ;  /* 0x0000000222187824 */ /* 0x000fe200078e0213 */
[----:B------:R-:W-:Y:S01]  /*14600*/  PRMT R35, R71, 0x7772, RZ ;  /* 0x0000777247237816 */ /* 0x000fe200000000ff */
[----:B------:R-:W-:-:S03]  /*14610*/  ULDC UR4, c[0x0][0x22c] ;  /* 0x00008b0000047ab9 */ /* 0x000fc60000000800 */
[----:B------:R-:W1:Y:S01]  /*14620*/  LDC R34, c[0x0][0x248] ;  /* 0x00009200ff227b82 */ /* 0x000e620000000800 */
[----:B------:R4:W-:Y:S01]  /*14630*/  @P2 STG.E.U8 desc[UR16][R28.64], R35 ;  /* 0x000000231c002986 */ /* 0x0009e2000c101110 */
[----:B---3--:R-:W-:-:S04]  /*14640*/  IADD3 R30, P6, R19, R3, RZ ;  /* 0x00000003131e7210 */ /* 0x008fc80007fde0ff */
[-C--:B------:R-:W-:Y:S02]  /*14650*/  LEA.HI.X.SX32 R31, R19, R2.reuse, 0x1, P6 ;  /* 0x00000002131f7211 */ /* 0x080fe400030f0eff */
[----:B----4-:R-:W-:Y:S02]  /*14660*/  IADD3 R28, P6, R24, R3, RZ ;  /* 0x00000003181c7210 */ /* 0x010fe40007fde0ff */
[----:B------:R-:W-:Y:S01]  /*14670*/  PRMT R33, R68, 0x7773, RZ ;  /* 0x0000777344217816 */ /* 0x000fe200000000ff */
[----:B------:R-:W-:Y:S01]  /*14680*/  IMAD R19, R41, 0x2, R24 ;  /* 0x0000000229137824 */ /* 0x000fe200078e0218 */
[----:B------:R-:W-:Y:S02]  /*14690*/  LEA.HI.X.SX32 R29, R24, R2, 0x1, P6 ;  /* 0x00000002181d7211 */ /* 0x000fe400030f0eff */
[----:B------:R-:W-:Y:S01]  /*146a0*/  ISETP.LT.AND P2, PT, R27, UR4, !P0 ;  /* 0x000000041b007c0c */ /* 0x000fe2000c741270 */
[----:B------:R3:W-:Y:S01]  /*146b0*/  @P3 STG.E.U8 desc[UR16][R30.64], R33 ;  /* 0x000000211e003986 */ /* 0x0007e2000c101110 */
[----:B------:R-:W-:Y:S01]  /*146c0*/  ULDC UR4, c[0x0][0x22c] ;  /* 0x00008b0000047ab9 */ /* 0x000fe20000000800 */
[----:B--2---:R-:W-:-:S02]  /*146d0*/  IMAD R27, R32, 0x2, R19 ;  /* 0x00000002201b7824 */ /* 0x004fc400078e0213 */
[----:B------:R2:W-:Y:S01]  /*146e0*/  @P5 STG.E.U8 desc[UR16][R28.64], R69 ;  /* 0x000000451c005986 */ /* 0x0005e2000c101110 */
[----:B------:R-:W-:Y:S01]  /*146f0*/  IADD3 R24, P5, R19, R3, RZ ;  /* 0x0000000313187210 */ /* 0x000fe20007fbe0ff */
[----:B------:R-:W4:Y:S01]  /*14700*/  LDC R32, c[0x0][0x248] ;  /* 0x00009200ff207b82 */ /* 0x000f220000000800 */
[----:B------:R-:W-:Y:S01]  /*14710*/  ISETP.LT.AND P3, PT, R25, UR4, !P0 ;  /* 0x0000000419007c0c */ /* 0x000fe2000c761270 */
[----:B------:R-:W-:Y:S01]  /*14720*/  ULDC UR4, c[0x0][0x22c] ;  /* 0x00008b0000047ab9 */ /* 0x000fe20000000800 */
[----:B------:R-:W-:Y:S02]  /*14730*/  LEA.HI.X.SX32 R25, R19, R2, 0x1, P5 ;  /* 0x0000000213197211 */ /* 0x000fe400028f0eff */
[----:B------:R-:W-:-:S03]  /*14740*/  ISETP.LT.AND P5, PT, R26, UR4, !P0 ;  /* 0x000000041a007c0c */ /* 0x000fc6000c7a1270 */
[----:B---3--:R-:W3:Y:S01]  /*14750*/  LDC R30, c[0x0][0x248] ;  /* 0x00009200ff1e7b82 */ /* 0x008ee20000000800 */
[-C--:B------:R-:W-:Y:S01]  /*14760*/  IADD3 R26, P6, R27, R3.reuse, RZ ;  /* 0x000000031b1a7210 */ /* 0x080fe20007fde0ff */
[----:B-1----:R-:W-:Y:S01]  /*14770*/  IMAD R19, R34, 0x2, R27 ;  /* 0x0000000222137824 */ /* 0x002fe200078e021b */
[----:B------:R-:W-:Y:S01]  /*14780*/  PRMT R31, R70, 0x7773, RZ ;  /* 0x00007773461f7816 */ /* 0x000fe200000000ff */
[----:B------:R-:W-:Y:S01]  /*14790*/  ULDC UR4, c[0x0][0x22c] ;  /* 0x00008b0000047ab9 */ /* 0x000fe20000000800 */
[----:B------:R-:W-:Y:S02]  /*147a0*/  PRMT R71, R71, 0x7773, RZ ;  /* 0x0000777347477816 */ /* 0x000fe400000000ff */
[----:B------:R-:W-:Y:S01]  /*147b0*/  LEA.HI.X.SX32 R27, R27, R2, 0x1, P6 ;  /* 0x000000021b1b7211 */ /* 0x000fe200030f0eff */
[----:B------:R-:W-:Y:S01]  /*147c0*/  @P4 STG.E.U8 desc[UR16][R24.64], R31 ;  /* 0x0000001f18004986 */ /* 0x000fe2000c101110 */
[----:B--2---:R-:W-:-:S03]  /*147d0*/  IADD3 R28, P6, R19, R3, RZ ;  /* 0x00000003131c7210 */ /* 0x004fc60007fde0ff */
[----:B------:R1:W-:Y:S01]  /*147e0*/  @P2 STG.E.U8 desc[UR16][R26.64], R71 ;  /* 0x000000471a002986 */ /* 0x0003e2000c101110 */
[----:B------:R-:W-:Y:S01]  /*147f0*/  ISETP.LT.AND P4, PT, R23, UR4, !P0 ;  /* 0x0000000417007c0c */ /* 0x000fe2000c781270 */
[----:B------:R-:W-:Y:S01]  /*14800*/  IMAD R23, R36, 0x2, R19 ;  /* 0x0000000224177824 */ /* 0x000fe200078e0213 */
[----:B------:R-:W-:Y:S01]  /*14810*/  LEA.HI.X.SX32 R29, R19, R2, 0x1, P6 ;  /* 0x00000002131d7211 */ /* 0x000fe200030f0eff */
[----:B------:R-:W-:Y:S01]  /*14820*/  ULDC UR4, c[0x0][0x22c] ;  /* 0x00008b0000047ab9 */ /* 0x000fe20000000800 */
[----:B------:R-:W-:Y:S01]  /*14830*/  PRMT R33, R92, 0x7770, RZ ;  /* 0x000077705c217816 */ /* 0x000fe200000000ff */
[----:B-1----:R-:W1:Y:S01]  /*14840*/  LDC R26, c[0x0][0x248] ;  /* 0x00009200ff1a7b82 */ /* 0x002e620000000800 */
[----:B------:R-:W-:Y:S01]  /*14850*/  ISETP.LT.AND P2, PT, R22, UR4, !P0 ;  /* 0x0000000416007c0c */ /* 0x000fe2000c741270 */
[----:B0-----:R-:W-:Y:S01]  /*14860*/  IMAD R19, R38, 0x2, R23 ;  /* 0x0000000226137824 */ /* 0x001fe200078e0217 */
[----:B------:R-:W-:Y:S01]  /*14870*/  IADD3 R22, P6, R23, R3, RZ ;  /* 0x0000000317167210 */ /* 0x000fe20007fde0ff */
[----:B------:R0:W-:Y:S01]  /*14880*/  @P3 STG.E.U8 desc[UR16][R28.64], R33 ;  /* 0x000000211c003986 */ /* 0x0001e2000c101110 */
[----:B------:R-:W-:Y:S01]  /*14890*/  ULDC UR4, c[0x0][0x22c] ;  /* 0x00008b0000047ab9 */ /* 0x000fe20000000800 */
[----:B------:R-:W-:-:S02]  /*148a0*/  PRMT R31, R93, 0x7770, RZ ;  /* 0x000077705d1f7816 */ /* 0x000fc400000000ff */
[-C--:B------:R-:W-:Y:S02]  /*148b0*/  LEA.HI.X.SX32 R23, R23, R2.reuse, 0x1, P6 ;  /* 0x0000000217177211 */ /* 0x080fe400030f0eff */
[----:B------:R-:W-:Y:S01]  /*148c0*/  ISETP.LT.AND P3, PT, R18, UR4, !P0 ;  /* 0x0000000412007c0c */ /* 0x000fe2000c761270 */
[----:B---3--:R-:W-:Y:S01]  /*148d0*/  IMAD R25, R30, 0x2, R19 ;  /* 0x000000021e197824 */ /* 0x008fe200078e0213 */
[C---:B------:R-:W-:Y:S01]  /*148e0*/  IADD3 R18, P6, R19.reuse, R3, RZ ;  /* 0x0000000313127210 */ /* 0x040fe20007fde0ff */
[----:B------:R-:W-:Y:S01]  /*148f0*/  ULDC UR4, c[0x0][0x22c] ;  /* 0x00008b0000047ab9 */ /* 0x000fe20000000800 */
[----:B------:R-:W2:Y:S01]  /*14900*/  LDC R30, c[0x0][0x248] ;  /* 0x00009200ff1e7b82 */ /* 0x000ea20000000800 */
[----:B------:R3:W-:Y:S07]  /*14910*/  @P5 STG.E.U8 desc[UR16][R22.64], R31 ;  /* 0x0000001f16005986 */ /* 0x0007ee000c101110 */
[----:B0-----:R-:W0:Y:S01]  /*14920*/  LDC R28, c[0x0][0x248] ;  /* 0x00009200ff1c7b82 */ /* 0x001e220000000800 */
[----:B------:R-:W-:-:S02]  /*14930*/  LEA.HI.X.SX32 R19, R19, R2, 0x1, P6 ;  /* 0x0000000213137211 */ /* 0x000fc400030f0eff */
[----:B------:R-:W-:Y:S02]  /*14940*/  PRMT R27, R94, 0x7770, RZ ;  /* 0x000077705e1b7816 */ /* 0x000fe400000000ff */
[----:B------:R-:W-:Y:S01]  /*14950*/  ISETP.LT.AND P5, PT, R21, UR4, !P0 ;  /* 0x0000000415007c0c */ /* 0x000fe2000c7a1270 */
[----:B----4-:R-:W-:Y:S01]  /*14960*/  IMAD R21, R32, 0x2, R25 ;  /* 0x0000000220157824 */ /* 0x010fe200078e0219 */
[-C--:B------:R-:W-:Y:S01]  /*14970*/  IADD3 R24, P6, R25, R3.reuse, RZ ;  /* 0x0000000319187210 */ /* 0x080fe20007fde0ff */
[----:B------:R-:W-:Y:S01]  /*14980*/  ULDC UR4, c[0x0][0x22c] ;  /* 0x00008b0000047ab9 */ /* 0x000fe20000000800 */
[----:B------:R4:W-:Y:S01]  /*14990*/  @P4 STG.E.U8 desc[UR16][R18.64], R27 ;  /* 0x0000001b12004986 */ /* 0x0009e2000c101110 */
[----:B------:R-:W-:Y:S01]  /*149a0*/  ISETP.LT.AND P4, PT, R17, UR4, !P0 ;  /* 0x0000000411007c0c */ /* 0x000fe2000c781270 */
[----:B------:R-:W2:Y:S01]  /*149b0*/  LDC R32, c[0x0][0x248] ;  /* 0x00009200ff207b82 */ /* 0x000ea20000000800 */
[----:B------:R-:W-:Y:S01]  /*149c0*/  LEA.HI.X.SX32 R25, R25, R2, 0x1, P6 ;  /* 0x0000000219197211 */ /* 0x000fe200030f0eff */
[----:B-1----:R-:W-:Y:S01]  /*149d0*/  IMAD R17, R26, 0x2, R21 ;  /* 0x000000021a117824 */ /* 0x002fe200078e0215 */
[----:B---3--:R-:W-:Y:S01]  /*149e0*/  IADD3 R22, P6, R21, R3, RZ ;  /* 0x0000000315167210 */ /* 0x008fe20007fde0ff */
[----:B------:R-:W-:Y:S01]  /*149f0*/  ULDC UR4, c[0x0][0x22c] ;  /* 0x00008b0000047ab9 */ /* 0x000fe20000000800 */
[----:B------:R-:W-:-:S02]  /*14a00*/  PRMT R31, R95, 0x7770, RZ ;  /* 0x000077705f1f7816 */ /* 0x000fc400000000ff */
[-C--:B------:R-:W-:Y:S01]  /*14a10*/  LEA.HI.X.SX32 R23, R21, R2.reuse, 0x1, P6 ;  /* 0x0000000215177211 */ /* 0x080fe200030f0eff */
[----:B------:R-:W1:Y:S01]  /*14a20*/  LDC R26, c[0x0][0x248] ;  /* 0x00009200ff1a7b82 */ /* 0x000e620000000800 */
[CC--:B----4-:R-:W-:Y:S02]  /*14a30*/  IADD3 R18, P6, R17.reuse, R3.reuse, RZ ;  /* 0x0000000311127210 */ /* 0x0d0fe40007fde0ff */
[----:B------:R-:W-:Y:S02]  /*14a40*/  PRMT R29, R92, 0x7771, RZ ;  /* 0x000077715c1d7816 */ /* 0x000fe400000000ff */
[----:B------:R-:W-:Y:S01]  /*14a50*/  LEA.HI.X.SX32 R19, R17, R2, 0x1, P6 ;  /* 0x0000000211137211 */ /* 0x000fe200030f0eff */
[----:B0-----:R-:W-:Y:S01]  /*14a60*/  IMAD R17, R28, 0x2, R17 ;  /* 0x000000021c117824 */ /* 0x001fe200078e0211 */
[----:B------:R-:W-:Y:S01]  /*14a70*/  PRMT R27, R93, 0x7771, RZ ;  /* 0x000077715d1b7816 */ /* 0x000fe200000000ff */
[----:B------:R0:W-:Y:S01]  /*14a80*/  @P2 STG.E.U8 desc[UR16][R24.64], R31 ;  /* 0x0000001f18002986 */ /* 0x0001e2000c101110 */
[----:B------:R-:W-:Y:S01]  /*14a90*/  ISETP.LT.AND P2, PT, R20, UR4, !P0 ;  /* 0x0000000414007c0c */ /* 0x000fe2000c741270 */
[----:B------:R-:W-:Y:S01]  /*14aa0*/  ULDC UR4, c[0x0][0x22c] ;  /* 0x00008b0000047ab9 */ /* 0x000fe20000000800 */
[----:B------:R-:W3:Y:S01]  /*14ab0*/  LDC R28, c[0x0][0x248] ;  /* 0x00009200ff1c7b82 */ /* 0x000ee20000000800 */
[----:B------:R4:W-:Y:S01]  /*14ac0*/  @P3 STG.E.U8 desc[UR16][R22.64], R29 ;  /* 0x0000001d16003986 */ /* 0x0009e2000c101110 */
[----:B------:R-:W-:Y:S01]  /*14ad0*/  ISETP.LT.AND P3, PT, R13, UR4, !P0 ;  /* 0x000000040d007c0c */ /* 0x000fe2000c761270 */
[----:B--2---:R-:W-:Y:S01]  /*14ae0*/  IMAD R13, R30, 0x2, R17 ;  /* 0x000000021e0d7824 */ /* 0x004fe200078e0211 */
[----:B------:R-:W-:Y:S01]  /*14af0*/  ULDC UR4, c[0x0][0x22c] ;  /* 0x00008b0000047ab9 */ /* 0x000fe20000000800 */
[----:B------:R2:W-:Y:S01]  /*14b00*/  @P5 STG.E.U8 desc[UR16][R18.64], R27 ;  /* 0x0000001b12005986 */ /* 0x0005e2000c101110 */
[----:B------:R-:W-:-:S02]  /*14b10*/  IADD3 R20, P5, R17, R3, RZ ;  /* 0x0000000311147210 */ /* 0x000fc40007fbe0ff */
[----:B0-----:R-:W0:Y:S02]  /*14b20*/  LDC R24, c[0x0][0x248] ;  /* 0x00009200ff187b82 */ /* 0x001e240000000800 */
[----:B------:R-:W-:Y:S02]  /*14b30*/  LEA.HI.X.SX32 R21, R17, R2, 0x1, P5 ;  /* 0x0000000211157211 */ /* 0x000fe400028f0eff */
[----:B------:R-:W-:-:S04]  /*14b40*/  ISETP.LT.AND P5, PT, R12, UR4, !P0 ;  /* 0x000000040c007c0c */ /* 0x000fc8000c7a1270 */
[----:B----4-:R-:W4:Y:S01]  /*14b50*/  LDC R22, c[0x0][0x248] ;  /* 0x00009200ff167b82 */ /* 0x010f220000000800 */
[CC--:B------:R-:W-:Y:S01]  /*14b60*/  IADD3 R12, P6, R13.reuse, R3.reuse, RZ ;  /* 0x000000030d0c7210 */ /* 0x0c0fe20007fde0ff */
[----:B------:R-:W-:Y:S01]  /*14b70*/  IMAD R17, R32, 0x2, R13 ;  /* 0x0000000220117824 */ /* 0x000fe200078e020d */
[----:B------:R-:W-:Y:S01]  /*14b80*/  PRMT R25, R94, 0x7771, RZ ;  /* 0x000077715e197816 */ /* 0x000fe200000000ff */
[----:B------:R-:W-:Y:S01]  /*14b90*/  ULDC UR4, c[0x0][0x22c] ;  /* 0x00008b0000047ab9 */ /* 0x000fe20000000800 */
[----:B------:R-:W-:Y:S02]  /*14ba0*/  LEA.HI.X.SX32 R13, R13, R2, 0x1, P6 ;  /* 0x000000020d0d7211 */ /* 0x000fe400030f0eff */
[----:B------:R-:W-:Y:S01]  /*14bb0*/  PRMT R23, R95, 0x7771, RZ ;  /* 0x000077715f177816 */ /* 0x000fe200000000ff */
[----:B------:R1:W-:Y:S01]  /*14bc0*/  @P4 STG.E.U8 desc[UR16][R20.64], R25 ;  /* 0x0000001914004986 */ /* 0x0003e2000c101110 */
[----:B--2---:R-:W2:Y:S03]  /*14bd0*/  LDC R27, c[0x0][0x248] ;  /* 0x00009200ff1b7b82 */ /* 0x004ea60000000800 */
[----:B------:R4:W-:Y:S01]  /*14be0*/  @P2 STG.E.U8 desc[UR16][R12.64], R23 ;  /* 0x000000170c002986 */ /* 0x0009e2000c101110 */
[----:B------:R-:W-:-:S04]  /*14bf0*/  IADD3 R18, P2, R17, R3, RZ ;  /* 0x0000000311127210 */ /* 0x000fc80007f5e0ff */
[-C--:B------:R-:W-:Y:S01]  /*14c00*/  LEA.HI.X.SX32 R19, R17, R2.reuse, 0x1, P2 ;  /* 0x0000000211137211 */ /* 0x080fe200010f0eff */
[----:B0-----:R-:W-:Y:S01]  /*14c10*/  IMAD R17, R24, 0x2, R17 ;  /* 0x0000000218117824 */ /* 0x001fe200078e0211 */
[----:B-1----:R-:W-:Y:S01]  /*14c20*/  PRMT R21, R92, 0x7772, RZ ;  /* 0x000077725c157816 */ /* 0x002fe200000000ff */
[----:B------:R-:W0:Y:S01]  /*14c30*/  LDC R20, c[0x0][0x248] ;  /* 0x00009200ff147b82 */ /* 0x000e220000000800 */
[----:B------:R-:W-:Y:S01]  /*14c40*/  ISETP.LT.AND P2, PT, R15, UR5, !P0 ;  /* 0x000000050f007c0c */ /* 0x000fe2000c741270 */
[----:B------:R-:W-:Y:S01]  /*14c50*/  ULDC UR5, c[0x0][0x22c] ;  /* 0x00008b0000057ab9 */ /* 0x000fe20000000800 */
[----:B----4-:R-:W-:Y:S01]  /*14c60*/  IMAD R15, R22, 0x2, R17 ;  /* 0x00000002160f7824 */ /* 0x010fe200078e0211 */
[----:B------:R1:W-:Y:S01]  /*14c70*/  @P3 STG.E.U8 desc[UR16][R18.64], R21 ;  /* 0x0000001512003986 */ /* 0x0003e2000c101110 */
[CC--:B------:R-:W-:Y:S02]  /*14c80*/  IADD3 R12, P3, R17.reuse, R3.reuse, RZ ;  /* 0x00000003110c7210 */ /* 0x0c0fe40007f7e0ff */
[----:B------:R-:W-:Y:S01]  /*14c90*/  ISETP.LT.AND P4, PT, R14, UR4, !P0 ;  /* 0x000000040e007c0c */ /* 0x000fe2000c781270 */
[----:B------:R-:W-:Y:S01]  /*14ca0*/  ULDC UR4, c[0x0][0x22c] ;  /* 0x00008b0000047ab9 */ /* 0x000fe20000000800 */
[----:B------:R-:W-:Y:S01]  /*14cb0*/  LEA.HI.X.SX32 R13, R17, R2, 0x1, P3 ;  /* 0x00000002110d7211 */ /* 0x000fe200018f0eff */
[----:B------:R-:W-:Y:S01]  /*14cc0*/  IMAD R17, R26, 0x2, R15 ;  /* 0x000000021a117824 */ /* 0x000fe200078e020f */
[----:B------:R-:W-:Y:S01]  /*14cd0*/  PRMT R25, R93, 0x7772, RZ ;  /* 0x000077725d197816 */ /* 0x000fe200000000ff */
[----:B------:R-:W4:Y:S01]  /*14ce0*/  LDC R22, c[0x0][0x248] ;  /* 0x00009200ff167b82 */ /* 0x000f220000000800 */
[----:B------:R-:W-:-:S02]  /*14cf0*/  IADD3 R14, P3, R15, R3, RZ ;  /* 0x000000030f0e7210 */ /* 0x000fc40007f7e0ff */
[----:B------:R-:W-:Y:S01]  /*14d00*/  ISETP.LT.AND P6, PT, R16, UR4, !P0 ;  /* 0x0000000410007c0c */ /* 0x000fe2000c7c1270 */
[----:B------:R2:W-:Y:S01]  /*14d10*/  @P5 STG.E.U8 desc[UR16][R12.64], R25 ;  /* 0x000000190c005986 */ /* 0x0005e2000c101110 */
[----:B------:R-:W-:Y:S01]  /*14d20*/  PRMT R23, R94, 0x7772, RZ ;  /* 0x000077725e177816 */ /* 0x000fe200000000ff */
[----:B------:R-:W-:Y:S01]  /*14d30*/  ULDC UR4, c[0x0][0x22c] ;  /* 0x00008b0000047ab9 */ /* 0x000fe20000000800 */
[-C--:B------:R-:W-:Y:S02]  /*14d40*/  LEA.HI.X.SX32 R15, R15, R2.reuse, 0x1, P3 ;  /* 0x000000020f0f7211 */ /* 0x080fe400018f0eff */
[----:B------:R-:W-:Y:S02]  /*14d50*/  IADD3 R16, P5, R17, R3, RZ ;  /* 0x0000000311107210 */ /* 0x000fe40007fbe0ff */
[----:B------:R-:W-:Y:S01]  /*14d60*/  ISETP.LT.AND P3, PT, R5, UR4, !P0 ;  /* 0x0000000405007c0c */ /* 0x000fe2000c761270 */
[----:B---3--:R-:W-:Y:S01]  /*14d70*/  IMAD R5, R28, 0x2, R17 ;  /* 0x000000021c057824 */ /* 0x008fe200078e0211 */
[----:B------:R3:W-:Y:S01]  /*14d80*/  @P4 STG.E.U8 desc[UR16][R14.64], R23 ;  /* 0x000000170e004986 */ /* 0x0007e2000c101110 */
[----:B------:R-:W-:Y:S01]  /*14d90*/  LEA.HI.X.SX32 R17, R17, R2, 0x1, P5 ;  /* 0x0000000211117211 */ /* 0x000fe200028f0eff */
[----:B------:R-:W-:Y:S01]  /*14da0*/  ULDC UR4, c[0x0][0x22c] ;  /* 0x00008b0000047ab9 */ /* 0x000fe20000000800 */
[----:B-1----:R-:W-:Y:S01]  /*14db0*/  PRMT R21, R95, 0x7772, RZ ;  /* 0x000077725f157816 */ /* 0x002fe200000000ff */
[----:B--2---:R-:W1:Y:S01]  /*14dc0*/  LDC R25, c[0x0][0x248] ;  /* 0x00009200ff197b82 */ /* 0x004e620000000800 */
[----:B------:R-:W-:Y:S01]  /*14dd0*/  ISETP.LT.AND P4, PT, R8, UR4, !P0 ;  /* 0x0000000408007c0c */ /* 0x000fe2000c781270 */
[----:B0-----:R-:W-:-:S06]  /*14de0*/  IMAD R8, R20, 0x2, R5 ;  /* 0x0000000214087824 */ /* 0x001fcc00078e0205 */
[----:B---3--:R-:W0:Y:S01]  /*14df0*/  LDC R14, c[0x0][0x248] ;  /* 0x00009200ff0e7b82 */ /* 0x008e220000000800 */
[----:B------:R2:W-:Y:S01]  /*14e00*/  @P6 STG.E.U8 desc[UR16][R16.64], R21 ;  /* 0x0000001510006986 */ /* 0x0005e2000c101110 */
[CC--:B------:R-:W-:Y:S01]  /*14e10*/  IADD3 R18, P5, R5.reuse, R3.reuse, RZ ;  /* 0x0000000305127210 */ /* 0x0c0fe20007fbe0ff */
[----:B------:R-:W-:Y:S01]  /*14e20*/  ULDC UR4, c[0x0][0x22c] ;  /* 0x00008b0000047ab9 */ /* 0x000fe20000000800 */
[----:B------:R-:W-:Y:S02]  /*14e30*/  IADD3 R12, P6, R8, R3, RZ ;  /* 0x00000003080c7210 */ /* 0x000fe40007fde0ff */
[-C--:B------:R-:W-:Y:S02]  /*14e40*/  LEA.HI.X.SX32 R19, R5, R2.reuse, 0x1, P5 ;  /* 0x0000000205137211 */ /* 0x080fe400028f0eff */
[----:B------:R-:W-:Y:S01]  /*14e50*/  PRMT R15, R92, 0x7773, RZ ;  /* 0x000077735c0f7816 */ /* 0x000fe200000000ff */
[----:B------:R-:W3:Y:S01]  /*14e60*/  LDC R20, c[0x0][0x248] ;  /* 0x00009200ff147b82 */ /* 0x000ee20000000800 */
[----:B------:R-:W-:-:S07]  /*14e70*/  LEA.HI.X.SX32 R13, R8, R2, 0x1, P6 ;  /* 0x00000002080d7211 */ /* 0x000fce00030f0eff */
[----:B--2---:R-:W2:Y:S01]  /*14e80*/  LDC R16, c[0x0][0x248] ;  /* 0x00009200ff107b82 */ /* 0x004ea20000000800 */
[----:B------:R-:W-:Y:S01]  /*14e90*/  PRMT R93, R93, 0x7773, RZ ;  /* 0x000077735d5d7816 */ /* 0x000fe200000000ff */
[----:B------:R-:W-:Y:S01]  /*14ea0*/  IMAD R5, R27, 0x2, R8 ;  /* 0x000000021b057824 */ /* 0x000fe200078e0208 */
[----:B------:R1:W-:Y:S01]  /*14eb0*/  @P2 STG.E.U8 desc[UR16][R18.64], R15 ;  /* 0x0000000f12002986 */ /* 0x0003e2000c101110 */
[----:B------:R-:W-:Y:S01]  /*14ec0*/  ISETP.LT.AND P5, PT, R11, UR4, !P0 ;  /* 0x000000040b007c0c */ /* 0x000fe2000c7a1270 */
[----:B------:R-:W-:Y:S02]  /*14ed0*/  ULDC UR4, c[0x0][0x22c] ;  /* 0x00008b0000047ab9 */ /* 0x000fe40000000800 */
[----:B------:R2:W-:Y:S01]  /*14ee0*/  @P3 STG.E.U8 desc[UR16][R12.64], R93 ;  /* 0x0000005d0c003986 */ /* 0x0005e2000c101110 */
[----:B------:R-:W-:Y:S01]  /*14ef0*/  IADD3 R8, P3, R5, R3, RZ ;  /* 0x0000000305087210 */ /* 0x000fe20007f7e0ff */
[----:B----4-:R-:W-:Y:S01]  /*14f00*/  IMAD R11, R22, 0x2, R5 ;  /* 0x00000002160b7824 */ /* 0x010fe200078e0205 */
[----:B------:R-:W-:Y:S01]  /*14f10*/  ISETP.LT.AND P2, PT, R9, UR4, !P0 ;  /* 0x0000000409007c0c */ /* 0x000fe2000c741270 */
[----:B------:R-:W-:Y:S01]  /*14f20*/  ULDC UR4, c[0x0][0x22c] ;  /* 0x00008b0000047ab9 */ /* 0x000fe20000000800 */
[----:B------:R-:W-:Y:S01]  /*14f30*/  LEA.HI.X.SX32 R9, R5, R2, 0x1, P3 ;  /* 0x0000000205097211 */ /* 0x000fe200018f0eff */
[----:B0-----:R-:W-:Y:S01]  /*14f40*/  IMAD R5, R14, 0x2, R11 ;  /* 0x000000020e057824 */ /* 0x001fe200078e020b */
[----:B------:R-:W-:Y:S01]  /*14f50*/  PRMT R95, R95, 0x7773, RZ ;  /* 0x000077735f5f7816 */ /* 0x000fe200000000ff */
[----:B------:R-:W0:Y:S01]  /*14f60*/  LDC R14, c[0x0][0x248] ;  /* 0x00009200ff0e7b82 */ /* 0x000e220000000800 */
[----:B-1----:R-:W-:-:S02]  /*14f70*/  PRMT R15, R94, 0x7773, RZ ;  /* 0x000077735e0f7816 */ /* 0x002fc400000000ff */
[----:B------:R-:W-:Y:S01]  /*14f80*/  ISETP.LT.AND P3, PT, R10, UR4, !P0 ;  /* 0x000000040a007c0c */ /* 0x000fe2000c761270 */
[----:B------:R-:W-:Y:S02]  /*14f90*/  ULDC UR4, c[0x0][0x22c] ;  /* 0x00008b0000047ab9 */ /* 0x000fe40000000800 */
[----:B------:R1:W-:Y:S01]  /*14fa0*/  @P4 STG.E.U8 desc[UR16][R8.64], R15 ;  /* 0x0000000f08004986 */ /* 0x0003e2000c101110 */
[----:B------:R-:W-:Y:S01]  /*14fb0*/  ISETP.LT.AND P4, PT, R7, UR4, !P0 ;  /* 0x0000000407007c0c */ /* 0x000fe2000c781270 */
[----:B------:R-:W4:Y:S01]  /*14fc0*/  LDC R19, c[0x0][0x248] ;  /* 0x00009200ff137b82 */ /* 0x000f220000000800 */
[----:B--2---:R-:W-:Y:S01]  /*14fd0*/  IMAD R7, R16, 0x2, R5 ;  /* 0x0000000210077824 */ /* 0x004fe200078e0205 */
[----:B------:R-:W-:Y:S01]  /*14fe0*/  IADD3 R10, P6, R11, R3, RZ ;  /* 0x000000030b0a7210 */ /* 0x000fe20007fde0ff */
[----:B------:R-:W-:-:S05]  /*14ff0*/  ULDC UR4, c[0x0][0x22c] ;  /* 0x00008b0000047ab9 */ /* 0x000fca0000000800 */
[----:B------:R-:W2:Y:S01]  /*15000*/  LDC R16, c[0x0][0x248] ;  /* 0x00009200ff107b82 */ /* 0x000ea20000000800 */
[-C--:B------:R-:W-:Y:S02]  /*15010*/  LEA.HI.X.SX32 R11, R11, R2.reuse, 0x1, P6 ;  /* 0x000000020b0b7211 */ /* 0x080fe400030f0eff */
[CC--:B------:R-:W-:Y:S02]  /*15020*/  IADD3 R12, P6, R5.reuse, R3.reuse, RZ ;  /* 0x00000003050c7210 */ /* 0x0c0fe40007fde0ff */
[----:B-1----:R-:W-:Y:S02]  /*15030*/  PRMT R15, R52, 0x7770, RZ ;  /* 0x00007770340f7816 */ /* 0x002fe400000000ff */
[-C--:B------:R-:W-:Y:S01]  /*15040*/  LEA.HI.X.SX32 R13, R5, R2.reuse, 0x1, P6 ;  /* 0x00000002050d7211 */ /* 0x080fe200030f0eff */
[----:B------:R-:W-:Y:S01]  /*15050*/  @P5 STG.E.U8 desc[UR16][R10.64], R95 ;  /* 0x0000005f0a005986 */ /* 0x000fe2000c101110 */
[----:B------:R-:W-:Y:S01]  /*15060*/  ISETP.LT.AND P5, PT, R6, UR4, !P0 ;  /* 0x0000000406007c0c */ /* 0x000fe2000c7a1270 */
[----:B---3--:R-:W-:Y:S01]  /*15070*/  IMAD R5, R20, 0x2, R7 ;  /* 0x0000000214057824 */ /* 0x008fe200078e0207 */
[CC--:B------:R-:W-:Y:S01]  /*15080*/  IADD3 R6, P6, R7.reuse, R3.reuse, RZ ;  /* 0x0000000307067210 */ /* 0x0c0fe20007fde0ff */
[----:B------:R1:W-:Y:S01]  /*15090*/  @P2 STG.E.U8 desc[UR16][R12.64], R15 ;  /* 0x0000000f0c002986 */ /* 0x0003e2000c101110 */
[----:B------:R-:W-:Y:S01]  /*150a0*/  ULDC UR4, c[0x0][0x22c] ;  /* 0x00008b0000047ab9 */ /* 0x000fe20000000800 */
[----:B0-----:R-:W-:Y:S01]  /*150b0*/  IMAD R9, R14, 0x2, R5 ;  /* 0x000000020e097824 */ /* 0x001fe200078e0205 */
[----:B------:R-:W-:Y:S01]  /*150c0*/  LEA.HI.X.SX32 R7, R7, R2, 0x1, P6 ;  /* 0x0000000207077211 */ /* 0x000fe200030f0eff */
[----:B------:R-:W0:Y:S01]  /*150d0*/  LDC R14, c[0x0][0x248] ;  /* 0x00009200ff0e7b82 */ /* 0x000e220000000800 */
[----:B------:R-:W-:Y:S01]  /*150e0*/  ISETP.LT.AND P2, PT, R4, UR4, !P0 ;  /* 0x0000000404007c0c */ /* 0x000fe2000c741270 */
[----:B------:R-:W-:Y:S01]  /*150f0*/  ULDC UR4, c[0x0][0x22c] ;  /* 0x00008b0000047ab9 */ /* 0x000fe20000000800 */
[----:B------:R-:W-:-:S05]  /*15100*/  IADD3 R4, P6, R5, R3, RZ ;  /* 0x0000000305047210 */ /* 0x000fca0007fde0ff */
[----:B-1----:R-:W1:Y:S01]  /*15110*/  LDC R12, c[0x0][0x248] ;  /* 0x00009200ff0c7b82 */ /* 0x002e620000000800 */
[----:B------:R-:W-:Y:S01]  /*15120*/  PRMT R11, R53, 0x7770, RZ ;  /* 0x00007770350b7816 */ /* 0x000fe200000000ff */
[----:B--2---:R-:W-:Y:S01]  /*15130*/  IMAD R10, R16, 0x2, R9 ;  /* 0x00000002100a7824 */ /* 0x004fe200078e0209 */
[-C--:B------:R-:W-:Y:S02]  /*15140*/  LEA.HI.X.SX32 R5, R5, R2.reuse, 0x1, P6 ;  /* 0x0000000205057211 */ /* 0x080fe400030f0eff */
[CC--:B------:R-:W-:Y:S01]  /*15150*/  IADD3 R8, P6, R9.reuse, R3.reuse, RZ ;  /* 0x0000000309087210 */ /* 0x0c0fe20007fde0ff */
[----:B------:R2:W-:Y:S01]  /*15160*/  @P3 STG.E.U8 desc[UR16][R6.64], R11 ;  /* 0x0000000b06003986 */ /* 0x0005e2000c101110 */
[----:B------:R-:W-:Y:S01]  /*15170*/  PRMT R13, R54, 0x7770, RZ ;  /* 0x00007770360d7816 */ /* 0x000fe200000000ff */
[----:B------:R-:W3:Y:S01]  /*15180*/  LDC R21, c[0x0][0x248] ;  /* 0x00009200ff157b82 */ /* 0x000ee20000000800 */
[----:B------:R-:W-:Y:S02]  /*15190*/  LEA.HI.X.SX32 R9, R9, R2, 0x1, P6 ;  /* 0x0000000209097211 */ /* 0x000fe400030f0eff */
[----:B------:R-:W-:Y:S01]  /*151a0*/  ISETP.LT.AND P3, PT, R163, UR4, !P0 ;  /* 0x00000004a3007c0c */ /* 0x000fe2000c761270 */
[----:B------:R4:W-:Y:S01]  /*151b0*/  @P4 STG.E.U8 desc[UR16][R4.64], R13 ;  /* 0x0000000d04004986 */ /* 0x0009e2000c101110 */
[----:B------:R-:W-:Y:S01]  /*151c0*/  PRMT R17, R55, 0x7770, RZ ;  /* 0x0000777037117816 */ /* 0x000fe200000000ff */
[----:B------:R-:W-:Y:S01]  /*151d0*/  ULDC UR4, c[0x0][0x22c] ;  /* 0x00008b0000047ab9 */ /* 0x000fe20000000800 */
[----:B------:R-:W-:Y:S01]  /*151e0*/  PRMT R15, R53, 0x7771, RZ ;  /* 0x00007771350f7816 */ /* 0x000fe200000000ff */
[----:B------:R-:W3:Y:S01]  /*151f0*/  LDC R16, c[0x0][0x248] ;  /* 0x00009200ff107b82 */ /* 0x000ee20000000800 */
[----:B--2---:R-:W-:Y:S01]  /*15200*/  IADD3 R6, P6, R10, R3, RZ ;  /* 0x000000030a067210 */ /* 0x004fe20007fde0ff */
[----:B----4-:R-:W-:-:S03]  /*15210*/  IMAD R11, R19, 0x2, R10 ;  /* 0x00000002130b7824 */ /* 0x010fc600078e020a */
[-C--:B------:R-:W-:Y:S02]  /*15220*/  LEA.HI.X.SX32 R7, R10, R2.reuse, 0x1, P6 ;  /* 0x000000020a077211 */ /* 0x080fe400030f0eff */
[C---:B------:R-:W-:Y:S01]  /*15230*/  IADD3 R4, P6, R11.reuse, R3, RZ ;  /* 0x000000030b047210 */ /* 0x040fe20007fde0ff */
[----:B------:R-:W2:Y:S03]  /*15240*/  LDC R23, c[0x0][0x248] ;  /* 0x00009200ff177b82 */ /* 0x000ea60000000800 */
[----:B------:R-:W-:Y:S01]  /*15250*/  LEA.HI.X.SX32 R5, R11, R2, 0x1, P6 ;  /* 0x000000020b057211 */ /* 0x000fe200030f0eff */
[----:B-1----:R-:W-:Y:S01]  /*15260*/  IMAD R11, R12, 0x2, R11 ;  /* 0x000000020c0b7824 */ /* 0x002fe200078e020b */
[----:B------:R-:W-:-:S03]  /*15270*/  PRMT R13, R52, 0x7771, RZ ;  /* 0x00007771340d7816 */ /* 0x000fc600000000ff */
[----:B------:R-:W1:Y:S01]  /*15280*/  LDC R12, c[0x0][0x248] ;  /* 0x00009200ff0c7b82 */ /* 0x000e620000000800 */
[----:B------:R-:W-:Y:S01]  /*15290*/  ISETP.LT.AND P4, PT, R165, UR4, !P0 ;  /* 0x00000004a5007c0c */ /* 0x000fe2000c781270 */
[----:B------:R-:W-:Y:S01]  /*152a0*/  ULDC UR4, c[0x0][0x22c] ;  /* 0x00008b0000047ab9 */ /* 0x000fe20000000800 */
[----:B------:R4:W-:Y:S01]  /*152b0*/  @P5 STG.E.U8 desc[UR16][R8.64], R17 ;  /* 0x0000001108005986 */ /* 0x0009e2000c101110 */
[----:B0-----:R-:W-:Y:S01]  /*152c0*/  IMAD R10, R14, 0x2, R11 ;  /* 0x000000020e0a7824 */ /* 0x001fe200078e020b */
[----:B------:R-:W-:Y:S01]  /*152d0*/  ISETP.LT.AND P5, PT, R167, UR4, !P0 ;  /* 0x00000004a7007c0c */ /* 0x000fe2000c7a1270 */
[----:B------:R-:W-:Y:S01]  /*152e0*/  ULDC UR4, c[0x0][0x22c] ;  /* 0x00008b0000047ab9 */ /* 0x000fe20000000800 */
[----:B------:R0:W-:Y:S01]  /*152f0*/  @P2 STG.E.U8 desc[UR16][R6.64], R13 ;  /* 0x0000000d06002986 */ /* 0x0001e2000c101110 */
[----:B------:R-:W2:Y:S03]  /*15300*/  LDC R14, c[0x0][0x248] ;  /* 0x00009200ff0e7b82 */ /* 0x000ea60000000800 */
[----:B------:R3:W-:Y:S01]  /*15310*/  @P3 STG.E.U8 desc[UR16][R4.64], R15 ;  /* 0x0000000f04003986 */ /* 0x0007e2000c101110 */
[----:B----4-:R-:W-:-:S04]  /*15320*/  IADD3 R8, P3, R11, R3, RZ ;  /* 0x000000030b087210 */ /* 0x010fc80007f7e0ff */
[----:B------:R-:W4:Y:S01]  /*15330*/  LDC R19, c[0x0][0x248] ;  /* 0x00009200ff137b82 */ /* 0x000f220000000800 */
[-C--:B0-----:R-:W-:Y:S02]  /*15340*/  IADD3 R6, P6, R10, R3.reuse, RZ ;  /* 0x000000030a067210 */ /* 0x081fe40007fde0ff */
[-C--:B------:R-:W-:Y:S02]  /*15350*/  LEA.HI.X.SX32 R9, R11, R2.reuse, 0x1, P3 ;  /* 0x000000020b097211 */ /* 0x080fe400018f0eff */
[----:B------:R-:W-:Y:S01]  /*15360*/  PRMT R13, R54, 0x7771, RZ ;  /* 0x00007771360d7816 */ /* 0x000fe200000000ff */
[----:B---3--:R-:W-:Y:S01]  /*15370*/  IMAD R11, R21, 0x2, R10 ;  /* 0x00000002150b7824 */ /* 0x008fe200078e020a */
[----:B------:R-:W-:Y:S01]  /*15380*/  LEA.HI.X.SX32 R7, R10, R2, 0x1, P6 ;  /* 0x000000020a077211 */ /* 0x000fe200030f0eff */
[----:B------:R-:W0:Y:S01]  /*15390*/  LDC R21, c[0x0][0x248] ;  /* 0x00009200ff157b82 */ /* 0x000e220000000800 */
[----:B------:R-:W-:Y:S01]  /*153a0*/  PRMT R15, R55, 0x7771, RZ ;  /* 0x00007771370f7816 */ /* 0x000fe200000000ff */
[----:B------:R3:W-:Y:S04]  /*153b0*/  @P4 STG.E.U8 desc[UR16][R8.64], R13 ;  /* 0x0000000d08004986 */ /* 0x0007e8000c101110 */
[----:B------:R2:W-:Y:S02]  /*153c0*/  @P5 STG.E.U8 desc[UR16][R6.64], R15 ;  /* 0x0000000f06005986 */ /* 0x0005e4000c101110 */
[----:B------:R-:W4:Y:S01]  /*153d0*/  LDC R10, c[0x0][0x248] ;  /* 0x00009200ff0a7b82 */ /* 0x000f220000000800 */
[----:B------:R-:W-:-:S02]  /*153e0*/  IADD3 R4, P5, R11, R3, RZ ;  /* 0x000000030b047210 */ /* 0x000fc40007fbe0ff */
[----:B------:R-:W-:Y:S01]  /*153f0*/  ISETP.LT.AND P2, PT, R169, UR4, !P0 ;  /* 0x00000004a9007c0c */ /* 0x000fe2000c741270 */
[----:B------:R-:W-:Y:S01]  /*15400*/  ULDC UR4, c[0x0][0x22c] ;  /* 0x00008b0000047ab9 */ /* 0x000fe20000000800 */
[----:B------:R-:W-:Y:S01]  /*15410*/  LEA.HI.X.SX32 R5, R11, R2, 0x1, P5 ;  /* 0x000000020b057211 */ /* 0x000fe200028f0eff */
[----:B-1----:R-:W-:Y:S02]  /*15420*/  IMAD R11, R12, 0x2, R11 ;  /* 0x000000020c0b7824 */ /* 0x002fe400078e020b */
[----:B------:R-:W1:Y:S01]  /*15430*/  LDC R12, c[0x0][0x248] ;  /* 0x00009200ff0c7b82 */ /* 0x000e620000000800 */
[----:B---3--:R-:W-:Y:S01]  /*15440*/  PRMT R13, R52, 0x7772, RZ ;  /* 0x00007772340d7816 */ /* 0x008fe200000000ff */
[----:B--2---:R-:W-:Y:S01]  /*15450*/  IMAD R9, R14, 0x2, R11 ;  /* 0x000000020e097824 */ /* 0x004fe200078e020b */
[----:B------:R-:W-:Y:S01]  /*15460*/  ISETP.LT.AND P3, PT, R171, UR4, !P0 ;  /* 0x00000004ab007c0c */ /* 0x000fe2000c761270 */
[----:B------:R-:W-:-:S04]  /*15470*/  ULDC UR4, c[0x0][0x22c] ;  /* 0x00008b0000047ab9 */ /* 0x000fc80000000800 */
[----:B------:R-:W2:Y:S01]  /*15480*/  LDC R14, c[0x0][0x248] ;  /* 0x00009200ff0e7b82 */ /* 0x000ea20000000800 */
[----:B------:R-:W-:Y:S01]  /*15490*/  @P2 STG.E.U8 desc[UR16][R4.64], R13 ;  /* 0x0000000d04002986 */ /* 0x000fe2000c101110 */
[-C--:B------:R-:W-:Y:S02]  /*154a0*/  IADD3 R6, P2, R11, R3.reuse, RZ ;  /* 0x000000030b067210 */ /* 0x080fe40007f5e0ff */
[----:B------:R-:W-:Y:S02]  /*154b0*/  PRMT R17, R53, 0x7772, RZ ;  /* 0x0000777235117816 */ /* 0x000fe400000000ff */
[----:B------:R-:W-:Y:S01]  /*154c0*/  LEA.HI.X.SX32 R7, R11, R2, 0x1, P2 ;  /* 0x000000020b077211 */ /* 0x000fe200010f0eff */
[----:B----4-:R-:W-:Y:S01]  /*154d0*/  IMAD R10, R10, 0x2, R9 ;  /* 0x000000020a0a7824 */ /* 0x010fe200078e0209 */
[----:B------:R-:W-:Y:S01]  /*154e0*/  ISETP.LT.AND P4, PT, R174, UR4, !P0 ;  /* 0x00000004ae007c0c */ /* 0x000fe2000c781270 */
[----:B------:R-:W-:Y:S01]  /*154f0*/  ULDC UR4, c[0x0][0x22c] ;  /* 0x00008b0000047ab9 */ /* 0x000fe20000000800 */
[----:B------:R-:W3:Y:S01]  /*15500*/  LDC R27, c[0x0][0x248] ;  /* 0x00009200ff1b7b82 */ /* 0x000ee20000000800 */
[----:B------:R-:W-:Y:S01]  /*15510*/  IMAD R11, R19, 0x2, R10 ;  /* 0x00000002130b7824 */ /* 0x000fe200078e020a */
[----:B------:R1:W-:Y:S01]  /*15520*/  @P3 STG.E.U8 desc[UR16][R6.64], R17 ;  /* 0x0000001106003986 */ /* 0x0003e2000c101110 */
[----:B------:R-:W-:-:S05]  /*15530*/  IADD3 R8, P2, R9, R3, RZ ;  /* 0x0000000309087210 */ /* 0x000fca0007f5e0ff */
[----:B------:R-:W4:Y:S01]  /*15540*/  LDC R19, c[0x0][0x248] ;  /* 0x00009200ff137b82 */ /* 0x000f220000000800 */
[----:B------:R-:W-:Y:S01]  /*15550*/  ISETP.LT.AND P5, PT, R175, UR4, !P0 ;  /* 0x00000004af007c0c */ /* 0x000fe2000c7a1270 */
[----:B------:R-:W-:Y:S01]  /*15560*/  ULDC UR4, c[0x0][0x22c] ;  /* 0x00008b0000047ab9 */ /* 0x000fe20000000800 */
[----:B-1----:R-:W-:-:S05]  /*15570*/  IMAD R7, R12, 0x2, R11 ;  /* 0x000000020c077824 */ /* 0x002fca00078e020b */
[----:B------:R-:W1:Y:S01]  /*15580*/  LDC R12, c[0x0][0x248] ;  /* 0x00009200ff0c7b82 */ /* 0x000e620000000800 */
[----:B------:R-:W-:Y:S02]  /*15590*/  PRMT R15, R54, 0x7772, RZ ;  /* 0x00007772360f7816 */ /* 0x000fe400000000ff */
[-C--:B------:R-:W-:Y:S02]  /*155a0*/  LEA.HI.X.SX32 R9, R9, R2.reuse, 0x1, P2 ;  /* 0x0000000209097211 */ /* 0x080fe400010f0eff */
[-C--:B------:R-:W-:Y:S02]  /*155b0*/  IADD3 R4, P3, R10, R3.reuse, RZ ;  /* 0x000000030a047210 */ /* 0x080fe40007f7e0ff */
[----:B------:R-:W-:Y:S01]  /*155c0*/  ISETP.LT.AND P6, PT, R178, UR5, !P0 ;  /* 0x00000005b2007c0c */ /* 0x000fe2000c7c1270 */
[----:B------:R2:W-:Y:S01]  /*155d0*/  @P4 STG.E.U8 desc[UR16][R8.64], R15 ;  /* 0x0000000f08004986 */ /* 0x0005e2000c101110 */
[-C--:B------:R-:W-:Y:S01]  /*155e0*/  LEA.HI.X.SX32 R5, R10, R2.reuse, 0x1, P3 ;  /* 0x000000020a057211 */ /* 0x080fe200018f0eff */
[----:B------:R-:W0:Y:S01]  /*155f0*/  LDC R17, c[0x0][0x248] ;  /* 0x00009200ff117b82 */ /* 0x000e220000000800 */
[----:B------:R-:W-:Y:S01]  /*15600*/  PRMT R13, R55, 0x7772, RZ ;  /* 0x00007772370d7816 */ /* 0x000fe200000000ff */
[----:B------:R-:W-:Y:S01]  /*15610*/  ULDC UR5, c[0x0][0x22c] ;  /* 0x00008b0000057ab9 */ /* 0x000fe20000000800 */
[----:B------:R-:W-:Y:S01]  /*15620*/  ISETP.LT.AND P2, PT, R180, UR4, !P0 ;  /* 0x00000004b4007c0c */ /* 0x000fe2000c741270 */
[----:B------:R-:W-:Y:S01]  /*15630*/  ULDC UR4, c[0x0][0x22c] ;  /* 0x00008b0000047ab9 */ /* 0x000fe20000000800 */
[----:B------:R-:W-:Y:S01]  /*15640*/  IADD3 R10, P4, R11, R3, RZ ;  /* 0x000000030b0a7210 */ /* 0x000fe20007f9e0ff */
[----:B------:R-:W-:Y:S01]  /*15650*/  @P5 STG.E.U8 desc[UR16][R4.64], R13 ;  /* 0x0000000d04005986 */ /* 0x000fe2000c101110 */
[----:B--2---:R-:W-:Y:S01]  /*15660*/  IMAD R8, R14, 0x2, R7 ;  /* 0x000000020e087824 */ /* 0x004fe200078e0207 */
[----:B------:R-:W-:Y:S01]  /*15670*/  PRMT R53, R53, 0x7773, RZ ;  /* 0x0000777335357816 */ /* 0x000fe200000000ff */
[----:B------:R-:W2:Y:S01]  /*15680*/  LDC R14, c[0x0][0x248] ;  /* 0x00009200ff0e7b82 */ /* 0x000ea20000000800 */
[----:B------:R-:W-:-:S02]  /*15690*/  LEA.HI.X.SX32 R11, R11, R2, 0x1, P4 ;  /* 0x000000020b0b7211 */ /* 0x000fc400020f0eff */
[----:B------:R-:W-:Y:S02]  /*156a0*/  PRMT R9, R52, 0x7773, RZ ;  /* 0x0000777334097816 */ /* 0x000fe400000000ff */
[----:B------:R-:W-:-:S03]  /*156b0*/  IADD3 R6, P5, R7, R3, RZ ;  /* 0x0000000307067210 */ /* 0x000fc60007fbe0ff */
[----:B------:R4:W-:Y:S01]  /*156c0*/  @P6 STG.E.U8 desc[UR16][R10.64], R9 ;  /* 0x000000090a006986 */ /* 0x0009e2000c101110 */
[----:B------:R-:W-:Y:S01]  /*156d0*/  LEA.HI.X.SX32 R7, R7, R2, 0x1, P5 ;  /* 0x0000000207077211 */ /* 0x000fe200028f0eff */
[----:B------:R-:W3:Y:S04]  /*156e0*/  LDC R15, c[0x0][0x248] ;  /* 0x00009200ff0f7b82 */ /* 0x000ee80000000800 */
[----:B------:R1:W-:Y:S01]  /*156f0*/  @P2 STG.E.U8 desc[UR16][R6.64], R53 ;  /* 0x0000003506002986 */ /* 0x0003e2000c101110 */
[----:B----4-:R-:W-:Y:S01]  /*15700*/  IMAD R9, R19, 0x2, R8 ;  /* 0x0000000213097824 */ /* 0x010fe200078e0208 */
[----:B------:R-:W-:Y:S02]  /*15710*/  IADD3 R4, P2, R8, R3, RZ ;  /* 0x0000000308047210 */ /* 0x000fe40007f5e0ff */
[----:B------:R-:W4:Y:S01]  /*15720*/  LDC R19, c[0x0][0x248] ;  /* 0x00009200ff137b82 */ /* 0x000f220000000800 */
[----:B-1----:R-:W-:-:S07]  /*15730*/  IMAD R7, R12, 0x2, R9 ;  /* 0x000000020c077824 */ /* 0x002fce00078e0209 */
[----:B------:R-:W1:Y:S01]  /*15740*/  LDC R12, c[0x0][0x248] ;  /* 0x00009200ff0c7b82 */ /* 0x000e620000000800 */
[----:B------:R-:W-:Y:S01]  /*15750*/  ISETP.LT.AND P3, PT, R184, UR4, !P0 ;  /* 0x00000004b8007c0c */ /* 0x000fe2000c761270 */
[----:B------:R-:W-:Y:S01]  /*15760*/  ULDC UR4, c[0x0][0x22c] ;  /* 0x00008b0000047ab9 */ /* 0x000fe20000000800 */
[----:B------:R-:W-:Y:S01]  /*15770*/  LEA.HI.X.SX32 R5, R8, R2, 0x1, P2 ;  /* 0x0000000208057211 */ /* 0x000fe200010f0eff */
[----:B--2---:R-:W-:Y:S01]  /*15780*/  IMAD R10, R14, 0x2, R7 ;  /* 0x000000020e0a7824 */ /* 0x004fe200078e0207 */
[----:B------:R-:W-:Y:S02]  /*15790*/  IADD3 R8, P6, R9, R3, RZ ;  /* 0x0000000309087210 */ /* 0x000fe40007fde0ff */
[----:B------:R-:W-:Y:S01]  /*157a0*/  ISETP.LT.AND P4, PT, R185, UR4, !P0 ;  /* 0x00000004b9007c0c */ /* 0x000fe2000c781270 */
[----:B------:R-:W2:Y:S01]  /*157b0*/  LDC R14, c[0x0][0x248] ;  /* 0x00009200ff0e7b82 */ /* 0x000ea20000000800 */
[----:B------:R-:W-:Y:S01]  /*157c0*/  ULDC UR4, c[0x0][0x22c] ;  /* 0x00008b0000047ab9 */ /* 0x000fe20000000800 */
[----:B------:R-:W-:-:S02]  /*157d0*/  PRMT R11, R54, 0x7773, RZ ;  /* 0x00007773360b7816 */ /* 0x000fc400000000ff */
[-C--:B------:R-:W-:Y:S02]  /*157e0*/  LEA.HI.X.SX32 R9, R9, R2.reuse, 0x1, P6 ;  /* 0x0000000209097211 */ /* 0x080fe400030f0eff */
[----:B------:R-:W-:Y:S02]  /*157f0*/  IADD3 R6, P6, R7, R3, RZ ;  /* 0x0000000307067210 */ /* 0x000fe40007fde0ff */
[----:B------:R-:W-:Y:S01]  /*15800*/  ISETP.LT.AND P5, PT, R186, UR4, !P0 ;  /* 0x00000004ba007c0c */ /* 0x000fe2000c7a1270 */
[----:B------:R-:W-:Y:S01]  /*15810*/  ULDC UR4, c[0x0][0x22c] ;  /* 0x00008b0000047ab9 */ /* 0x000fe20000000800 */
[----:B------:R-:W-:Y:S01]  /*15820*/  PRMT R55, R55, 0x7773, RZ ;  /* 0x0000777337377816 */ /* 0x000fe200000000ff */
[----:B------:R0:W-:Y:S01]  /*15830*/  @P3 STG.E.U8 desc[UR16][R4.64], R11 ;  /* 0x0000000b04003986 */ /* 0x0001e2000c101110 */
[----:B------:R-:W-:Y:S02]  /*15840*/  LEA.HI.X.SX32 R7, R7, R2, 0x1, P6 ;  /* 0x0000000207077211 */ /* 0x000fe400030f0eff */
[----:B------:R-:W-:Y:S01]  /*15850*/  ISETP.LT.AND P2, PT, R188, UR4, !P0 ;  /* 0x00000004bc007c0c */ /* 0x000fe2000c741270 */
[----:B------:R-:W-:Y:S01]  /*15860*/  ULDC UR4, c[0x0][0x22c] ;  /* 0x00008b0000047ab9 */ /* 0x000fe20000000800 */
[----:B------:R4:W-:Y:S01]  /*15870*/  @P4 STG.E.U8 desc[UR16][R8.64], R55 ;  /* 0x0000003708004986 */ /* 0x0009e2000c101110 */
[----:B------:R-:W-:-:S02]  /*15880*/  PRMT R13, R72, 0x7770, RZ ;  /* 0x00007770480d7816 */ /* 0x000fc400000000ff */
[-C--:B0-----:R-:W-:Y:S01]  /*15890*/  IADD3 R4, P6, R10, R3.reuse, RZ ;  /* 0x000000030a047210 */ /* 0x081fe20007fde0ff */
[----:B---3--:R-:W-:Y:S01]  /*158a0*/  IMAD R11, R15, 0x2, R10 ;  /* 0x000000020f0b7824 */ /* 0x008fe200078e020a */
[----:B------:R-:W-:Y:S01]  /*158b0*/  ISETP.LT.AND P3, PT, R190, UR4, !P0 ;  /* 0x00000004be007c0c */ /* 0x000fe2000c761270 */
[----:B------:R-:W-:Y:S01]  /*158c0*/  ULDC UR4, c[0x0][0x22c] ;  /* 0x00008b0000047ab9 */ /* 0x000fe20000000800 */
[-C--:B------:R-:W-:Y:S01]  /*158d0*/  LEA.HI.X.SX32 R5, R10, R2.reuse, 0x1, P6 ;  /* 0x000000020a057211 */ /* 0x080fe200030f0eff */
[----:B-1----:R-:W-:Y:S01]  /*158e0*/  IMAD R10, R12, 0x2, R11 ;  /* 0x000000020c0a7824 */ /* 0x002fe200078e020b */
[-C--:B----4-:R-:W-:Y:S01]  /*158f0*/  IADD3 R8, P6, R11, R3.reuse, RZ ;  /* 0x000000030b087210 */ /* 0x090fe20007fde0ff */
[----:B------:R0:W-:Y:S01]  /*15900*/  @P5 STG.E.U8 desc[UR16][R6.64], R13 ;  /* 0x0000000d06005986 */ /* 0x0001e2000c101110 */
[----:B------:R-:W-:Y:S01]  /*15910*/  PRMT R15, R73, 0x7770, RZ ;  /* 0x00007770490f7816 */ /* 0x000fe200000000ff */
[----:B------:R-:W1:Y:S01]  /*15920*/  LDC R12, c[0x0][0x248] ;  /* 0x00009200ff0c7b82 */ /* 0x000e620000000800 */
[----:B------:R-:W-:Y:S01]  /*15930*/  LEA.HI.X.SX32 R9, R11, R2, 0x1, P6 ;  /* 0x000000020b097211 */ /* 0x000fe200030f0eff */
[----:B------:R-:W-:Y:S01]  /*15940*/  IMAD R11, R17, 0x2, R10 ;  /* 0x00000002110b7824 */ /* 0x000fe200078e020a */
[----:B------:R-:W-:Y:S01]  /*15950*/  ISETP.LT.AND P4, PT, R192, UR4, !P0 ;  /* 0x00000004c0007c0c */ /* 0x000fe2000c781270 */
[----:B------:R-:W-:Y:S01]  /*15960*/  ULDC UR4, c[0x0][0x22c] ;  /* 0x00008b0000047ab9 */ /* 0x000fe20000000800 */
[----:B------:R3:W-:Y:S01]  /*15970*/  @P2 STG.E.U8 desc[UR16][R4.64], R15 ;  /* 0x0000000f04002986 */ /* 0x0007e2000c101110 */
[----:B------:R-:W-:Y:S01]  /*15980*/  ISETP.LT.AND P5, PT, R194, UR4, !P0 ;  /* 0x00000004c2007c0c */ /* 0x000fe2000c7a1270 */
[----:B------:R-:W-:Y:S01]  /*15990*/  ULDC UR4, c[0x0][0x22c] ;  /* 0x00008b0000047ab9 */ /* 0x000fe20000000800 */
[----:B0-----:R-:W-:-:S02]  /*159a0*/  IADD3 R6, P6, R10, R3, RZ ;  /* 0x000000030a067210 */ /* 0x001fc40007fde0ff */
[----:B------:R-:W-:Y:S02]  /*159b0*/  PRMT R13, R74, 0x7770, RZ ;  /* 0x000077704a0d7816 */ /* 0x000fe400000000ff */
[-C--:B------:R-:W-:Y:S01]  /*159c0*/  LEA.HI.X.SX32 R7, R10, R2.reuse, 0x1, P6 ;  /* 0x000000020a077211 */ /* 0x080fe200030f0eff */
[----:B--2---:R-:W-:Y:S01]  /*159d0*/  IMAD R10, R14, 0x2, R11 ;  /* 0x000000020e0a7824 */ /* 0x004fe200078e020b */
[----:B------:R-:W-:Y:S01]  /*159e0*/  ISETP.LT.AND P2, PT, R196, UR4, !P0 ;  /* 0x00000004c4007c0c */ /* 0x000fe2000c741270 */
[----:B------:R0:W-:Y:S01]  /*159f0*/  @P3 STG.E.U8 desc[UR16][R8.64], R13 ;  /* 0x0000000d08003986 */ /* 0x0001e2000c101110 */
[----:B---3--:R-:W-:Y:S01]  /*15a00*/  IADD3 R4, P6, R11, R3, RZ ;  /* 0x000000030b047210 */ /* 0x008fe20007fde0ff */
[----:B------:R-:W-:Y:S01]  /*15a10*/  ULDC UR4, c[0x0][0x22c] ;  /* 0x00008b0000047ab9 */ /* 0x000fe20000000800 */
[----:B------:R-:W-:Y:S01]  /*15a20*/  PRMT R17, R75, 0x7770, RZ ;  /* 0x000077704b117816 */ /* 0x000fe200000000ff */
[----:B------:R-:W2:Y:S01]  /*15a30*/  LDC R14, c[0x0][0x248] ;  /* 0x00009200ff0e7b82 */ /* 0x000ea20000000800 */
[----:B------:R-:W-:-:S02]  /*15a40*/  LEA.HI.X.SX32 R5, R11, R2, 0x1, P6 ;  /* 0x000000020b057211 */ /* 0x000fc400030f0eff */
[----:B------:R-:W-:Y:S02]  /*15a50*/  PRMT R15, R72, 0x7771, RZ ;  /* 0x00007771480f7816 */ /* 0x000fe400000000ff */
[CC--:B0-----:R-:W-:Y:S01]  /*15a60*/  IADD3 R8, P6, R10.reuse, R3.reuse, RZ ;  /* 0x000000030a087210 */ /* 0x0c1fe20007fde0ff */
[----:B------:R0:W-:Y:S01]  /*15a70*/  @P4 STG.E.U8 desc[UR16][R6.64], R17 ;  /* 0x0000001106004986 */ /* 0x0001e2000c101110 */
[----:B------:R-:W-:Y:S02]  /*15a80*/  PRMT R13, R73, 0x7771, RZ ;  /* 0x00007771490d7816 */ /* 0x000fe400000000ff */
[----:B------:R-:W-:Y:S01]  /*15a90*/  LEA.HI.X.SX32 R9, R10, R2, 0x1, P6 ;  /* 0x000000020a097211 */ /* 0x000fe200030f0eff */
[----:B------:R-:W-:Y:S01]  /*15aa0*/  IMAD R10, R19, 0x2, R10 ;  /* 0x00000002130a7824 */ /* 0x000fe200078e020a */
[----:B------:R-:W-:Y:S01]  /*15ab0*/  ISETP.LT.AND P3, PT, R198, UR4, !P0 ;  /* 0x00000004c6007c0c */ /* 0x000fe2000c761270 */
[----:B------:R3:W-:Y:S01]  /*15ac0*/  @P5 STG.E.U8 desc[UR16][R4.64], R15 ;  /* 0x0000000f04005986 */ /* 0x0007e2000c101110 */
[----:B------:R-:W-:Y:S01]  /*15ad0*/  ULDC UR4, c[0x0][0x22c] ;  /* 0x00008b0000047ab9 */ /* 0x000fe20000000800 */
[----:B------:R-:W-:Y:S01]  /*15ae0*/  IMAD R11, R21, 0x2, R10 ;  /* 0x00000002150b7824 */ /* 0x000fe200078e020a */
[----:B------:R-:W4:Y:S01]  /*15af0*/  LDC R19, c[0x0][0x248] ;  /* 0x00009200ff137b82 */ /* 0x000f220000000800 */
[----:B------:R3:W-:Y:S01]  /*15b00*/  @P2 STG.E.U8 desc[UR16][R8.64], R13 ;  /* 0x0000000d08002986 */ /* 0x0007e2000c101110 */
[----:B------:R-:W-:Y:S01]  /*15b10*/  ISETP.LT.AND P4, PT, R200, UR4, !P0 ;  /* 0x00000004c8007c0c */ /* 0x000fe2000c781270 */
[----:B------:R-:W-:Y:S01]  /*15b20*/  ULDC UR4, c[0x0][0x22c] ;  /* 0x00008b0000047ab9 */ /* 0x000fe20000000800 */
[----:B0-----:R-:W-:-:S04]  /*15b30*/  IADD3 R6, P2, R10, R3, RZ ;  /* 0x000000030a067210 */ /* 0x001fc80007f5e0ff */
[----:B------:R-:W0:Y:S01]  /*15b40*/  LDC R17, c[0x0][0x248] ;  /* 0x00009200ff117b82 */ /* 0x000e220000000800 */
[----:B------:R-:W-:Y:S01]  /*15b50*/  LEA.HI.X.SX32 R7, R10, R2, 0x1, P2 ;  /* 0x000000020a077211 */ /* 0x000fe200010f0eff */
[----:B-1----:R-:W-:Y:S01]  /*15b60*/  IMAD R10, R12, 0x2, R11 ;  /* 0x000000020c0a7824 */ /* 0x002fe200078e020b */
[----:B---3--:R-:W-:Y:S02]  /*15b70*/  IADD3 R4, P6, R11, R3, RZ ;  /* 0x000000030b047210 */ /* 0x008fe40007fde0ff */
[----:B------:R-:W-:-:S03]  /*15b80*/  PRMT R15, R74, 0x7771, RZ ;  /* 0x000077714a0f7816 */ /* 0x000fc600000000ff */
[----:B------:R-:W1:Y:S01]  /*15b90*/  LDC R12, c[0x0][0x248] ;  /* 0x00009200ff0c7b82 */ /* 0x000e620000000800 */
[----:B------:R-:W-:Y:S02]  /*15ba0*/  LEA.HI.X.SX32 R5, R11, R2, 0x1, P6 ;  /* 0x000000020b057211 */ /* 0x000fe400030f0eff */
[----:B------:R-:W-:Y:S02]  /*15bb0*/  PRMT R13, R75, 0x7771, RZ ;  /* 0x000077714b0d7816 */ /* 0x000fe400000000ff */
[----:B------:R-:W-:Y:S01]  /*15bc0*/  ISETP.LT.AND P5, PT, R202, UR4, !P0 ;  /* 0x00000004ca007c0c */ /* 0x000fe2000c7a1270 */
[----:B------:R4:W-:Y:S02]  /*15bd0*/  @P3 STG.E.U8 desc[UR16][R6.64], R15 ;  /* 0x0000000f06003986 */ /* 0x0009e4000c101110 */
[----:B------:R-:W3:Y:S01]  /*15be0*/  LDC R21, c[0x0][0x248] ;  /* 0x00009200ff157b82 */ /* 0x000ee20000000800 */
[----:B------:R-:W-:Y:S01]  /*15bf0*/  PRMT R11, R72, 0x7772, RZ ;  /* 0x00007772480b7816 */ /* 0x000fe200000000ff */
[----:B------:R2:W-:Y:S01]  /*15c00*/  @P4 STG.E.U8 desc[UR16][R4.64], R13 ;  /* 0x0000000d04004986 */ /* 0x0005e2000c101110 */
[----:B------:R-:W-:Y:S01]  /*15c10*/  IADD3 R8, P4, R10, R3, RZ ;  /* 0x000000030a087210 */ /* 0x000fe20007f9e0ff */
[----:B------:R-:W-:-:S03]  /*15c20*/  ULDC UR4, c[0x0][0x22c] ;  /* 0x00008b0000047ab9 */ /* 0x000fc60000000800 */
[-C--:B------:R-:W-:Y:S01]  /*15c30*/  LEA.HI.X.SX32 R9, R10, R2.reuse, 0x1, P4 ;  /* 0x000000020a097211 */ /* 0x080fe200020f0eff */
[----:B0-----:R-:W-:Y:S01]  /*15c40*/  IMAD R10, R17, 0x2, R10 ;  /* 0x00000002110a7824 */ /* 0x001fe200078e020a */
[----:B------:R-:W-:Y:S01]  /*15c50*/  ISETP.LT.AND P2, PT, R204, UR4, !P0 ;  /* 0x00000004cc007c0c */ /* 0x000fe2000c741270 */
[----:B------:R-:W-:Y:S02]  /*15c60*/  ULDC UR4, c[0x0][0x22c] ;  /* 0x00008b0000047ab9 */ /* 0x000fe40000000800 */
[----:B------:R3:W-:Y:S01]  /*15c70*/  @P5 STG.E.U8 desc[UR16][R8.64], R11 ;  /* 0x0000000b08005986 */ /* 0x0007e2000c101110 */
[----:B----4-:R-:W-:Y:S01]  /*15c80*/  IMAD R7, R19, 0x2, R10 ;  /* 0x0000000213077824 */ /* 0x010fe200078e020a */
[----:B--2---:R-:W-:Y:S01]  /*15c90*/  IADD3 R4, P5, R10, R3, RZ ;  /* 0x000000030a047210 */ /* 0x004fe20007fbe0ff */
[----:B------:R-:W0:Y:S01]  /*15ca0*/  LDC R19, c[0x0][0x248] ;  /* 0x00009200ff137b82 */ /* 0x000e220000000800 */
[----:B------:R-:W-:Y:S01]  /*15cb0*/  ISETP.LT.AND P3, PT, R206, UR4, !P0 ;  /* 0x00000004ce007c0c */ /* 0x000fe2000c761270 */
[----:B------:R-:W-:Y:S01]  /*15cc0*/  ULDC UR4, c[0x0][0x22c] ;  /* 0x00008b0000047ab9 */ /* 0x000fe20000000800 */
[----:B------:R-:W-:Y:S01]  /*15cd0*/  LEA.HI.X.SX32 R5, R10, R2, 0x1, P5 ;  /* 0x000000020a057211 */ /* 0x000fe200028f0eff */
[----:B-1----:R-:W-:Y:S01]  /*15ce0*/  IMAD R10, R12, 0x2, R7 ;  /* 0x000000020c0a7824 */ /* 0x002fe200078e0207 */
[----:B------:R-:W-:-:S03]  /*15cf0*/  PRMT R17, R73, 0x7772, RZ ;  /* 0x0000777249117816 */ /* 0x000fc600000000ff */
[----:B------:R-:W1:Y:S01]  /*15d00*/  LDC R12, c[0x0][0x248] ;  /* 0x00009200ff0c7b82 */ /* 0x000e620000000800 */
[-C--:B------:R-:W-:Y:S01]  /*15d10*/  IADD3 R6, P5, R7, R3.reuse, RZ ;  /* 0x0000000307067210 */ /* 0x080fe20007fbe0ff */
[----:B---3--:R-:W-:Y:S01]  /*15d20*/  IMAD R11, R21, 0x2, R10 ;  /* 0x00000002150b7824 */ /* 0x008fe200078e020a */
[----:B------:R-:W-:Y:S01]  /*15d30*/  ISETP.LT.AND P6, PT, R207, UR4, !P0 ;  /* 0x00000004cf007c0c */ /* 0x000fe2000c7c1270 */
[----:B------:R2:W-:Y:S01]  /*15d40*/  @P2 STG.E.U8 desc[UR16][R4.64], R17 ;  /* 0x0000001104002986 */ /* 0x0005e2000c101110 */
[----:B------:R-:W-:Y:S01]  /*15d50*/  PRMT R13, R74, 0x7772, RZ ;  /* 0x000077724a0d7816 */ /* 0x000fe200000000ff */
[----:B------:R-:W-:Y:S01]  /*15d60*/  ULDC UR4, c[0x0][0x22c] ;  /* 0x00008b0000047ab9 */ /* 0x000fe20000000800 */
[----:B------:R-:W-:Y:S01]  /*15d70*/  LEA.HI.X.SX32 R7, R7, R2, 0x1, P5 ;  /* 0x0000000207077211 */ /* 0x000fe200028f0eff */
[----:B------:R-:W3:Y:S01]  /*15d80*/  LDC R21, c[0x0][0x248] ;  /* 0x00009200ff157b82 */ /* 0x000ee20000000800 */
[----:B------:R-:W-:Y:S02]  /*15d90*/  IADD3 R8, P5, R10, R3, RZ ;  /* 0x000000030a087210 */ /* 0x000fe40007fbe0ff */
[----:B------:R-:W-:Y:S01]  /*15da0*/  PRMT R15, R75, 0x7772, RZ ;  /* 0x000077724b0f7816 */ /* 0x000fe200000000ff */
[----:B------:R4:W-:Y:S01]  /*15db0*/  @P3 STG.E.U8 desc[UR16][R6.64], R13 ;  /* 0x0000000d06003986 */ /* 0x0009e2000c101110 */
[----:B--2---:R-:W-:Y:S01]  /*15dc0*/  IMAD R5, R14, 0x2, R11 ;  /* 0x000000020e057824 */ /* 0x004fe200078e020b */
[----:B------:R-:W-:-:S02]  /*15dd0*/  ISETP.LT.AND P4, PT, R210, UR5, !P0 ;  /* 0x00000005d2007c0c */ /* 0x000fc4000c781270 */
[----:B------:R-:W2:Y:S01]  /*15de0*/  LDC R14, c[0x0][0x248] ;  /* 0x00009200ff0e7b82 */ /* 0x000ea20000000800 */
[----:B------:R-:W-:Y:S01]  /*15df0*/  LEA.HI.X.SX32 R9, R10, R2, 0x1, P5 ;  /* 0x000000020a097211 */ /* 0x000fe200028f0eff */
[----:B------:R-:W-:Y:S01]  /*15e00*/  ULDC UR5, c[0x0][0x22c] ;  /* 0x00008b0000057ab9 */ /* 0x000fe20000000800 */
[----:B----4-:R-:W-:-:S05]  /*15e10*/  IMAD R7, R16, 0x2, R5 ;  /* 0x0000000210077824 */ /* 0x010fca00078e0205 */
[----:B------:R-:W4:Y:S01]  /*15e20*/  LDC R16, c[0x0][0x248] ;  /* 0x00009200ff107b82 */ /* 0x000f220000000800 */
[----:B------:R1:W-:Y:S01]  /*15e30*/  @P6 STG.E.U8 desc[UR16][R8.64], R15 ;  /* 0x0000000f08006986 */ /* 0x0003e2000c101110 */
[----:B------:R-:W-:Y:S01]  /*15e40*/  ISETP.LT.AND P2, PT, R212, UR4, !P0 ;  /* 0x00000004d4007c0c */ /* 0x000fe2000c741270 */
[----:B------:R-:W-:Y:S01]  /*15e50*/  ULDC UR4, c[0x0][0x22c] ;  /* 0x00008b0000047ab9 */ /* 0x000fe20000000800 */
[-C--:B------:R-:W-:Y:S02]  /*15e60*/  IADD3 R10, P5, R11, R3.reuse, RZ ;  /* 0x000000030b0a7210 */ /* 0x080fe40007fbe0ff */
[----:B------:R-:W-:Y:S02]  /*15e70*/  IADD3 R4, P6, R5, R3, RZ ;  /* 0x0000000305047210 */ /* 0x000fe40007fde0ff */
[----:B------:R-:W-:Y:S01]  /*15e80*/  PRMT R73, R73, 0x7773, RZ ;  /* 0x0000777349497816 */ /* 0x000fe200000000ff */
[----:B------:R-:W0:Y:S01]  /*15e90*/  LDC R17, c[0x0][0x248] ;  /* 0x00009200ff117b82 */ /* 0x000e220000000800 */
[----:B------:R-:W-:Y:S01]  /*15ea0*/  LEA.HI.X.SX32 R11, R11, R2, 0x1, P5 ;  /* 0x000000020b0b7211 */ /* 0x000fe200028f0eff */
[----:B-1----:R-:W-:-:S06]  /*15eb0*/  IMAD R9, R12, 0x2, R7 ;  /* 0x000000020c097824 */ /* 0x002fcc00078e0207 */
[----:B------:R-:W1:Y:S01]  /*15ec0*/  LDC R15, c[0x0][0x248] ;  /* 0x00009200ff0f7b82 */ /* 0x000e620000000800 */
[----:B------:R-:W-:Y:S02]  /*15ed0*/  PRMT R13, R72, 0x7773, RZ ;  /* 0x00007773480d7816 */ /* 0x000fe400000000ff */
[----:B------:R-:W-:-:S05]  /*15ee0*/  LEA.HI.X.SX32 R5, R5, R2, 0x1, P6 ;  /* 0x0000000205057211 */ /* 0x000fca00030f0eff */
[----:B------:R-:W3:Y:S01]  /*15ef0*/  LDC R12, c[0x0][0x248] ;  /* 0x00009200ff0c7b82 */ /* 0x000ee20000000800 */
[----:B------:R-:W-:Y:S01]  /*15f00*/  ISETP.LT.AND P3, PT, R216, UR4, !P0 ;  /* 0x00000004d8007c0c */ /* 0x000fe2000c761270 */
[----:B------:R2:W-:Y:S01]  /*15f10*/  @P4 STG.E.U8 desc[UR16][R10.64], R13 ;  /* 0x0000000d0a004986 */ /* 0x0005e2000c101110 */
[----:B------:R-:W-:Y:S01]  /*15f20*/  ULDC UR4, c[0x0][0x22c] ;  /* 0x00008b0000047ab9 */ /* 0x000fe20000000800 */
[-C--:B------:R-:W-:Y:S02]  /*15f30*/  IADD3 R8, P6, R9, R3.reuse, RZ ;  /* 0x0000000309087210 */ /* 0x080fe40007fde0ff */
[----:B------:R4:W-:Y:S01]  /*15f40*/  @P2 STG.E.U8 desc[UR16][R4.64], R73 ;  /* 0x0000004904002986 */ /* 0x0009e2000c101110 */
[----:B------:R-:W-:Y:S02]  /*15f50*/  IADD3 R6, P2, R7, R3, RZ ;  /* 0x0000000307067210 */ /* 0x000fe40007f5e0ff */
[----:B------:R-:W-:Y:S01]  /*15f60*/  ISETP.LT.AND P5, PT, R217, UR4, !P0 ;  /* 0x00000004d9007c0c */ /* 0x000fe2000c7a1270 */
[----:B------:R-:W-:Y:S01]  /*15f70*/  ULDC UR4, c[0x0][0x22c] ;  /* 0x00008b0000047ab9 */ /* 0x000fe20000000800 */
[----:B------:R-:W-:-:S02]  /*15f80*/  LEA.HI.X.SX32 R7, R7, R2, 0x1, P2 ;  /* 0x0000000207077211 */ /* 0x000fc400010f0eff */
[----:B--2---:R-:W-:Y:S01]  /*15f90*/  PRMT R11, R74, 0x7773, RZ ;  /* 0x000077734a0b7816 */ /* 0x004fe200000000ff */
[----:B----4-:R-:W-:Y:S02]  /*15fa0*/  IMAD R5, R14, 0x2, R9 ;  /* 0x000000020e057824 */ /* 0x010fe400078e0209 */
[----:B------:R-:W2:Y:S01]  /*15fb0*/  LDC R14, c[0x0][0x248] ;  /* 0x00009200ff0e7b82 */ /* 0x000ea20000000800 */
[-C--:B------:R-:W-:Y:S01]  /*15fc0*/  LEA.HI.X.SX32 R9, R9, R2.reuse, 0x1, P6 ;  /* 0x0000000209097211 */ /* 0x080fe200030f0eff */
[----:B------:R-:W-:Y:S01]  /*15fd0*/  IMAD R10, R16, 0x2, R5 ;  /* 0x00000002100a7824 */ /* 0x000fe200078e0205 */
[----:B------:R-:W-:Y:S02]  /*15fe0*/  IADD3 R4, P6, R5, R3, RZ ;  /* 0x0000000305047210 */ /* 0x000fe40007fde0ff */
[----:B------:R-:W-:Y:S01]  /*15ff0*/  ISETP.LT.AND P4, PT, R218, UR4, !P0 ;  /* 0x00000004da007c0c */ /* 0x000fe2000c781270 */
[----:B------:R-:W-:Y:S01]  /*16000*/  ULDC UR4, c[0x0][0x22c] ;  /* 0x00008b0000047ab9 */ /* 0x000fe20000000800 */
[----:B------:R-:W-:Y:S01]  /*16010*/  PRMT R75, R75, 0x7773, RZ ;  /* 0x000077734b4b7816 */ /* 0x000fe200000000ff */
[----:B------:R4:W-:Y:S01]  /*16020*/  @P3 STG.E.U8 desc[UR16][R6.64], R11 ;  /* 0x0000000b06003986 */ /* 0x0009e2000c101110 */
[----:B------:R-:W-:Y:S01]  /*16030*/  LEA.HI.X.SX32 R5, R5, R2, 0x1, P6 ;  /* 0x0000000205057211 */ /* 0x000fe200030f0eff */
[----:B------:R-:W2:Y:S01]  /*16040*/  LDC R16, c[0x0][0x248] ;  /* 0x00009200ff107b82 */ /* 0x000ea20000000800 */
[----:B------:R-:W-:Y:S01]  /*16050*/  ISETP.LT.AND P2, PT, R220, UR4, !P0 ;  /* 0x00000004dc007c0c */ /* 0x000fe2000c741270 */
[----:B------:R-:W-:Y:S01]  /*16060*/  ULDC UR4, c[0x0][0x22c] ;  /* 0x00008b0000047ab9 */ /* 0x000fe20000000800 */
[----:B------:R0:W-:Y:S01]  /*16070*/  @P5 STG.E.U8 desc[UR16][R8.64], R75 ;  /* 0x0000004b08005986 */ /* 0x0001e2000c101110 */
[----:B------:R-:W-:-:S02]  /*16080*/  PRMT R13, R48, 0x7770, RZ ;  /* 0x00007770300d7816 */ /* 0x000fc400000000ff */
[-C--:B----4-:R-:W-:Y:S01]  /*16090*/  IADD3 R6, P6, R10, R3.reuse, RZ ;  /* 0x000000030a067210 */ /* 0x090fe20007fde0ff */
[----:B-1----:R-:W-:Y:S01]  /*160a0*/  IMAD R11, R15, 0x2, R10 ;  /* 0x000000020f0b7824 */ /* 0x002fe200078e020a */
[----:B------:R-:W-:Y:S01]  /*160b0*/  ISETP.LT.AND P3, PT, R222, UR4, !P0 ;  /* 0x00000004de007c0c */ /* 0x000fe2000c761270 */
[----:B------:R-:W-:Y:S01]  /*160c0*/  ULDC UR4, c[0x0][0x22c] ;  /* 0x00008b0000047ab9 */ /* 0x000fe20000000800 */
[-C--:B------:R-:W-:Y:S01]  /*160d0*/  LEA.HI.X.SX32 R7, R10, R2.reuse, 0x1, P6 ;  /* 0x000000020a077211 */ /* 0x080fe200030f0eff */
[----:B---3--:R-:W-:Y:S01]  /*160e0*/  IMAD R10, R12, 0x2, R11 ;  /* 0x000000020c0a7824 */ /* 0x008fe200078e020b */
[-C--:B0-----:R-:W-:Y:S01]  /*160f0*/  IADD3 R8, P6, R11, R3.reuse, RZ ;  /* 0x000000030b087210 */ /* 0x081fe20007fde0ff */
        /* <DEDUP_REMOVED lines=46> */
[----:B------:R-:W2:Y:S01]  /*163e0*/  LDC R21, c[0x0][0x248] ;  /* 0x00009200ff157b82 */ /* 0x000ea20000000800 */
        /* <DEDUP_REMOVED lines=9> */
[-C--:B---3--:R-:W-:Y:S01]  /*16480*/  IADD3 R4, P4, R10, R3.reuse, RZ ;  /* 0x000000030a047210 */ /* 0x088fe20007f9e0ff */
[----:B----4-:R-:W-:Y:S01]  /*16490*/  IMAD R7, R19, 0x2, R10 ;  /* 0x0000000213077824 */ /* 0x010fe200078e020a */
[----:B------:R-:W-:Y:S01]  /*164a0*/  ISETP.LT.AND P3, PT, R238, UR4, !P0 ;  /* 0x00000004ee007c0c */ /* 0x000fe2000c761270 */
[----:B------:R-:W-:Y:S01]  /*164b0*/  ULDC UR4, c[0x0][0x22c] ;  /* 0x00008b0000047ab9 */ /* 0x000fe20000000800 */
[----:B------:R-:W-:Y:S01]  /*164c0*/  LEA.HI.X.SX32 R5, R10, R2, 0x1, P4 ;  /* 0x000000020a057211 */ /* 0x000fe200020f0eff */
[----:B-1----:R-:W-:Y:S01]  /*164d0*/  IMAD R10, R12, 0x2, R7 ;  /* 0x000000020c0a7824 */ /* 0x002fe200078e0207 */
[----:B------:R-:W-:Y:S01]  /*164e0*/  IADD3 R6, P4, R7, R3, RZ ;  /* 0x0000000307067210 */ /* 0x000fe20007f9e0ff */
[----:B------:R-:W0:Y:S01]  /*164f0*/  LDC R12, c[0x0][0x248] ;  /* 0x00009200ff0c7b82 */ /* 0x000e220000000800 */
[----:B------:R-:W-:Y:S01]  /*16500*/  ISETP.LT.AND P5, PT, R239, UR4, !P0 ;  /* 0x00000004ef007c0c */ /* 0x000fe2000c7a1270 */
[----:B------:R-:W-:Y:S01]  /*16510*/  ULDC UR4, c[0x0][0x22c] ;  /* 0x00008b0000047ab9 */ /* 0x000fe20000000800 */
[----:B------:R-:W-:-:S02]  /*16520*/  PRMT R17, R49, 0x7772, RZ ;  /* 0x0000777231117816 */ /* 0x000fc400000000ff */
[-C--:B------:R-:W-:Y:S01]  /*16530*/  LEA.HI.X.SX32 R7, R7, R2.reuse, 0x1, P4 ;  /* 0x0000000207077211 */ /* 0x080fe200020f0eff */
[----:B--2---:R-:W-:Y:S01]  /*16540*/  IMAD R11, R21, 0x2, R10 ;  /* 0x00000002150b7824 */ /* 0x004fe200078e020a */
[----:B------:R-:W-:Y:S01]  /*16550*/  IADD3 R8, P4, R10, R3, RZ ;  /* 0x000000030a087210 */ /* 0x000fe20007f9e0ff */
[----:B------:R1:W-:Y:S01]  /*16560*/  @P2 STG.E.U8 desc[UR16][R4.64], R17 ;  /* 0x0000001104002986 */ /* 0x0003e2000c101110 */
[----:B------:R-:W-:Y:S01]  /*16570*/  PRMT R13, R50, 0x7772, RZ ;  /* 0x00007772320d7816 */ /* 0x000fe200000000ff */
[----:B------:R-:W2:Y:S01]  /*16580*/  LDC R19, c[0x0][0x248] ;  /* 0x00009200ff137b82 */ /* 0x000ea20000000800 */
[----:B------:R-:W-:Y:S02]  /*16590*/  LEA.HI.X.SX32 R9, R10, R2, 0x1, P4 ;  /* 0x000000020a097211 */ /* 0x000fe400020f0eff */
[----:B------:R-:W-:Y:S02]  /*165a0*/  PRMT R15, R51, 0x7772, RZ ;  /* 0x00007772330f7816 */ /* 0x000fe400000000ff */
[----:B------:R-:W-:-:S02]  /*165b0*/  ISETP.LT.AND P6, PT, R242, UR5, !P0 ;  /* 0x00000005f2007c0c */ /* 0x000fc4000c7c1270 */
[----:B------:R-:W-:Y:S01]  /*165c0*/  ISETP.LT.AND P2, PT, R244, UR4, !P0 ;  /* 0x00000004f4007c0c */ /* 0x000fe2000c741270 */
[----:B------:R-:W3:Y:S01]  /*165d0*/  LDC R21, c[0x0][0x248] ;  /* 0x00009200ff157b82 */ /* 0x000ee20000000800 */
[----:B-1----:R-:W-:Y:S01]  /*165e0*/  IMAD R5, R14, 0x2, R11 ;  /* 0x000000020e057824 */ /* 0x002fe200078e020b */
[----:B------:R1:W-:Y:S01]  /*165f0*/  @P3 STG.E.U8 desc[UR16][R6.64], R13 ;  /* 0x0000000d06003986 */ /* 0x0003e2000c101110 */
[-C--:B------:R-:W-:Y:S01]  /*16600*/  IADD3 R10, P4, R11, R3.reuse, RZ ;  /* 0x000000030b0a7210 */ /* 0x080fe20007f9e0ff */
[----:B------:R-:W-:Y:S01]  /*16610*/  ULDC UR4, c[0x0][0x22c] ;  /* 0x00008b0000047ab9 */ /* 0x000fe20000000800 */
[----:B------:R-:W-:Y:S01]  /*16620*/  PRMT R49, R49, 0x7773, RZ ;  /* 0x0000777331317816 */ /* 0x000fe200000000ff */
[----:B------:R0:W-:Y:S01]  /*16630*/  @P5 STG.E.U8 desc[UR16][R8.64], R15 ;  /* 0x0000000f08005986 */ /* 0x0001e2000c101110 */
[----:B------:R-:W-:Y:S01]  /*16640*/  IADD3 R4, P5, R5, R3, RZ ;  /* 0x0000000305047210 */ /* 0x000fe20007fbe0ff */
[----:B------:R-:W4:Y:S01]  /*16650*/  LDC R14, c[0x0][0x248] ;  /* 0x00009200ff0e7b82 */ /* 0x000f220000000800 */
[-C--:B------:R-:W-:Y:S01]  /*16660*/  LEA.HI.X.SX32 R11, R11, R2.reuse, 0x1, P4 ;  /* 0x000000020b0b7211 */ /* 0x080fe200020f0eff */
[----:B------:R-:W-:Y:S01]  /*16670*/  ULDC UR5, c[0x0][0x22c] ;  /* 0x00008b0000057ab9 */ /* 0x000fe20000000800 */
[----:B------:R-:W-:Y:S01]  /*16680*/  ISETP.LT.AND P3, PT, R246, UR4, !P0 ;  /* 0x00000004f6007c0c */ /* 0x000fe2000c761270 */
[----:B------:R-:W-:Y:S01]  /*16690*/  ULDC UR4, c[0x0][0x22c] ;  /* 0x00008b0000047ab9 */ /* 0x000fe20000000800 */
[----:B-1----:R-:W-:Y:S01]  /*166a0*/  PRMT R13, R48, 0x7773, RZ ;  /* 0x00007773300d7816 */ /* 0x002fe200000000ff */
[----:B------:R-:W-:Y:S01]  /*166b0*/  IMAD R7, R16, 0x2, R5 ;  /* 0x0000000210077824 */ /* 0x000fe200078e0205 */
[----:B------:R-:W-:Y:S01]  /*166c0*/  LEA.HI.X.SX32 R5, R5, R2, 0x1, P5 ;  /* 0x0000000205057211 */ /* 0x000fe200028f0eff */
[----:B------:R-:W1:Y:S01]  /*166d0*/  LDC R16, c[0x0][0x248] ;  /* 0x00009200ff107b82 */ /* 0x000e620000000800 */
[----:B------:R-:W-:Y:S01]  /*166e0*/  ISETP.LT.AND P4, PT, R250, UR4, !P0 ;  /* 0x00000004fa007c0c */ /* 0x000fe2000c781270 */
[----:B------:R-:W-:Y:S01]  /*166f0*/  @P6 STG.E.U8 desc[UR16][R10.64], R13 ;  /* 0x0000000d0a006986 */ /* 0x000fe2000c101110 */
[----:B------:R-:W-:-:S03]  /*16700*/  ULDC UR4, c[0x0][0x22c] ;  /* 0x00008b0000047ab9 */ /* 0x000fc60000000800 */
[----:B------:R4:W-:Y:S01]  /*16710*/  @P2 STG.E.U8 desc[UR16][R4.64], R49 ;  /* 0x0000003104002986 */ /* 0x0009e2000c101110 */
[CC--:B------:R-:W-:Y:S01]  /*16720*/  IADD3 R6, P2, R7.reuse, R3.reuse, RZ ;  /* 0x0000000307067210 */ /* 0x0c0fe20007f5e0ff */
[----:B0-----:R-:W-:Y:S01]  /*16730*/  IMAD R9, R12, 0x2, R7 ;  /* 0x000000020c097824 */ /* 0x001fe200078e0207 */
[----:B------:R-:W-:Y:S01]  /*16740*/  ISETP.LT.AND P5, PT, R252, UR4, !P0 ;  /* 0x00000004fc007c0c */ /* 0x000fe2000c7a1270 */
[----:B------:R-:W-:Y:S01]  /*16750*/  ULDC UR4, c[0x0][0x22c] ;  /* 0x00008b0000047ab9 */ /* 0x000fe20000000800 */
[-C--:B------:R-:W-:Y:S01]  /*16760*/  LEA.HI.X.SX32 R7, R7, R2.reuse, 0x1, P2 ;  /* 0x0000000207077211 */ /* 0x080fe200010f0eff */
[----:B------:R-:W0:Y:S01]  /*16770*/  LDC R15, c[0x0][0x248] ;  /* 0x00009200ff0f7b82 */ /* 0x000e220000000800 */
[----:B------:R-:W-:Y:S01]  /*16780*/  ISETP.LT.AND P2, PT, R100, UR4, !P0 ;  /* 0x0000000464007c0c */ /* 0x000fe2000c741270 */
[----:B------:R-:W-:Y:S01]  /*16790*/  ULDC UR4, c[0x0][0x22c] ;  /* 0x00008b0000047ab9 */ /* 0x000fe20000000800 */
[----:B------:R-:W2:Y:S01]  /*167a0*/  LDL.LU R100, [R1+0x304] ;  /* 0x0003040001647983 */ /* 0x000ea20000300800 */
[CC--:B------:R-:W-:Y:S01]  /*167b0*/  IADD3 R8, P6, R9.reuse, R3.reuse, RZ ;  /* 0x0000000309087210 */ /* 0x0c0fe20007fde0ff */
[----:B----4-:R-:W-:Y:S01]  /*167c0*/  IMAD R5, R14, 0x2, R9 ;  /* 0x000000020e057824 */ /* 0x010fe200078e0209 */
[----:B------:R-:W-:Y:S01]  /*167d0*/  PRMT R11, R50, 0x7773, RZ ;  /* 0x00007773320b7816 */ /* 0x000fe200000000ff */
[----:B------:R-:W4:Y:S01]  /*167e0*/  LDL.LU R247, [R1+0x18] ;  /* 0x0000180001f77983 */ /* 0x000f220000300800 */
[----:B------:R-:W-:Y:S01]  /*167f0*/  LEA.HI.X.SX32 R9, R9, R2, 0x1, P6 ;  /* 0x0000000209097211 */ /* 0x000fe200030f0eff */
[----:B------:R-:W3:Y:S01]  /*16800*/  LDC R12, c[0x0][0x248] ;  /* 0x00009200ff0c7b82 */ /* 0x000ee20000000800 */
[----:B------:R-:W-:-:S02]  /*16810*/  IADD3 R4, P6, R5, R3, RZ ;  /* 0x0000000305047210 */ /* 0x000fc40007fde0ff */
[----:B------:R-:W-:Y:S01]  /*16820*/  PRMT R51, R51, 0x7773, RZ ;  /* 0x0000777333337816 */ /* 0x000fe200000000ff */
[----:B------:R0:W-:Y:S01]  /*16830*/  @P3 STG.E.U8 desc[UR16][R6.64], R11 ;  /* 0x0000000b06003986 */ /* 0x0001e2000c101110 */
[----:B-1----:R-:W-:Y:S01]  /*16840*/  IMAD R10, R16, 0x2, R5 ;  /* 0x00000002100a7824 */ /* 0x002fe200078e0205 */
[----:B------:R-:W-:Y:S01]  /*16850*/  ISETP.LT.AND P3, PT, R101, UR4, !P0 ;  /* 0x0000000465007c0c */ /* 0x000fe2000c761270 */
[----:B------:R-:W-:Y:S01]  /*16860*/  ULDC UR4, c[0x0][0x22c] ;  /* 0x00008b0000047ab9 */ /* 0x000fe20000000800 */
[----:B------:R-:W-:Y:S01]  /*16870*/  LEA.HI.X.SX32 R5, R5, R2, 0x1, P6 ;  /* 0x0000000205057211 */ /* 0x000fe200030f0eff */
[----:B------:R-:W4:Y:S01]  /*16880*/  LDL.LU R101, [R1+0x300] ;  /* 0x0003000001657983 */ /* 0x000f220000300800 */
[----:B------:R-:W1:Y:S03]  /*16890*/  LDC R17, c[0x0][0x248] ;  /* 0x00009200ff117b82 */ /* 0x000e660000000800 */
[----:B------:R3:W-:Y:S01]  /*168a0*/  @P4 STG.E.U8 desc[UR16][R8.64], R51 ;  /* 0x0000003308004986 */ /* 0x0007e2000c101110 */
[----:B------:R-:W-:Y:S01]  /*168b0*/  ISETP.LT.AND P4, PT, R102, UR4, !P0 ;  /* 0x0000000466007c0c */ /* 0x000fe2000c781270 */
[----:B------:R-:W-:-:S02]  /*168c0*/  ULDC UR4, c[0x0][0x22c] ;  /* 0x00008b0000047ab9 */ /* 0x000fc40000000800 */
[----:B------:R-:W4:Y:S01]  /*168d0*/  LDL.LU R250, [R1+0x1c] ;  /* 0x00001c0001fa7983 */ /* 0x000f220000300800 */
[----:B------:R-:W1:Y:S03]  /*168e0*/  LDC R14, c[0x0][0x248] ;  /* 0x00009200ff0e7b82 */ /* 0x000e660000000800 */
[----:B------:R-:W4:Y:S04]  /*168f0*/  LDL.LU R102, [R1+0x2fc] ;  /* 0x0002fc0001667983 */ /* 0x000f280000300800 */
[----:B------:R-:W4:Y:S01]  /*16900*/  LDL.LU R252, [R1+0x20] ;  /* 0x0000200001fc7983 */ /* 0x000f220000300800 */
[----:B--2---:R-:W-:Y:S01]  /*16910*/  PRMT R13, R100, 0x7770, RZ ;  /* 0x00007770640d7816 */ /* 0x004fe200000000ff */
[----:B------:R-:W2:Y:S04]  /*16920*/  LDC R16, c[0x0][0x248] ;  /* 0x00009200ff107b82 */ /* 0x000ea80000000800 */
[----:B------:R1:W-:Y:S01]  /*16930*/  @P5 STG.E.U8 desc[UR16][R4.64], R13 ;  /* 0x0000000d04005986 */ /* 0x0003e2000c101110 */
[----:B------:R-:W-:Y:S01]  /*16940*/  ISETP.LT.AND P5, PT, R103, UR4, !P0 ;  /* 0x0000000467007c0c */ /* 0x000fe2000c7a1270 */
[----:B0-----:R-:W-:Y:S01]  /*16950*/  IMAD R11, R15, 0x2, R10 ;  /* 0x000000020f0b7824 */ /* 0x001fe200078e020a */
[----:B------:R-:W-:Y:S01]  /*16960*/  IADD3 R6, P6, R10, R3, RZ ;  /* 0x000000030a067210 */ /* 0x000fe20007fde0ff */
[----:B------:R-:W2:Y:S01]  /*16970*/  LDL.LU R103, [R1+0x2f8] ;  /* 0x0002f80001677983 */ /* 0x000ea20000300800 */
[----:B------:R-:W-:-:S03]  /*16980*/  ULDC UR4, c[0x0][0x22c] ;  /* 0x00008b0000047ab9 */ /* 0x000fc60000000800 */
[----:B------:R-:W2:Y:S01]  /*16990*/  LDL.LU R243, [R1+0x24] ;  /* 0x0000240001f37983 */ /* 0x000ea20000300800 */
[-C--:B------:R-:W-:Y:S01]  /*169a0*/  LEA.HI.X.SX32 R7, R10, R2.reuse, 0x1, P6 ;  /* 0x000000020a077211 */ /* 0x080fe200030f0eff */
[----:B---3--:R-:W-:Y:S01]  /*169b0*/  IMAD R10, R12, 0x2, R11 ;  /* 0x000000020c0a7824 */ /* 0x008fe200078e020b */
[-C--:B------:R-:W-:Y:S01]  /*169c0*/  IADD3 R8, P6, R11, R3.reuse, RZ ;  /* 0x000000030b087210 */ /* 0x080fe20007fde0ff */
[----:B------:R-:W3:Y:S01]  /*169d0*/  LDL.LU R251, [R1+0x28] ;  /* 0x0000280001fb7983 */ /* 0x000ee20000300800 */
[----:B----4-:R-:W-:Y:S01]  /*169e0*/  PRMT R15, R101, 0x7770, RZ ;  /* 0x00007770650f7816 */ /* 0x010fe200000000ff */
[----:B------:R-:W0:Y:S01]  /*169f0*/  LDC R12, c[0x0][0x248] ;  /* 0x00009200ff0c7b82 */ /* 0x000e220000000800 */
[-C--:B------:R-:W-:Y:S02]  /*16a00*/  LEA.HI.X.SX32 R9, R11, R2.reuse, 0x1, P6 ;  /* 0x000000020b097211 */ /* 0x080fe400030f0eff */
[----:B-1----:R-:W-:Y:S01]  /*16a10*/  IADD3 R4, P6, R10, R3, RZ ;  /* 0x000000030a047210 */ /* 0x002fe20007fde0ff */
[----:B------:R1:W-:Y:S01]  /*16a20*/  @P2 STG.E.U8 desc[UR16][R6.64], R15 ;  /* 0x0000000f06002986 */ /* 0x0003e2000c101110 */
[----:B------:R-:W-:Y:S01]  /*16a30*/  IMAD R11, R17, 0x2, R10 ;  /* 0x00000002110b7824 */ /* 0x000fe200078e020a */
[----:B------:R-:W-:Y:S01]  /*16a40*/  ISETP.LT.AND P2, PT, R247, UR4, !P0 ;  /* 0x00000004f7007c0c */ /* 0x000fe2000c741270 */
[----:B------:R-:W-:Y:S01]  /*16a50*/  ULDC UR4, c[0x0][0x22c] ;  /* 0x00008b0000047ab9 */ /* 0x000fe20000000800 */
[----:B------:R-:W-:Y:S01]  /*16a60*/  PRMT R13, R102, 0x7770, RZ ;  /* 0x00007770660d7816 */ /* 0x000fe200000000ff */
[----:B------:R-:W4:Y:S01]  /*16a70*/  LDL.LU R247, [R1+0x2c] ;  /* 0x00002c0001f77983 */ /* 0x000f220000300800 */
[----:B------:R-:W-:-:S03]  /*16a80*/  LEA.HI.X.SX32 R5, R10, R2, 0x1, P6 ;  /* 0x000000020a057211 */ /* 0x000fc600030f0eff */
[----:B------:R2:W-:Y:S01]  /*16a90*/  @P3 STG.E.U8 desc[UR16][R8.64], R13 ;  /* 0x0000000d08003986 */ /* 0x0005e2000c101110 */
[----:B------:R-:W-:Y:S01]  /*16aa0*/  ISETP.LT.AND P3, PT, R250, UR4, !P0 ;  /* 0x00000004fa007c0c */ /* 0x000fe2000c761270 */
[----:B------:R-:W-:Y:S02]  /*16ab0*/  ULDC UR4, c[0x0][0x22c] ;  /* 0x00008b0000047ab9 */ /* 0x000fe40000000800 */
[----:B------:R-:W4:Y:S01]  /*16ac0*/  LDL.LU R250, [R1+0x30] ;  /* 0x0000300001fa7983 */ /* 0x000f220000300800 */
[----:B-1----:R-:W-:Y:S02]  /*16ad0*/  IADD3 R6, P6, R11, R3, RZ ;  /* 0x000000030b067210 */ /* 0x002fe40007fde0ff */
[----:B--2---:R-:W-:-:S05]  /*16ae0*/  PRMT R17, R103, 0x7770, RZ ;  /* 0x0000777067117816 */ /* 0x004fca00000000ff */
[----:B------:R1:W-:Y:S01]  /*16af0*/  @P4 STG.E.U8 desc[UR16][R4.64], R17 ;  /* 0x0000001104004986 */ /* 0x0003e2000c101110 */
[----:B------:R-:W-:Y:S01]  /*16b00*/  ISETP.LT.AND P4, PT, R252, UR4, !P0 ;  /* 0x00000004fc007c0c */ /* 0x000fe2000c781270 */
[----:B------:R-:W-:Y:S01]  /*16b10*/  IMAD R10, R14, 0x2, R11 ;  /* 0x000000020e0a7824 */ /* 0x000fe200078e020b */
[-C--:B------:R-:W-:Y:S01]  /*16b20*/  LEA.HI.X.SX32 R7, R11, R2.reuse, 0x1, P6 ;  /* 0x000000020b077211 */ /* 0x080fe200030f0eff */
[----:B------:R-:W2:Y:S01]  /*16b30*/  LDL.LU R252, [R1+0x34] ;  /* 0x0000340001fc7983 */ /* 0x000ea20000300800 */
[----:B------:R-:W-:Y:S01]  /*16b40*/  PRMT R15, R100, 0x7771, RZ ;  /* 0x00007771640f7816 */ /* 0x000fe200000000ff */
[----:B------:R-:W-:Y:S01]  /*16b50*/  ULDC UR4, c[0x0][0x22c] ;  /* 0x00008b0000047ab9 */ /* 0x000fe20000000800 */
[CC--:B------:R-:W-:Y:S01]  /*16b60*/  IADD3 R8, P6, R10.reuse, R3.reuse, RZ ;  /* 0x000000030a087210 */ /* 0x0c0fe20007fde0ff */
[----:B------:R-:W2:Y:S01]  /*16b70*/  LDC R14, c[0x0][0x248] ;  /* 0x00009200ff0e7b82 */ /* 0x000ea20000000800 */
[----:B------:R-:W-:Y:S02]  /*16b80*/  PRMT R13, R101, 0x7771, RZ ;  /* 0x00007771650d7816 */ /* 0x000fe400000000ff */
[----:B------:R-:W-:Y:S01]  /*16b90*/  LEA.HI.X.SX32 R9, R10, R2, 0x1, P6 ;  /* 0x000000020a097211 */ /* 0x000fe200030f0eff */
[----:B------:R-:W-:Y:S01]  /*16ba0*/  IMAD R10, R19, 0x2, R10 ;  /* 0x00000002130a7824 */ /* 0x000fe200078e020a */
[----:B------:R0:W-:Y:S01]  /*16bb0*/  @P5 STG.E.U8 desc[UR16][R6.64], R15 ;  /* 0x0000000f06005986 */ /* 0x0001e2000c101110 */
[----:B------:R-:W-:Y:S01]  /*16bc0*/  ISETP.LT.AND P5, PT, R243, UR4, !P0 ;  /* 0x00000004f3007c0c */ /* 0x000fe2000c7a1270 */
[----:B------:R-:W-:Y:S01]  /*16bd0*/  ULDC UR4, c[0x0][0x22c] ;  /* 0x00008b0000047ab9 */ /* 0x000fe20000000800 */
[----:B-1----:R-:W1:Y:S01]  /*16be0*/  LDC R17, c[0x0][0x248] ;  /* 0x00009200ff117b82 */ /* 0x002e620000000800 */
[----:B------:R0:W-:Y:S01]  /*16bf0*/  @P2 STG.E.U8 desc[UR16][R8.64], R13 ;  /* 0x0000000d08002986 */ /* 0x0001e2000c101110 */
[----:B------:R-:W-:Y:S01]  /*16c00*/  IADD3 R4, P2, R10, R3, RZ ;  /* 0x000000030a047210 */ /* 0x000fe20007f5e0ff */
[----:B------:R-:W-:-:S03]  /*16c10*/  IMAD R11, R21, 0x2, R10 ;  /* 0x00000002150b7824 */ /* 0x000fc600078e020a */
[-C--:B------:R-:W-:Y:S02]  /*16c20*/  LEA.HI.X.SX32 R5, R10, R2.reuse, 0x1, P2 ;  /* 0x000000020a057211 */ /* 0x080fe400010f0eff */
[----:B---3--:R-:W-:Y:S01]  /*16c30*/  ISETP.LT.AND P2, PT, R251, UR4, !P0 ;  /* 0x00000004fb007c0c */ /* 0x008fe2000c741270 */
[----:B------:R-:W3:Y:S01]  /*16c40*/  LDC R19, c[0x0][0x248] ;  /* 0x00009200ff137b82 */ /* 0x000ee20000000800 */
[----:B------:R-:W3:Y:S01]  /*16c50*/  LDL.LU R251, [R1+0x38] ;  /* 0x0000380001fb7983 */ /* 0x000ee20000300800 */
[CC--:B0-----:R-:W-:Y:S02]  /*16c60*/  IADD3 R6, P6, R11.reuse, R3.reuse, RZ ;  /* 0x000000030b067210 */ /* 0x0c1fe40007fde0ff */
[----:B------:R-:W-:Y:S01]  /*16c70*/  PRMT R15, R102, 0x7771, RZ ;  /* 0x00007771660f7816 */ /* 0x000fe200000000ff */
[----:B------:R-:W-:Y:S01]  /*16c80*/  IMAD R10, R12, 0x2, R11 ;  /* 0x000000020c0a7824 */ /* 0x000fe200078e020b */
[----:B------:R-:W-:Y:S01]  /*16c90*/  LEA.HI.X.SX32 R7, R11, R2, 0x1, P6 ;  /* 0x000000020b077211 */ /* 0x000fe200030f0eff */
[----:B------:R-:W-:Y:S01]  /*16ca0*/  ULDC UR4, c[0x0][0x22c] ;  /* 0x00008b0000047ab9 */ /* 0x000fe20000000800 */
[----:B------:R-:W-:Y:S01]  /*16cb0*/  PRMT R13, R103, 0x7771, RZ ;  /* 0x00007771670d7816 */ /* 0x000fe200000000ff */
[----:B------:R-:W-:Y:S01]  /*16cc0*/  @P3 STG.E.U8 desc[UR16][R4.64], R15 ;  /* 0x0000000f04003986 */ /* 0x000fe2000c101110 */
[----:B----4-:R-:W-:Y:S01]  /*16cd0*/  ISETP.LT.AND P3, PT, R247, UR4, !P0 ;  /* 0x00000004f7007c0c */ /* 0x010fe2000c761270 */
[----:B------:R-:W-:Y:S01]  /*16ce0*/  ULDC UR4, c[0x0][0x22c] ;  /* 0x00008b0000047ab9 */ /* 0x000fe20000000800 */
[----:B------:R-:W0:Y:S01]  /*16cf0*/  LDC R12, c[0x0][0x248] ;  /* 0x00009200ff0c7b82 */ /* 0x000e220000000800 */
[----:B------:R3:W-:Y:S01]  /*16d00*/  @P4 STG.E.U8 desc[UR16][R6.64], R13 ;  /* 0x0000000d06004986 */ /* 0x0007e2000c101110 */
[----:B------:R-:W-:-:S03]  /*16d10*/  IADD3 R8, P4, R10, R3, RZ ;  /* 0x000000030a087210 */ /* 0x000fc60007f9e0ff */
[----:B------:R-:W4:Y:S01]  /*16d20*/  LDL.LU R247, [R1+0x3c] ;  /* 0x00003c0001f77983 */ /* 0x000f220000300800 */
[----:B------:R-:W-:Y:S01]  /*16d30*/  ISETP.LT.AND P6, PT, R250, UR4, !P0 ;  /* 0x00000004fa007c0c */ /* 0x000fe2000c7c1270 */
[----:B------:R-:W-:Y:S01]  /*16d40*/  ULDC UR4, c[0x0][0x22c] ;  /* 0x00008b0000047ab9 */ /* 0x000fe20000000800 */
[----:B------:R-:W-:Y:S01]  /*16d50*/  LEA.HI.X.SX32 R9, R10, R2, 0x1, P4 ;  /* 0x000000020a097211 */ /* 0x000fe200020f0eff */
[----:B------:R-:W4:Y:S01]  /*16d60*/  LDL.LU R250, [R1+0x40] ;  /* 0x0000400001fa7983 */ /* 0x000f220000300800 */
[----:B------:R-:W0:Y:S01]  /*16d70*/  LDC R21, c[0x0][0x248] ;  /* 0x00009200ff157b82 */ /* 0x000e220000000800 */
[----:B--2---:R-:W-:Y:S01]  /*16d80*/  ISETP.LT.AND P4, PT, R252, UR5, !P0 ;  /* 0x00000005fc007c0c */ /* 0x004fe2000c781270 */
[----:B-1----:R-:W-:Y:S01]  /*16d90*/  IMAD R10, R17, 0x2, R10 ;  /* 0x00000002110a7824 */ /* 0x002fe200078e020a */
[----:B------:R-:W2:Y:S01]  /*16da0*/  LDL.LU R252, [R1+0x44] ;  /* 0x0000440001fc7983 */ /* 0x000ea20000300800 */
[----:B------:R-:W-:Y:S01]  /*16db0*/  PRMT R11, R100, 0x7772, RZ ;  /* 0x00007772640b7816 */ /* 0x000fe200000000ff */
[----:B------:R-:W-:Y:S01]  /*16dc0*/  ULDC UR5, c[0x0][0x22c] ;  /* 0x00008b0000057ab9 */ /* 0x000fe20000000800 */
[----:B---3--:R-:W-:Y:S01]  /*16dd0*/  IMAD R7, R19, 0x2, R10 ;  /* 0x0000000213077824 */ /* 0x008fe200078e020a */
[----:B------:R-:W-:Y:S01]  /*16de0*/  PRMT R17, R101, 0x7772, RZ ;  /* 0x0000777265117816 */ /* 0x000fe200000000ff */
[----:B------:R-:W1:Y:S01]  /*16df0*/  LDC R19, c[0x0][0x248] ;  /* 0x00009200ff137b82 */ /* 0x000e620000000800 */
[----:B------:R3:W-:Y:S01]  /*16e00*/  @P5 STG.E.U8 desc[UR16][R8.64], R11 ;  /* 0x0000000b08005986 */ /* 0x0007e2000c101110 */
[----:B------:R-:W-:-:S04]  /*16e10*/  IADD3 R4, P5, R10, R3, RZ ;  /* 0x000000030a047210 */ /* 0x000fc80007fbe0ff */
[-C--:B------:R-:W-:Y:S01]  /*16e20*/  LEA.HI.X.SX32 R5, R10, R2.reuse, 0x1, P5 ;  /* 0x000000020a057211 */ /* 0x080fe200028f0eff */
[----:B0-----:R-:W-:Y:S01]  /*16e30*/  IMAD R10, R12, 0x2, R7 ;  /* 0x000000020c0a7824 */ /* 0x001fe200078e0207 */
[CC--:B------:R-:W-:Y:S01]  /*16e40*/  IADD3 R6, P5, R7.reuse, R3.reuse, RZ ;  /* 0x0000000307067210 */ /* 0x0c0fe20007fbe0ff */
[----:B------:R-:W0:Y:S03]  /*16e50*/  LDC R12, c[0x0][0x248] ;  /* 0x00009200ff0c7b82 */ /* 0x000e260000000800 */
[-C--:B------:R-:W-:Y:S01]  /*16e60*/  LEA.HI.X.SX32 R7, R7, R2.reuse, 0x1, P5 ;  /* 0x0000000207077211 */ /* 0x080fe200028f0eff */
[----:B---3--:R-:W-:Y:S01]  /*16e70*/  IMAD R11, R21, 0x2, R10 ;  /* 0x00000002150b7824 */ /* 0x008fe200078e020a */
[----:B------:R-:W-:Y:S01]  /*16e80*/  IADD3 R8, P5, R10, R3, RZ ;  /* 0x000000030a087210 */ /* 0x000fe20007fbe0ff */
[----:B------:R3:W-:Y:S01]  /*16e90*/  @P2 STG.E.U8 desc[UR16][R4.64], R17 ;  /* 0x0000001104002986 */ /* 0x0007e2000c101110 */
[----:B------:R-:W-:Y:S01]  /*16ea0*/  PRMT R13, R102, 0x7772, RZ ;  /* 0x00007772660d7816 */ /* 0x000fe200000000ff */
[----:B------:R-:W1:Y:S01]  /*16eb0*/  LDC R21, c[0x0][0x248] ;  /* 0x00009200ff157b82 */ /* 0x000e620000000800 */
[----:B------:R-:W-:-:S02]  /*16ec0*/  LEA.HI.X.SX32 R9, R10, R2, 0x1, P5 ;  /* 0x000000020a097211 */ /* 0x000fc400028f0eff */
[----:B------:R-:W-:Y:S02]  /*16ed0*/  PRMT R15, R103, 0x7772, RZ ;  /* 0x00007772670f7816 */ /* 0x000fe400000000ff */
[----:B------:R-:W-:Y:S01]  /*16ee0*/  ISETP.LT.AND P2, PT, R251, UR4, !P0 ;  /* 0x00000004fb007c0c */ /* 0x000fe2000c741270 */
[----:B------:R4:W-:Y:S01]  /*16ef0*/  @P3 STG.E.U8 desc[UR16][R6.64], R13 ;  /* 0x0000000d06003986 */ /* 0x0009e2000c101110 */
[----:B---3--:R-:W-:Y:S01]  /*16f00*/  IMAD R5, R14, 0x2, R11 ;  /* 0x000000020e057824 */ /* 0x008fe200078e020b */
[-C--:B------:R-:W-:Y:S02]  /*16f10*/  IADD3 R10, P5, R11, R3.reuse, RZ ;  /* 0x000000030b0a7210 */ /* 0x080fe40007fbe0ff */
[----:B------:R0:W-:Y:S01]  /*16f20*/  @P6 STG.E.U8 desc[UR16][R8.64], R15 ;  /* 0x0000000f08006986 */ /* 0x0001e2000c101110 */
[----:B------:R-:W-:Y:S01]  /*16f30*/  ULDC UR4, c[0x0][0x22c] ;  /* 0x00008b0000047ab9 */ /* 0x000fe20000000800 */
[----:B------:R-:W-:Y:S01]  /*16f40*/  PRMT R101, R101, 0x7773, RZ ;  /* 0x0000777365657816 */ /* 0x000fe200000000ff */
[----:B------:R-:W3:Y:S01]  /*16f50*/  LDC R14, c[0x0][0x248] ;  /* 0x00009200ff0e7b82 */ /* 0x000ee20000000800 */
[----:B------:R-:W-:-:S02]  /*16f60*/  IADD3 R4, P6, R5, R3, RZ ;  /* 0x0000000305047210 */ /* 0x000fc40007fde0ff */
[-C--:B------:R-:W-:Y:S01]  /*16f70*/  LEA.HI.X.SX32 R11, R11, R2.reuse, 0x1, P5 ;  /* 0x000000020b0b7211 */ /* 0x080fe200028f0eff */
[----:B----4-:R-:W-:Y:S01]  /*16f80*/  IMAD R7, R16, 0x2, R5 ;  /* 0x0000000210077824 */ /* 0x010fe200078e0205 */
[----:B------:R-:W-:Y:S02]  /*16f90*/  PRMT R13, R100, 0x7773, RZ ;  /* 0x00007773640d7816 */ /* 0x000fe400000000ff */
[----:B------:R-:W-:Y:S01]  /*16fa0*/  LEA.HI.X.SX32 R5, R5, R2, 0x1, P6 ;  /* 0x0000000205057211 */ /* 0x000fe200030f0eff */
[----:B------:R-:W4:Y:S01]  /*16fb0*/  LDC R16, c[0x0][0x248] ;  /* 0x00009200ff107b82 */ /* 0x000f220000000800 */
[----:B------:R-:W-:Y:S01]  /*16fc0*/  ISETP.LT.AND P3, PT, R247, UR4, !P0 ;  /* 0x00000004f7007c0c */ /* 0x000fe2000c761270 */
[----:B------:R-:W-:Y:S01]  /*16fd0*/  ULDC UR4, c[0x0][0x22c] ;  /* 0x00008b0000047ab9 */ /* 0x000fe20000000800 */
[----:B------:R0:W-:Y:S01]  /*16fe0*/  @P4 STG.E.U8 desc[UR16][R10.64], R13 ;  /* 0x0000000d0a004986 */ /* 0x0001e2000c101110 */
[----:B------:R-:W-:Y:S01]  /*16ff0*/  ISETP.LT.AND P5, PT, R250, UR4, !P0 ;  /* 0x00000004fa007c0c */ /* 0x000fe2000c7a1270 */
[----:B------:R-:W-:-:S02]  /*17000*/  ULDC UR4, c[0x0][0x22c] ;  /* 0x00008b0000047ab9 */ /* 0x000fc40000000800 */
[----:B------:R3:W-:Y:S01]  /*17010*/  @P2 STG.E.U8 desc[UR16][R4.64], R101 ;  /* 0x0000006504002986 */ /* 0x0007e2000c101110 */
[----:B------:R-:W-:Y:S01]  /*17020*/  IADD3 R6, P2, R7, R3, RZ ;  /* 0x0000000307067210 */ /* 0x000fe20007f5e0ff */
[----:B0-----:R-:W-:Y:S01]  /*17030*/  IMAD R9, R12, 0x2, R7 ;  /* 0x000000020c097824 */ /* 0x001fe200078e0207 */
[----:B------:R-:W-:Y:S01]  /*17040*/  PRMT R103, R103, 0x7773, RZ ;  /* 0x0000777367677816 */ /* 0x000fe200000000ff */
[----:B------:R-:W0:Y:S01]  /*17050*/  LDC R17, c[0x0][0x248] ;  /* 0x00009200ff117b82 */ /* 0x000e220000000800 */
[----:B------:R-:W-:Y:S02]  /*17060*/  LEA.HI.X.SX32 R7, R7, R2, 0x1, P2 ;  /* 0x0000000207077211 */ /* 0x000fe400010f0eff */
[----:B------:R-:W-:-:S05]  /*17070*/  PRMT R11, R102, 0x7773, RZ ;  /* 0x00007773660b7816 */ /* 0x000fca00000000ff */
[----:B------:R-:W1:Y:S01]  /*17080*/  LDC R12, c[0x0][0x248] ;  /* 0x00009200ff0c7b82 */ /* 0x000e620000000800 */
[----:B------:R4:W-:Y:S01]  /*17090*/  @P3 STG.E.U8 desc[UR16][R6.64], R11 ;  /* 0x0000000b06003986 */ /* 0x0009e2000c101110 */
[----:B--2---:R-:W-:Y:S01]  /*170a0*/  ISETP.LT.AND P4, PT, R252, UR4, !P0 ;  /* 0x00000004fc007c0c */ /* 0x004fe2000c781270 */
[----:B------:R-:W-:Y:S02]  /*170b0*/  ULDC UR4, c[0x0][0x22c] ;  /* 0x00008b0000047ab9 */ /* 0x000fe40000000800 */
[----:B------:R-:W-:Y:S01]  /*170c0*/  ISETP.LT.AND P2, PT, R96, UR4, !P0 ;  /* 0x0000000460007c0c */ /* 0x000fe2000c741270 */
[----:B------:R-:W-:Y:S01]  /*170d0*/  ULDC UR4, c[0x0][0x22c] ;  /* 0x00008b0000047ab9 */ /* 0x000fe20000000800 */
[----:B------:R-:W2:Y:S01]  /*170e0*/  LDL.LU R96, [R1+0x2f4] ;  /* 0x0002f40001607983 */ /* 0x000ea20000300800 */
[----:B------:R-:W-:Y:S01]  /*170f0*/  ISETP.LT.AND P3, PT, R97, UR4, !P0 ;  /* 0x0000000461007c0c */ /* 0x000fe2000c761270 */
[----:B---3--:R-:W-:Y:S01]  /*17100*/  IMAD R5, R14, 0x2, R9 ;  /* 0x000000020e057824 */ /* 0x008fe200078e0209 */
[C---:B------:R-:W-:Y:S01]  /*17110*/  IADD3 R8, P6, R9.reuse, R3, RZ ;  /* 0x0000000309087210 */ /* 0x040fe20007fde0ff */
[----:B------:R-:W3:Y:S01]  /*17120*/  LDL.LU R252, [R1+0x58] ;  /* 0x0000580001fc7983 */ /* 0x000ee20000300800 */
[----:B------:R-:W-:Y:S01]  /*17130*/  ULDC UR4, c[0x0][0x22c] ;  /* 0x00008b0000047ab9 */ /* 0x000fe20000000800 */
[----:B------:R-:W1:Y:S02]  /*17140*/  LDC R14, c[0x0][0x248] ;  /* 0x00009200ff0e7b82 */ /* 0x000e640000000800 */
[----:B------:R-:W3:Y:S01]  /*17150*/  LDL.LU R97, [R1+0x2f0] ;  /* 0x0002f00001617983 */ /* 0x000ee20000300800 */
[----:B------:R-:W-:-:S02]  /*17160*/  LEA.HI.X.SX32 R9, R9, R2, 0x1, P6 ;  /* 0x0000000209097211 */ /* 0x000fc400030f0eff */
[CC--:B------:R-:W-:Y:S01]  /*17170*/  IADD3 R4, P6, R5.reuse, R3.reuse, RZ ;  /* 0x0000000305047210 */ /* 0x0c0fe20007fde0ff */
[----:B----4-:R-:W-:Y:S01]  /*17180*/  IMAD R10, R16, 0x2, R5 ;  /* 0x00000002100a7824 */ /* 0x010fe200078e0205 */
[----:B------:R-:W4:Y:S01]  /*17190*/  LDL.LU R251, [R1+0x5c] ;  /* 0x00005c0001fb7983 */ /* 0x000f220000300800 */
[----:B------:R-:W4:Y:S01]  /*171a0*/  LDC R16, c[0x0][0x248] ;  /* 0x00009200ff107b82 */ /* 0x000f220000000800 */
[----:B------:R-:W-:Y:S02]  /*171b0*/  LEA.HI.X.SX32 R5, R5, R2, 0x1, P6 ;  /* 0x0000000205057211 */ /* 0x000fe400030f0eff */
[----:B------:R-:W-:Y:S01]  /*171c0*/  @P5 STG.E.U8 desc[UR16][R8.64], R103 ;  /* 0x0000006708005986 */ /* 0x000fe2000c101110 */
[----:B------:R-:W-:Y:S01]  /*171d0*/  ISETP.LT.AND P5, PT, R98, UR4, !P0 ;  /* 0x0000000462007c0c */ /* 0x000fe2000c7a1270 */
[----:B------:R-:W-:Y:S02]  /*171e0*/  ULDC UR4, c[0x0][0x22c] ;  /* 0x00008b0000047ab9 */ /* 0x000fe40000000800 */
[----:B------:R-:W4:Y:S01]  /*171f0*/  LDL.LU R98, [R1+0x2ec] ;  /* 0x0002ec0001627983 */ /* 0x000f220000300800 */
[----:B------:R-:W-:-:S03]  /*17200*/  IADD3 R6, P6, R10, R3, RZ ;  /* 0x000000030a067210 */ /* 0x000fc60007fde0ff */
[----:B------:R-:W4:Y:S01]  /*17210*/  LDL.LU R250, [R1+0x60] ;  /* 0x0000600001fa7983 */ /* 0x000f220000300800 */
[----:B------:R-:W-:Y:S02]  /*17220*/  LEA.HI.X.SX32 R7, R10, R2, 0x1, P6 ;  /* 0x000000020a077211 */ /* 0x000fe400030f0eff */
[----:B--2---:R-:W-:-:S05]  /*17230*/  PRMT R15, R96, 0x7770, RZ ;  /* 0x00007770600f7816 */ /* 0x004fca00000000ff */
[----:B------:R4:W-:Y:S01]  /*17240*/  @P4 STG.E.U8 desc[UR16][R4.64], R15 ;  /* 0x0000000f04004986 */ /* 0x0009e2000c101110 */
[----:B------:R-:W-:Y:S01]  /*17250*/  ISETP.LT.AND P4, PT, R99, UR4, !P0 ;  /* 0x0000000463007c0c */ /* 0x000fe2000c781270 */
[----:B------:R-:W-:Y:S02]  /*17260*/  ULDC UR4, c[0x0][0x22c] ;  /* 0x00008b0000047ab9 */ /* 0x000fe40000000800 */
[----:B------:R-:W2:Y:S01]  /*17270*/  LDL.LU R99, [R1+0x2e8] ;  /* 0x0002e80001637983 */ /* 0x000ea20000300800 */
[----:B---3--:R-:W-:-:S03]  /*17280*/  PRMT R13, R97, 0x7770, RZ ;  /* 0x00007770610d7816 */ /* 0x008fc600000000ff */
[----:B------:R-:W3:Y:S04]  /*17290*/  LDL.LU R247, [R1+0x64] ;  /* 0x0000640001f77983 */ /* 0x000ee80000300800 */
[----:B------:R1:W-:Y:S01]  /*172a0*/  @P2 STG.E.U8 desc[UR16][R6.64], R13 ;  /* 0x0000000d06002986 */ /* 0x0003e2000c101110 */
[----:B------:R-:W-:Y:S01]  /*172b0*/  ISETP.LT.AND P2, PT, R252, UR4, !P0 ;  /* 0x00000004fc007c0c */ /* 0x000fe2000c741270 */
[----:B0-----:R-:W-:Y:S01]  /*172c0*/  IMAD R11, R17, 0x2, R10 ;  /* 0x00000002110b7824 */ /* 0x001fe200078e020a */
[----:B------:R-:W-:Y:S01]  /*172d0*/  ULDC UR4, c[0x0][0x22c] ;  /* 0x00008b0000047ab9 */ /* 0x000fe20000000800 */
[----:B------:R-:W3:Y:S01]  /*172e0*/  LDL.LU R252, [R1+0x68] ;  /* 0x0000680001fc7983 */ /* 0x000ee20000300800 */
[----:B----4-:R-:W-:Y:S01]  /*172f0*/  PRMT R15, R98, 0x7770, RZ ;  /* 0x00007770620f7816 */ /* 0x010fe200000000ff */
[----:B-1----:R-:W-:Y:S01]  /*17300*/  IMAD R10, R12, 0x2, R11 ;  /* 0x000000020c0a7824 */ /* 0x002fe200078e020b */
[CC--:B------:R-:W-:Y:S01]  /*17310*/  IADD3 R8, P6, R11.reuse, R3.reuse, RZ ;  /* 0x000000030b087210 */ /* 0x0c0fe20007fde0ff */
[----:B------:R-:W0:Y:S03]  /*17320*/  LDC R17, c[0x0][0x248] ;  /* 0x00009200ff117b82 */ /* 0x000e260000000800 */
[----:B------:R-:W-:Y:S01]  /*17330*/  LEA.HI.X.SX32 R9, R11, R2, 0x1, P6 ;  /* 0x000000020b097211 */ /* 0x000fe200030f0eff */
[----:B------:R-:W-:Y:S01]  /*17340*/  IMAD R11, R19, 0x2, R10 ;  /* 0x00000002130b7824 */ /* 0x000fe200078e020a */
[----:B------:R-:W-:-:S03]  /*17350*/  IADD3 R4, P6, R10, R3, RZ ;  /* 0x000000030a047210 */ /* 0x000fc60007fde0ff */
[----:B------:R1:W-:Y:S01]  /*17360*/  @P3 STG.E.U8 desc[UR16][R8.64], R15 ;  /* 0x0000000f08003986 */ /* 0x0003e2000c101110 */
[-C--:B------:R-:W-:Y:S01]  /*17370*/  LEA.HI.X.SX32 R5, R10, R2.reuse, 0x1, P6 ;  /* 0x000000020a057211 */ /* 0x080fe200030f0eff */
[----:B------:R-:W-:Y:S01]  /*17380*/  IMAD R10, R14, 0x2, R11 ;  /* 0x000000020e0a7824 */ /* 0x000fe200078e020b */
[-C--:B------:R-:W-:Y:S01]  /*17390*/  IADD3 R6, P6, R11, R3.reuse, RZ ;  /* 0x000000030b067210 */ /* 0x080fe20007fde0ff */
[----:B------:R-:W4:Y:S01]  /*173a0*/  LDC R12, c[0x0][0x248] ;  /* 0x00009200ff0c7b82 */ /* 0x000f220000000800 */
[----:B------:R-:W-:Y:S01]  /*173b0*/  ISETP.LT.AND P3, PT, R251, UR4, !P0 ;  /* 0x00000004fb007c0c */ /* 0x000fe2000c761270 */
[----:B------:R-:W-:Y:S01]  /*173c0*/  ULDC UR4, c[0x0][0x22c] ;  /* 0x00008b0000047ab9 */ /* 0x000fe20000000800 */
[----:B------:R-:W-:Y:S01]  /*173d0*/  LEA.HI.X.SX32 R7, R11, R2, 0x1, P6 ;  /* 0x000000020b077211 */ /* 0x000fe200030f0eff */
[----:B------:R-:W4:Y:S01]  /*173e0*/  LDL.LU R251, [R1+0x6c] ;  /* 0x00006c0001fb7983 */ /* 0x000f220000300800 */
[----:B-1----:R-:W-:-:S03]  /*173f0*/  IADD3 R8, P6, R10, R3, RZ ;  /* 0x000000030a087210 */ /* 0x002fc60007fde0ff */
[----:B------:R-:W1:Y:S01]  /*17400*/  LDC R19, c[0x0][0x248] ;  /* 0x00009200ff137b82 */ /* 0x000e620000000800 */
[----:B------:R-:W-:Y:S02]  /*17410*/  PRMT R15, R96, 0x7771, RZ ;  /* 0x00007771600f7816 */ /* 0x000fe400000000ff */
[----:B------:R-:W-:-:S05]  /*17420*/  LEA.HI.X.SX32 R9, R10, R2, 0x1, P6 ;  /* 0x000000020a097211 */ /* 0x000fca00030f0eff */
[----:B------:R-:W1:Y:S01]  /*17430*/  LDC R14, c[0x0][0x248] ;  /* 0x00009200ff0e7b82 */ /* 0x000e620000000800 */
[----:B--2---:R-:W-:-:S05]  /*17440*/  PRMT R13, R99, 0x7770, RZ ;  /* 0x00007770630d7816 */ /* 0x004fca00000000ff */
[----:B------:R2:W-:Y:S01]  /*17450*/  @P5 STG.E.U8 desc[UR16][R4.64], R13 ;  /* 0x0000000d04005986 */ /* 0x0005e2000c101110 */
[----:B------:R-:W-:Y:S01]  /*17460*/  ISETP.LT.AND P5, PT, R250, UR4, !P0 ;  /* 0x00000004fa007c0c */ /* 0x000fe2000c7a1270 */
[----:B------:R-:W-:Y:S02]  /*17470*/  ULDC UR4, c[0x0][0x22c] ;  /* 0x00008b0000047ab9 */ /* 0x000fe40000000800 */
[----:B------:R-:W4:Y:S04]  /*17480*/  LDL.LU R250, [R1+0x70] ;  /* 0x0000700001fa7983 */ /* 0x000f280000300800 */
[----:B------:R1:W-:Y:S01]  /*17490*/  @P4 STG.E.U8 desc[UR16][R6.64], R15 ;  /* 0x0000000f06004986 */ /* 0x0003e2000c101110 */
[----:B---3--:R-:W-:Y:S01]  /*174a0*/  ISETP.LT.AND P4, PT, R247, UR4, !P0 ;  /* 0x00000004f7007c0c */ /* 0x008fe2000c781270 */
[----:B------:R-:W-:Y:S01]  /*174b0*/  ULDC UR4, c[0x0][0x22c] ;  /* 0x00008b0000047ab9 */ /* 0x000fe20000000800 */
[----:B--2---:R-:W-:Y:S01]  /*174c0*/  PRMT R13, R97, 0x7771, RZ ;  /* 0x00007771610d7816 */ /* 0x004fe200000000ff */
[----:B------:R-:W2:Y:S04]  /*174d0*/  LDL.LU R247, [R1+0x74] ;  /* 0x0000740001f77983 */ /* 0x000ea80000300800 */
[----:B------:R3:W-:Y:S01]  /*174e0*/  @P2 STG.E.U8 desc[UR16][R8.64], R13 ;  /* 0x0000000d08002986 */ /* 0x0007e2000c101110 */
[----:B------:R-:W-:Y:S01]  /*174f0*/  ISETP.LT.AND P2, PT, R252, UR4, !P0 ;  /* 0x00000004fc007c0c */ /* 0x000fe2000c741270 */
[----:B0-----:R-:W-:Y:S01]  /*17500*/  IMAD R11, R17, 0x2, R10 ;  /* 0x00000002110b7824 */ /* 0x001fe200078e020a */
[----:B-1----:R-:W-:Y:S01]  /*17510*/  PRMT R15, R98, 0x7771, RZ ;  /* 0x00007771620f7816 */ /* 0x002fe200000000ff */
[----:B------:R-:W2:Y:S01]  /*17520*/  LDL.LU R252, [R1+0x78] ;  /* 0x0000780001fc7983 */ /* 0x000ea20000300800 */
[----:B------:R-:W-:Y:S01]  /*17530*/  ULDC UR4, c[0x0][0x22c] ;  /* 0x00008b0000047ab9 */ /* 0x000fe20000000800 */
[----:B----4-:R-:W-:Y:S01]  /*17540*/  IMAD R10, R12, 0x2, R11 ;  /* 0x000000020c0a7824 */ /* 0x010fe200078e020b */
[CC--:B------:R-:W-:Y:S01]  /*17550*/  IADD3 R4, P6, R11.reuse, R3.reuse, RZ ;  /* 0x000000030b047210 */ /* 0x0c0fe20007fde0ff */
[----:B------:R-:W0:Y:S03]  /*17560*/  LDC R17, c[0x0][0x248] ;  /* 0x00009200ff117b82 */ /* 0x000e260000000800 */
[----:B------:R-:W-:Y:S01]  /*17570*/  LEA.HI.X.SX32 R5, R11, R2, 0x1, P6 ;  /* 0x000000020b057211 */ /* 0x000fe200030f0eff */
[----:B------:R-:W-:Y:S01]  /*17580*/  IMAD R11, R19, 0x2, R10 ;  /* 0x00000002130b7824 */ /* 0x000fe200078e020a */
[----:B------:R-:W-:-:S02]  /*17590*/  IADD3 R6, P6, R10, R3, RZ ;  /* 0x000000030a067210 */ /* 0x000fc40007fde0ff */
[----:B---3--:R-:W-:Y:S01]  /*175a0*/  PRMT R13, R99, 0x7771, RZ ;  /* 0x00007771630d7816 */ /* 0x008fe200000000ff */
[----:B------:R1:W-:Y:S01]  /*175b0*/  @P3 STG.E.U8 desc[UR16][R4.64], R15 ;  /* 0x0000000f04003986 */ /* 0x0003e2000c101110 */
[-C--:B------:R-:W-:Y:S01]  /*175c0*/  LEA.HI.X.SX32 R7, R10, R2.reuse, 0x1, P6 ;  /* 0x000000020a077211 */ /* 0x080fe200030f0eff */
[----:B------:R-:W-:Y:S01]  /*175d0*/  IMAD R10, R14, 0x2, R11 ;  /* 0x000000020e0a7824 */ /* 0x000fe200078e020b */
[-C--:B------:R-:W-:Y:S01]  /*175e0*/  IADD3 R8, P6, R11, R3.reuse, RZ ;  /* 0x000000030b087210 */ /* 0x080fe20007fde0ff */
[----:B------:R-:W3:Y:S01]  /*175f0*/  LDC R19, c[0x0][0x248] ;  /* 0x00009200ff137b82 */ /* 0x000ee20000000800 */
[----:B------:R-:W-:Y:S01]  /*17600*/  ISETP.LT.AND P3, PT, R251, UR4, !P0 ;  /* 0x00000004fb007c0c */ /* 0x000fe2000c761270 */
[----:B------:R-:W-:Y:S01]  /*17610*/  ULDC UR4, c[0x0][0x22c] ;  /* 0x00008b0000047ab9 */ /* 0x000fe20000000800 */
[----:B------:R-:W-:Y:S01]  /*17620*/  LEA.HI.X.SX32 R9, R11, R2, 0x1, P6 ;  /* 0x000000020b097211 */ /* 0x000fe200030f0eff */
[----:B------:R4:W-:Y:S01]  /*17630*/  @P5 STG.E.U8 desc[UR16][R6.64], R13 ;  /* 0x0000000d06005986 */ /* 0x0009e2000c101110 */
[----:B-1----:R-:W-:-:S03]  /*17640*/  IADD3 R4, P6, R10, R3, RZ ;  /* 0x000000030a047210 */ /* 0x002fc60007fde0ff */
[----:B------:R-:W1:Y:S01]  /*17650*/  LDC R12, c[0x0][0x248] ;  /* 0x00009200ff0c7b82 */ /* 0x000e620000000800 */
[----:B------:R-:W-:Y:S02]  /*17660*/  PRMT R15, R96, 0x7772, RZ ;  /* 0x00007772600f7816 */ /* 0x000fe400000000ff */
[----:B------:R-:W-:Y:S02]  /*17670*/  LEA.HI.X.SX32 R5, R10, R2, 0x1, P6 ;  /* 0x000000020a057211 */ /* 0x000fe400030f0eff */
[----:B----4-:R-:W-:Y:S01]  /*17680*/  PRMT R13, R97, 0x7772, RZ ;  /* 0x00007772610d7816 */ /* 0x010fe200000000ff */
[----:B------:R4:W-:Y:S02]  /*17690*/  @P4 STG.E.U8 desc[UR16][R8.64], R15 ;  /* 0x0000000f08004986 */ /* 0x0009e4000c101110 */
[----:B------:R-:W1:Y:S02]  /*176a0*/  LDC R14, c[0x0][0x248] ;  /* 0x00009200ff0e7b82 */ /* 0x000e640000000800 */
[----:B------:R1:W-:Y:S01]  /*176b0*/  @P2 STG.E.U8 desc[UR16][R4.64], R13 ;  /* 0x0000000d04002986 */ /* 0x0003e2000c101110 */
[----:B------:R-:W-:Y:S01]  /*176c0*/  ISETP.LT.AND P5, PT, R250, UR4, !P0 ;  /* 0x00000004fa007c0c */ /* 0x000fe2000c7a1270 */
[----:B------:R-:W-:-:S02]  /*176d0*/  ULDC UR4, c[0x0][0x22c] ;  /* 0x00008b0000047ab9 */ /* 0x000fc40000000800 */
[----:B------:R-:W3:Y:S04]  /*176e0*/  LDL.LU R250, [R1+0x80] ;  /* 0x0000800001fa7983 */ /* 0x000ee80000300800 */
[----:B------:R-:W3:Y:S01]  /*176f0*/  LDL.LU R251, [R1+0x84] ;  /* 0x0000840001fb7983 */ /* 0x000ee20000300800 */
[----:B--2---:R-:W-:Y:S01]  /*17700*/  ISETP.LT.AND P4, PT, R247, UR4, !P0 ;  /* 0x00000004f7007c0c */ /* 0x004fe2000c781270 */
[----:B------:R-:W-:Y:S02]  /*17710*/  ULDC UR4, c[0x0][0x22c] ;  /* 0x00008b0000047ab9 */ /* 0x000fe40000000800 */
[----:B------:R-:W-:Y:S01]  /*17720*/  ISETP.LT.AND P2, PT, R252, UR4, !P0 ;  /* 0x00000004fc007c0c */ /* 0x000fe2000c741270 */
[----:B0-----:R-:W-:Y:S01]  /*17730*/  IMAD R6, R17, 0x2, R10 ;  /* 0x0000000211067824 */ /* 0x001fe200078e020a */
[----:B------:R-:W2:Y:S01]  /*17740*/  LDL.LU R252, [R1+0x88] ;  /* 0x0000880001fc7983 */ /* 0x000ea20000300800 */
[----:B----4-:R-:W-:Y:S01]  /*17750*/  PRMT R15, R98, 0x7772, RZ ;  /* 0x00007772620f7816 */ /* 0x010fe200000000ff */
[----:B------:R-:W-:Y:S01]  /*17760*/  ULDC UR4, c[0x0][0x22c] ;  /* 0x00008b0000047ab9 */ /* 0x000fe20000000800 */
[----:B---3--:R-:W-:Y:S01]  /*17770*/  IMAD R7, R19, 0x2, R6 ;  /* 0x0000000213077824 */ /* 0x008fe200078e0206 */
[C---:B------:R-:W-:Y:S01]  /*17780*/  IADD3 R10, P6, R6.reuse, R3, RZ ;  /* 0x00000003060a7210 */ /* 0x040fe20007fde0ff */
[----:B------:R-:W3:Y:S01]  /*17790*/  LDL.LU R247, [R1+0x8c] ;  /* 0x00008c0001f77983 */ /* 0x000ee20000300800 */
[----:B------:R-:W-:Y:S01]  /*177a0*/  PRMT R17, R99, 0x7772, RZ ;  /* 0x0000777263117816 */ /* 0x000fe200000000ff */
[----:B------:R-:W0:Y:S01]  /*177b0*/  LDC R19, c[0x0][0x248] ;  /* 0x00009200ff137b82 */ /* 0x000e220000000800 */
[----:B------:R-:W-:-:S02]  /*177c0*/  LEA.HI.X.SX32 R11, R6, R2, 0x1, P6 ;  /* 0x00000002060b7211 */ /* 0x000fc400030f0eff */
[----:B------:R-:W-:Y:S01]  /*177d0*/  IADD3 R8, P6, R7, R3, RZ ;  /* 0x0000000307087210 */ /* 0x000fe20007fde0ff */
[----:B-1----:R-:W-:-:S03]  /*177e0*/  IMAD R13, R12, 0x2, R7 ;  /* 0x000000020c0d7824 */ /* 0x002fc600078e0207 */
[-C--:B------:R-:W-:Y:S01]  /*177f0*/  LEA.HI.X.SX32 R9, R7, R2.reuse, 0x1, P6 ;  /* 0x0000000207097211 */ /* 0x080fe200030f0eff */
[----:B------:R1:W-:Y:S04]  /*17800*/  @P3 STG.E.U8 desc[UR16][R10.64], R15 ;  /* 0x0000000f0a003986 */ /* 0x0003e8000c101110 */
[----:B------:R4:W-:Y:S01]  /*17810*/  @P5 STG.E.U8 desc[UR16][R8.64], R17 ;  /* 0x0000001108005986 */ /* 0x0009e2000c101110 */
[C---:B------:R-:W-:Y:S01]  /*17820*/  IADD3 R12, P5, R13.reuse, R3, RZ ;  /* 0x000000030d0c7210 */ /* 0x040fe20007fbe0ff */
[----:B------:R-:W-:Y:S01]  /*17830*/  IMAD R14, R14, 0x2, R13 ;  /* 0x000000020e0e7824 */ /* 0x000fe200078e020d */
[----:B------:R-:W-:Y:S01]  /*17840*/  ISETP.LT.AND P3, PT, R0, UR4, !P0 ;  /* 0x0000000400007c0c */ /* 0x000fe2000c761270 */
[----:B------:R-:W-:Y:S01]  /*17850*/  ULDC UR4, c[0x0][0x22c] ;  /* 0x00008b0000047ab9 */ /* 0x000fe20000000800 */
[----:B------:R-:W-:-:S02]  /*17860*/  LEA.HI.X.SX32 R13, R13, R2, 0x1, P5 ;  /* 0x000000020d0d7211 */ /* 0x000fc400028f0eff */
[----:B-1----:R-:W-:Y:S02]  /*17870*/  PRMT R15, R96, 0x7773, RZ ;  /* 0x00007773600f7816 */ /* 0x002fe400000000ff */
[----:B----4-:R-:W-:-:S03]  /*17880*/  IADD3 R8, P6, R14, R3, RZ ;  /* 0x000000030e087210 */ /* 0x010fc60007fde0ff */
[----:B------:R1:W-:Y:S01]  /*17890*/  @P4 STG.E.U8 desc[UR16][R12.64], R15 ;  /* 0x0000000f0c004986 */ /* 0x0003e2000c101110 */
[----:B------:R-:W4:Y:S01]  /*178a0*/  LDC R17, c[0x0][0x248] ;  /* 0x00009200ff117b82 */ /* 0x000f220000000800 */
[----:B------:R-:W-:Y:S01]  /*178b0*/  LEA.HI.X.SX32 R9, R14, R2, 0x1, P6 ;  /* 0x000000020e097211 */ /* 0x000fe200030f0eff */
[----:B------:R-:W1:Y:S01]  /*178c0*/  S2R R0, SR_TID.X ;  /* 0x0000000000007919 */ /* 0x000e620000002100 */
[----:B------:R-:W-:Y:S01]  /*178d0*/  ISETP.LT.AND P5, PT, R250, UR4, !P0 ;  /* 0x00000004fa007c0c */ /* 0x000fe2000c7a1270 */
[----:B------:R-:W-:Y:S01]  /*178e0*/  ULDC UR4, c[0x0][0x22c] ;  /* 0x00008b0000047ab9 */ /* 0x000fe20000000800 */
[----:B------:R-:W3:Y:S01]  /*178f0*/  LDL.LU R250, [R1+0x90] ;  /* 0x0000900001fa7983 */ /* 0x000ee20000300800 */
[----:B------:R-:W-:Y:S01]  /*17900*/  ISETP.LT.AND P4, PT, R251, UR4, !P0 ;  /* 0x00000004fb007c0c */ /* 0x000fe2000c781270 */
[----:B------:R-:W-:Y:S02]  /*17910*/  ULDC UR4, c[0x0][0x22c] ;  /* 0x00008b0000047ab9 */ /* 0x000fe40000000800 */
[----:B------:R-:W3:Y:S01]  /*17920*/  LDL.LU R243, [R1+0x94] ;  /* 0x0000940001f37983 */ /* 0x000ee20000300800 */
[----:B--2---:R-:W-:Y:S01]  /*17930*/  ISETP.LT.AND P6, PT, R252, UR4, !P0 ;  /* 0x00000004fc007c0c */ /* 0x004fe2000c7c1270 */
[----:B-1----:R-:W-:-:S02]  /*17940*/  IMAD.SHL.U32 R0, R0, 0x10, RZ ;  /* 0x0000001000007824 */ /* 0x002fc400078e00ff */
[----:B------:R-:W2:Y:S01]  /*17950*/  LDL.LU R252, [R1+0x98] ;  /* 0x0000980001fc7983 */ /* 0x000ea20000300800 */
[----:B------:R-:W-:Y:S01]  /*17960*/  PRMT R97, R97, 0x7773, RZ ;  /* 0x0000777361617816 */ /* 0x000fe200000000ff */
[----:B0-----:R-:W-:Y:S01]  /*17970*/  IMAD R14, R19, 0x2, R14 ;  /* 0x00000002130e7824 */ /* 0x001fe200078e020e */
[----:B------:R-:W-:Y:S01]  /*17980*/  PRMT R15, R98, 0x7773, RZ ;  /* 0x00007773620f7816 */ /* 0x000fe200000000ff */
[----:B------:R-:W2:Y:S01]  /*17990*/  LDL.LU R251, [R1+0x9c] ;  /* 0x00009c0001fb7983 */ /* 0x000ea20000300800 */
[----:B------:R-:W-:Y:S01]  /*179a0*/  LOP3.LUT R0, R0, 0xff0, RZ, 0xc0, !PT ;  /* 0x00000ff000007812 */ /* 0x000fe200078ec0ff */
[----:B------:R-:W-:-:S04]  /*179b0*/  ULDC UR4, c[0x0][0x22c] ;  /* 0x00008b0000047ab9 */ /* 0x000fc80000000800 */
[----:B------:R0:W1:Y:S04]  /*179c0*/  LDS.128 R4, [R0+UR6] ;  /* 0x0000000600047984 */ /* 0x0000680008000c00 */
[----:B------:R4:W-:Y:S01]  /*179d0*/  @P2 STG.E.U8 desc[UR16][R8.64], R97 ;  /* 0x0000006108002986 */ /* 0x0009e2000c101110 */
[----:B------:R-:W-:Y:S01]  /*179e0*/  IADD3 R10, P2, R14, R3, RZ ;  /* 0x000000030e0a7210 */ /* 0x000fe20007f5e0ff */
[----:B0-----:R-:W-:-:S03]  /*179f0*/  IMAD R0, R21, 0x2, R14 ;  /* 0x0000000215007824 */ /* 0x001fc600078e020e */
[-C--:B------:R-:W-:Y:S01]  /*17a00*/  LEA.HI.X.SX32 R11, R14, R2.reuse, 0x1, P2 ;  /* 0x000000020e0b7211 */ /* 0x080fe200010f0eff */
[----:B------:R-:W0:Y:S01]  /*17a10*/  LDC R21, c[0x0][0x248] ;  /* 0x00009200ff157b82 */ /* 0x000e220000000800 */
[----:B------:R-:W-:Y:S01]  /*17a20*/  IMAD R14, R23, 0x2, R0 ;  /* 0x00000002170e7824 */ /* 0x000fe200078e0200 */
[CC--:B------:R-:W-:Y:S02]  /*17a30*/  IADD3 R12, P2, R0.reuse, R3.reuse, RZ ;  /* 0x00000003000c7210 */ /* 0x0c0fe40007f5e0ff */
[----:B------:R3:W-:Y:S01]  /*17a40*/  @P3 STG.E.U8 desc[UR16][R10.64], R15 ;  /* 0x0000000f0a003986 */ /* 0x0007e2000c101110 */
[----:B------:R-:W-:Y:S02]  /*17a50*/  PRMT R99, R99, 0x7773, RZ ;  /* 0x0000777363637816 */ /* 0x000fe400000000ff */
[-C--:B------:R-:W-:Y:S01]  /*17a60*/  LEA.HI.X.SX32 R13, R0, R2.reuse, 0x1, P2 ;  /* 0x00000002000d7211 */ /* 0x080fe200010f0eff */
[----:B----4-:R-:W-:Y:S01]  /*17a70*/  IMAD R0, R17, 0x2, R14 ;  /* 0x0000000211007824 */ /* 0x010fe200078e020e */
[CC--:B------:R-:W-:Y:S01]  /*17a80*/  IADD3 R8, P3, R14.reuse, R3.reuse, RZ ;  /* 0x000000030e087210 */ /* 0x0c0fe20007f7e0ff */
[----:B------:R-:W4:Y:S02]  /*17a90*/  LDC R23, c[0x0][0x248] ;  /* 0x00009200ff177b82 */ /* 0x000f240000000800 */
[----:B------:R1:W-:Y:S01]  /*17aa0*/  @P5 STG.E.U8 desc[UR16][R12.64], R99 ;  /* 0x000000630c005986 */ /* 0x0003e2000c101110 */
[-C--:B------:R-:W-:Y:S01]  /*17ab0*/  LEA.HI.X.SX32 R9, R14, R2.reuse, 0x1, P3 ;  /* 0x000000020e097211 */ /* 0x080fe200018f0eff */
[----:B------:R-:W-:Y:S01]  /*17ac0*/  IMAD R14, R25, 0x2, R0 ;  /* 0x00000002190e7824 */ /* 0x000fe200078e0200 */
[----:B---3--:R-:W-:Y:S01]  /*17ad0*/  ISETP.LT.AND P2, PT, R247, UR4, !P0 ;  /* 0x00000004f7007c0c */ /* 0x008fe2000c741270 */
[----:B------:R-:W-:Y:S01]  /*17ae0*/  ULDC UR4, c[0x0][0x22c] ;  /* 0x00008b0000047ab9 */ /* 0x000fe20000000800 */
[C---:B------:R-:W-:Y:S01]  /*17af0*/  IADD3 R10, P5, R0.reuse, R3, RZ ;  /* 0x00000003000a7210 */ /* 0x040fe20007fbe0ff */
[----:B------:R-:W3:Y:S01]  /*17b00*/  LDL.LU R247, [R1+0xa0] ;  /* 0x0000a00001f77983 */ /* 0x000ee20000300800 */
[----:B------:R-:W4:Y:S02]  /*17b10*/  LDC R25, c[0x0][0x248] ;  /* 0x00009200ff197b82 */ /* 0x000f240000000800 */
[----:B------:R-:W-:-:S02]  /*17b20*/  LEA.HI.X.SX32 R11, R0, R2, 0x1, P5 ;  /* 0x00000002000b7211 */ /* 0x000fc400028f0eff */
[----:B-1----:R-:W-:Y:S02]  /*17b30*/  IADD3 R12, P5, R14, R3, RZ ;  /* 0x000000030e0c7210 */ /* 0x002fe40007fbe0ff */
[----:B------:R-:W-:Y:S02]  /*17b40*/  PRMT R19, R4, 0x7770, RZ ;  /* 0x0000777004137816 */ /* 0x000fe400000000ff */
[----:B------:R-:W-:-:S03]  /*17b50*/  LEA.HI.X.SX32 R13, R14, R2, 0x1, P5 ;  /* 0x000000020e0d7211 */ /* 0x000fc600028f0eff */
[----:B------:R1:W-:Y:S01]  /*17b60*/  @P4 STG.E.U8 desc[UR16][R8.64], R19 ;  /* 0x0000001308004986 */ /* 0x0003e2000c101110 */
[----:B------:R-:W-:Y:S01]  /*17b70*/  ISETP.LT.AND P3, PT, R250, UR4, !P0 ;  /* 0x00000004fa007c0c */ /* 0x000fe2000c761270 */
[----:B------:R-:W-:Y:S02]  /*17b80*/  ULDC UR4, c[0x0][0x22c] ;  /* 0x00008b0000047ab9 */ /* 0x000fe40000000800 */
[----:B------:R-:W3:Y:S01]  /*17b90*/  LDL.LU R250, [R1+0xa4] ;  /* 0x0000a40001fa7983 */ /* 0x000ee20000300800 */
[----:B------:R-:W-:Y:S01]  /*17ba0*/  ISETP.LT.AND P4, PT, R243, UR4, !P0 ;  /* 0x00000004f3007c0c */ /* 0x000fe2000c781270 */
[----:B------:R-:W-:Y:S02]  /*17bb0*/  ULDC UR4, c[0x0][0x22c] ;  /* 0x00008b0000047ab9 */ /* 0x000fe40000000800 */
[----:B--2---:R-:W-:Y:S02]  /*17bc0*/  ISETP.LT.AND P5, PT, R252, UR4, !P0 ;  /* 0x00000004fc007c0c */ /* 0x004fe4000c7a1270 */
[----:B------:R-:W-:Y:S01]  /*17bd0*/  PRMT R17, R5, 0x7770, RZ ;  /* 0x0000777005117816 */ /* 0x000fe200000000ff */
[----:B------:R-:W2:Y:S01]  /*17be0*/  LDL.LU R252, [R1+0xa8] ;  /* 0x0000a80001fc7983 */ /* 0x000ea20000300800 */
[----:B------:R-:W-:Y:S01]  /*17bf0*/  PRMT R15, R6, 0x7770, RZ ;  /* 0x00007770060f7816 */ /* 0x000fe200000000ff */
[----:B0-----:R-:W-:Y:S01]  /*17c00*/  IMAD R14, R21, 0x2, R14 ;  /* 0x00000002150e7824 */ /* 0x001fe200078e020e */
[----:B------:R-:W-:Y:S01]  /*17c10*/  ULDC UR4, c[0x0][0x22c] ;  /* 0x00008b0000047ab9 */ /* 0x000fe20000000800 */
[----:B------:R0:W-:Y:S01]  /*17c20*/  @P6 STG.E.U8 desc[UR16][R10.64], R17 ;  /* 0x000000110a006986 */ /* 0x0001e2000c101110 */
[----:B------:R-:W2:Y:S01]  /*17c30*/  LDC R21, c[0x0][0x248] ;  /* 0x00009200ff157b82 */ /* 0x000ea20000000800 */
[----:B----4-:R-:W-:-:S02]  /*17c40*/  IMAD R0, R23, 0x2, R14 ;  /* 0x0000000217007824 */ /* 0x010fc400078e020e */
[----:B------:R4:W-:Y:S01]  /*17c50*/  @P2 STG.E.U8 desc[UR16][R12.64], R15 ;  /* 0x0000000f0c002986 */ /* 0x0009e2000c101110 */
[----:B-1----:R-:W-:-:S04]  /*17c60*/  IADD3 R8, P2, R14, R3, RZ ;  /* 0x000000030e087210 */ /* 0x002fc80007f5e0ff */
[-C--:B------:R-:W-:Y:S01]  /*17c70*/  LEA.HI.X.SX32 R9, R14, R2.reuse, 0x1, P2 ;  /* 0x000000020e097211 */ /* 0x080fe200010f0eff */
[----:B------:R-:W1:Y:S01]  /*17c80*/  LDC R23, c[0x0][0x248] ;  /* 0x00009200ff177b82 */ /* 0x000e620000000800 */
[----:B------:R-:W-:Y:S01]  /*17c90*/  ISETP.LT.AND P2, PT, R251, UR4, !P0 ;  /* 0x00000004fb007c0c */ /* 0x000fe2000c741270 */
[----:B------:R-:W-:Y:S01]  /*17ca0*/  ULDC UR4, c[0x0][0x22c] ;  /* 0x00008b0000047ab9 */ /* 0x000fe20000000800 */
[C---:B0-----:R-:W-:Y:S01]  /*17cb0*/  IADD3 R10, P6, R0.reuse, R3, RZ ;  /* 0x00000003000a7210 */ /* 0x041fe20007fde0ff */
[----:B------:R-:W2:Y:S01]  /*17cc0*/  LDL.LU R251, [R1+0xac] ;  /* 0x0000ac0001fb7983 */ /* 0x000ea20000300800 */
[----:B------:R-:W-:Y:S01]  /*17cd0*/  PRMT R17, R7, 0x7770, RZ ;  /* 0x0000777007117816 */ /* 0x000fe200000000ff */
[----:B----4-:R-:W-:Y:S01]  /*17ce0*/  IMAD R13, R25, 0x2, R0 ;  /* 0x00000002190d7824 */ /* 0x010fe200078e0200 */
[----:B------:R-:W-:Y:S01]  /*17cf0*/  LEA.HI.X.SX32 R11, R0, R2, 0x1, P6 ;  /* 0x00000002000b7211 */ /* 0x000fe200030f0eff */
[----:B------:R-:W0:Y:S01]  /*17d00*/  LDC R25, c[0x0][0x248] ;  /* 0x00009200ff197b82 */ /* 0x000e220000000800 */
[----:B------:R-:W-:Y:S01]  /*17d10*/  PRMT R15, R4, 0x7771, RZ ;  /* 0x00007771040f7816 */ /* 0x000fe200000000ff */
[----:B------:R4:W-:Y:S01]  /*17d20*/  @P3 STG.E.U8 desc[UR16][R8.64], R17 ;  /* 0x0000001108003986 */ /* 0x0009e2000c101110 */
[----:B------:R-:W-:-:S03]  /*17d30*/  IMAD R0, R16, 0x2, R13 ;  /* 0x0000000210007824 */ /* 0x000fc600078e020d */
[----:B------:R2:W-:Y:S01]  /*17d40*/  @P4 STG.E.U8 desc[UR16][R10.64], R15 ;  /* 0x0000000f0a004986 */ /* 0x0005e2000c101110 */
[-C--:B------:R-:W-:Y:S02]  /*17d50*/  IADD3 R12, P4, R13, R3.reuse, RZ ;  /* 0x000000030d0c7210 */ /* 0x080fe40007f9e0ff */
[----:B---3--:R-:W-:Y:S01]  /*17d60*/  ISETP.LT.AND P3, PT, R247, UR4, !P0 ;  /* 0x00000004f7007c0c */ /* 0x008fe2000c761270 */
[----:B------:R-:W-:Y:S01]  /*17d70*/  ULDC UR4, c[0x0][0x22c] ;  /* 0x00008b0000047ab9 */ /* 0x000fe20000000800 */
[----:B------:R-:W3:Y:S01]  /*17d80*/  LDL.LU R247, [R1+0xb0] ;  /* 0x0000b00001f77983 */ /* 0x000ee20000300800 */
[----:B------:R-:W-:Y:S02]  /*17d90*/  LEA.HI.X.SX32 R13, R13, R2, 0x1, P4 ;  /* 0x000000020d0d7211 */ /* 0x000fe400020f0eff */
[----:B----4-:R-:W-:-:S04]  /*17da0*/  IADD3 R8, P4, R0, R3, RZ ;  /* 0x0000000300087210 */ /* 0x010fc80007f9e0ff */
[----:B------:R-:W-:Y:S02]  /*17db0*/  LEA.HI.X.SX32 R9, R0, R2, 0x1, P4 ;  /* 0x0000000200097211 */ /* 0x000fe400020f0eff */
[----:B------:R-:W-:Y:S01]  /*17dc0*/  ISETP.LT.AND P6, PT, R250, UR4, !P0 ;  /* 0x00000004fa007c0c */ /* 0x000fe2000c7c1270 */
[----:B------:R-:W-:Y:S01]  /*17dd0*/  ULDC UR4, c[0x0][0x22c] ;  /* 0x00008b0000047ab9 */ /* 0x000fe20000000800 */
[----:B------:R-:W4:Y:S01]  /*17de0*/  LDL.LU R250, [R1+0xb4] ;  /* 0x0000b40001fa7983 */ /* 0x000f220000300800 */
[----:B--2---:R-:W-:Y:S01]  /*17df0*/  ISETP.LT.AND P4, PT, R252, UR4, !P0 ;  /* 0x00000004fc007c0c */ /* 0x004fe2000c781270 */
[----:B------:R-:W-:Y:S02]  /*17e00*/  IMAD R14, R21, 0x2, R0 ;  /* 0x00000002150e7824 */ /* 0x000fe400078e0200 */
[----:B------:R-:W2:Y:S01]  /*17e10*/  LDL.LU R252, [R1+0xb8] ;  /* 0x0000b80001fc7983 */ /* 0x000ea20000300800 */
[----:B------:R-:W-:Y:S01]  /*17e20*/  PRMT R19, R5, 0x7771, RZ ;  /* 0x0000777105137816 */ /* 0x000fe200000000ff */
[----:B------:R-:W3:Y:S01]  /*17e30*/  LDC R21, c[0x0][0x248] ;  /* 0x00009200ff157b82 */ /* 0x000ee20000000800 */
[----:B------:R-:W-:Y:S01]  /*17e40*/  PRMT R17, R6, 0x7771, RZ ;  /* 0x0000777106117816 */ /* 0x000fe200000000ff */
[----:B------:R-:W-:-:S02]  /*17e50*/  ULDC UR4, c[0x0][0x22c] ;  /* 0x00008b0000047ab9 */ /* 0x000fc40000000800 */
[----:B------:R0:W-:Y:S01]  /*17e60*/  @P5 STG.E.U8 desc[UR16][R12.64], R19 ;  /* 0x000000130c005986 */ /* 0x0001e2000c101110 */
[C---:B------:R-:W-:Y:S02]  /*17e70*/  IADD3 R10, P5, R14.reuse, R3, RZ ;  /* 0x000000030e0a7210 */ /* 0x040fe40007fbe0ff */
[----:B------:R-:W-:Y:S02]  /*17e80*/  PRMT R15, R7, 0x7771, RZ ;  /* 0x00007771070f7816 */ /* 0x000fe400000000ff */
[----:B------:R-:W-:Y:S01]  /*17e90*/  LEA.HI.X.SX32 R11, R14, R2, 0x1, P5 ;  /* 0x000000020e0b7211 */ /* 0x000fe200028f0eff */
[----:B-1----:R-:W-:Y:S01]  /*17ea0*/  IMAD R14, R23, 0x2, R14 ;  /* 0x00000002170e7824 */ /* 0x002fe200078e020e */
[----:B------:R1:W-:Y:S01]  /*17eb0*/  @P2 STG.E.U8 desc[UR16][R8.64], R17 ;  /* 0x0000001108002986 */ /* 0x0003e2000c101110 */
[----:B------:R-:W3:Y:S02]  /*17ec0*/  LDC R23, c[0x0][0x248] ;  /* 0x00009200ff177b82 */ /* 0x000ee40000000800 */
[----:B0-----:R-:W-:-:S06]  /*17ed0*/  IMAD R0, R25, 0x2, R14 ;  /* 0x0000000219007824 */ /* 0x001fcc00078e020e */
[----:B------:R-:W0:Y:S01]  /*17ee0*/  LDC R19, c[0x0][0x248] ;  /* 0x00009200ff137b82 */ /* 0x000e220000000800 */
[----:B------:R3:W-:Y:S01]  /*17ef0*/  @P3 STG.E.U8 desc[UR16][R10.64], R15 ;  /* 0x0000000f0a003986 */ /* 0x0007e2000c101110 */
[-C--:B------:R-:W-:Y:S02]  /*17f00*/  IADD3 R12, P3, R14, R3.reuse, RZ ;  /* 0x000000030e0c7210 */ /* 0x080fe40007f7e0ff */
[----:B-1----:R-:W-:-:S04]  /*17f10*/  IADD3 R8, P5, R0, R3, RZ ;  /* 0x0000000300087210 */ /* 0x002fc80007fbe0ff */
[----:B------:R-:W1:Y:S01]  /*17f20*/  LDC R25, c[0x0][0x248] ;  /* 0x00009200ff197b82 */ /* 0x000e620000000800 */
[-C--:B------:R-:W-:Y:S02]  /*17f30*/  LEA.HI.X.SX32 R13, R14, R2.reuse, 0x1, P3 ;  /* 0x000000020e0d7211 */ /* 0x080fe400018f0eff */
[----:B------:R-:W-:Y:S02]  /*17f40*/  PRMT R17, R4, 0x7772, RZ ;  /* 0x0000777204117816 */ /* 0x000fe400000000ff */
[----:B------:R-:W-:Y:S01]  /*17f50*/  LEA.HI.X.SX32 R9, R0, R2, 0x1, P5 ;  /* 0x0000000200097211 */ /* 0x000fe200028f0eff */
[----:B---3--:R-:W-:Y:S01]  /*17f60*/  IMAD R0, R21, 0x2, R0 ;  /* 0x0000000215007824 */ /* 0x008fe200078e0200 */
[----:B------:R-:W-:Y:S01]  /*17f70*/  PRMT R15, R5, 0x7772, RZ ;  /* 0x00007772050f7816 */ /* 0x000fe200000000ff */
[----:B------:R-:W3:Y:S01]  /*17f80*/  LDC R14, c[0x0][0x248] ;  /* 0x00009200ff0e7b82 */ /* 0x000ee20000000800 */
[----:B------:R-:W-:Y:S01]  /*17f90*/  ISETP.LT.AND P2, PT, R251, UR4, !P0 ;  /* 0x00000004fb007c0c */ /* 0x000fe2000c741270 */
[----:B------:R0:W-:Y:S01]  /*17fa0*/  @P6 STG.E.U8 desc[UR16][R12.64], R17 ;  /* 0x000000110c006986 */ /* 0x0001e2000c101110 */
[----:B------:R-:W-:-:S03]  /*17fb0*/  ULDC UR4, c[0x0][0x22c] ;  /* 0x00008b0000047ab9 */ /* 0x000fc60000000800 */
[----:B------:R0:W-:Y:S01]  /*17fc0*/  @P4 STG.E.U8 desc[UR16][R8.64], R15 ;  /* 0x0000000f08004986 */ /* 0x0001e2000c101110 */
[----:B------:R-:W-:-:S04]  /*17fd0*/  IADD3 R10, P4, R0, R3, RZ ;  /* 0x00000003000a7210 */ /* 0x000fc80007f9e0ff */
[----:B------:R-:W-:Y:S01]  /*17fe0*/  LEA.HI.X.SX32 R11, R0, R2, 0x1, P4 ;  /* 0x00000002000b7211 */ /* 0x000fe200020f0eff */
[----:B0-----:R-:W-:Y:S01]  /*17ff0*/  IMAD R0, R19, 0x2, R0 ;  /* 0x0000000213007824 */ /* 0x001fe200078e0200 */
[----:B------:R-:W-:Y:S02]  /*18000*/  PRMT R13, R6, 0x7772, RZ ;  /* 0x00007772060d7816 */ /* 0x000fe400000000ff */
[----:B------:R-:W-:Y:S01]  /*18010*/  ISETP.LT.AND P3, PT, R247, UR4, !P0 ;  /* 0x00000004f7007c0c */ /* 0x000fe2000c761270 */
[----:B------:R-:W-:Y:S01]  /*18020*/  ULDC UR4, c[0x0][0x22c] ;  /* 0x00008b0000047ab9 */ /* 0x000fe20000000800 */
[----:B------:R-:W-:Y:S01]  /*18030*/  IMAD R8, R23, 0x2, R0 ;  /* 0x0000000217087824 */ /* 0x000fe200078e0200 */
[----:B------:R0:W-:Y:S01]  /*18040*/  @P2 STG.E.U8 desc[UR16][R10.64], R13 ;  /* 0x0000000d0a002986 */ /* 0x0001e2000c101110 */
[----:B------:R-:W-:Y:S02]  /*18050*/  PRMT R21, R4, 0x7773, RZ ;  /* 0x0000777304157816 */ /* 0x000fe400000000ff */
[----:B------:R-:W-:Y:S01]  /*18060*/  IADD3 R4, P2, R0, R3, RZ ;  /* 0x0000000300047210 */ /* 0x000fe20007f5e0ff */
[----:B-1----:R-:W-:Y:S01]  /*18070*/  IMAD R9, R25, 0x2, R8 ;  /* 0x0000000219097824 */ /* 0x002fe200078e0208 */
[----:B------:R-:W-:-:S02]  /*18080*/  PRMT R19, R5, 0x7773, RZ ;  /* 0x0000777305137816 */ /* 0x000fc400000000ff */
[----:B------:R-:W-:Y:S02]  /*18090*/  PRMT R17, R6, 0x7773, RZ ;  /* 0x0000777306117816 */ /* 0x000fe400000000ff */
[-C--:B------:R-:W-:Y:S02]  /*180a0*/  IADD3 R6, P6, R8, R3.reuse, RZ ;  /* 0x0000000308067210 */ /* 0x080fe40007fde0ff */
[-C--:B------:R-:W-:Y:S01]  /*180b0*/  LEA.HI.X.SX32 R5, R0, R2.reuse, 0x1, P2 ;  /* 0x0000000200057211 */ /* 0x080fe200010f0eff */
[----:B---3--:R-:W-:Y:S01]  /*180c0*/  IMAD R0, R14, 0x2, R9 ;  /* 0x000000020e007824 */ /* 0x008fe200078e0209 */
[C---:B------:R-:W-:Y:S02]  /*180d0*/  PRMT R23, R7.reuse, 0x7772, RZ ;  /* 0x0000777207177816 */ /* 0x040fe400000000ff */
[----:B------:R-:W-:Y:S02]  /*180e0*/  PRMT R15, R7, 0x7773, RZ ;  /* 0x00007773070f7816 */ /* 0x000fe400000000ff */
[----:B------:R-:W-:Y:S01]  /*180f0*/  LEA.HI.X.SX32 R7, R8, R2, 0x1, P6 ;  /* 0x0000000208077211 */ /* 0x000fe200030f0eff */
[----:B------:R1:W-:Y:S01]  /*18100*/  @P3 STG.E.U8 desc[UR16][R4.64], R23 ;  /* 0x0000001704003986 */ /* 0x0003e2000c101110 */
[----:B------:R-:W-:-:S02]  /*18110*/  IADD3 R8, P2, R9, R3, RZ ;  /* 0x0000000309087210 */ /* 0x000fc40007f5e0ff */
[CC--:B0-----:R-:W-:Y:S01]  /*18120*/  IADD3 R10, P3, R0.reuse, R3.reuse, RZ ;  /* 0x00000003000a7210 */ /* 0x0c1fe20007f7e0ff */
[----:B------:R-:W-:Y:S01]  /*18130*/  IMAD R13, R27, 0x2, R0 ;  /* 0x000000021b0d7824 */ /* 0x000fe200078e0200 */
[-C--:B------:R-:W-:Y:S02]  /*18140*/  LEA.HI.X.SX32 R9, R9, R2.reuse, 0x1, P2 ;  /* 0x0000000209097211 */ /* 0x080fe400010f0eff */
[----:B------:R-:W-:Y:S02]  /*18150*/  LEA.HI.X.SX32 R11, R0, R2, 0x1, P3 ;  /* 0x00000002000b7211 */ /* 0x000fe400018f0eff */
[----:B------:R-:W-:-:S04]  /*18160*/  IADD3 R12, P2, R13, R3, RZ ;  /* 0x000000030d0c7210 */ /* 0x000fc80007f5e0ff */
[----:B------:R-:W-:Y:S02]  /*18170*/  LEA.HI.X.SX32 R13, R13, R2, 0x1, P2 ;  /* 0x000000020d0d7211 */ /* 0x000fe400010f0eff */
[----:B----4-:R-:W-:Y:S01]  /*18180*/  ISETP.LT.AND P5, PT, R250, UR4, !P0 ;  /* 0x00000004fa007c0c */ /* 0x010fe2000c7a1270 */
[----:B------:R-:W-:Y:S02]  /*18190*/  ULDC UR4, c[0x0][0x22c] ;  /* 0x00008b0000047ab9 */ /* 0x000fe40000000800 */
[----:B--2---:R-:W-:Y:S02]  /*181a0*/  ISETP.LT.AND P4, PT, R252, UR4, !P0 ;  /* 0x00000004fc007c0c */ /* 0x004fe4000c781270 */
[----:B------:R-:W-:-:S08]  /*181b0*/  ISETP.LT.AND P0, PT, R173, UR5, !P0 ;  /* 0x00000005ad007c0c */ /* 0x000fd0000c701270 */
[----:B------:R1:W-:Y:S04]  /*181c0*/  @P5 STG.E.U8 desc[UR16][R6.64], R21 ;  /* 0x0000001506005986 */ /* 0x0003e8000c101110 */
[----:B------:R1:W-:Y:S04]  /*181d0*/  @P4 STG.E.U8 desc[UR16][R8.64], R19 ;  /* 0x0000001308004986 */ /* 0x0003e8000c101110 */
[----:B------:R1:W-:Y:S01]  /*181e0*/  @P0 STG.E.U8 desc[UR16][R10.64], R17 ;  /* 0x000000110a000986 */ /* 0x0003e2000c101110 */
[----:B------:R-:W-:Y:S05]  /*181f0*/  @!P1 EXIT ;  /* 0x000000000000994d */ /* 0x000fea0003800000 */
[----:B------:R-:W-:Y:S01]  /*18200*/  STG.E.U8 desc[UR16][R12.64], R15 ;  /* 0x0000000f0c007986 */ /* 0x000fe2000c101110 */
[----:B------:R-:W-:Y:S05]  /*18210*/  EXIT ;  /* 0x000000000000794d */ /* 0x000fea0003800000 */
.L_x_2:
[----:B------:R-:W-:-:S00]  /*18220*/  BRA `(.L_x_2) ;  /* 0xfffffffc00fc7947 */ /* 0x000fc0000383ffff */
[----:B------:R-:W-:-:S00]  /*18230*/  NOP ;  /* 0x0000000000007918 */ /* 0x000fc00000000000 */
        /* <DEDUP_REMOVED lines=12> */
.L_x_3:


//--------------------- .nv.shared.matmul_kernel  --------------------------
	.section	.nv.shared.matmul_kernel,"aw",@nobits
	.sectionflags	@""
	.align	16
	.zero		1024


//--------------------- .nv.shared.reserved.0     --------------------------
	.section	.nv.shared.reserved.0,"aw",@nobits
	.weak		__nv_reservedSMEM_offset_0_alias
	.size		__nv_reservedSMEM_offset_0_alias, 0, 0
	.other		__nv_reservedSMEM_offset_0_alias,@"STO_CUDA_RESERVED_SHARED STV_DEFAULT"
__nv_reservedSMEM_offset_0_alias:
	.zero		0


//--------------------- .nv.constant0.matmul_kernel --------------------------
	.section	.nv.constant0.matmul_kernel,"a",@progbits
	.sectionflags	@""
	.align	4
.nv.constant0.matmul_kernel:
	.zero		608


//--------------------- SYMBOLS --------------------------

	.type		.nv.reservedSmem.offset0,@object
	.size		.nv.reservedSmem.offset0,0x4
